def matmul_kernel(
    a_ptr,
    b_ptr,
    c_ptr,
    M,
    N,
    K,
    stride_am,
    stride_ak,
    stride_bk,
    stride_bn,
    stride_cm,
    stride_cn,
    BLOCK_M: tl.constexpr,
    BLOCK_N: tl.constexpr,
    BLOCK_K: tl.constexpr,
    GROUP_M: tl.constexpr,
):
    pid = tl.program_id(axis=0)
    num_pid_m = tl.cdiv(M, BLOCK_M)
    num_pid_n = tl.cdiv(N, BLOCK_N)
    num_pid_in_group = GROUP_M * num_pid_n
    group_id = pid // num_pid_in_group
    first_pid_m = group_id * GROUP_M
    group_size_m = min(num_pid_m - first_pid_m, GROUP_M)
    pid_m = first_pid_m + ((pid % num_pid_in_group) % group_size_m)
    pid_n = (pid % num_pid_in_group) // group_size_m

    offs_am = (pid_m * BLOCK_M + tl.arange(0, BLOCK_M)) % M
    offs_bn = (pid_n * BLOCK_N + tl.arange(0, BLOCK_N)) % N
    offs_k = tl.arange(0, BLOCK_K)
    a_ptrs = a_ptr + offs_am[:, None] * stride_am + offs_k[None, :] * stride_ak
    b_ptrs = b_ptr + offs_k[:, None] * stride_bk + offs_bn[None, :] * stride_bn

    acc = tl.zeros((BLOCK_M, BLOCK_N), dtype=tl.float32)
    for kk in range(0, tl.cdiv(K, BLOCK_K)):
        a = tl.load(a_ptrs, mask=offs_k[None, :] < K - kk * BLOCK_K, other=0.0)
        b = tl.load(b_ptrs, mask=offs_k[:, None] < K - kk * BLOCK_K, other=0.0)
        acc = tl.dot(a, b, acc)
        a_ptrs += BLOCK_K * stride_ak
        b_ptrs += BLOCK_K * stride_bk

    c = acc.to(c_ptr.dtype.element_ty)
    offs_cm = pid_m * BLOCK_M + tl.arange(0, BLOCK_M)
    offs_cn = pid_n * BLOCK_N + tl.arange(0, BLOCK_N)
    c_ptrs = c_ptr + offs_cm[:, None] * stride_cm + offs_cn[None, :] * stride_cn
    mask = (offs_cm[:, None] < M) & (offs_cn[None, :] < N)
    tl.store(c_ptrs, c, mask=mask)

# config = {"BLOCK_K": 128, "BLOCK_M": 64, "BLOCK_N": 512, "GROUP_M": 8, "arch": "sm_100", "dtype": "bf16", "num_ctas": 1, "num_stages": 2, "num_warps": 8}
# arch = sm_100


// ===== COMPILED SASS (sm_100a) =====

	.target	sm_100a

	.elftype	@"ET_EXEC"


//--------------------- .note.nv.tkinfo           --------------------------
	.section	.note.nv.tkinfo,"",@"SHT_NOTE"
	.sectionflags	@"SHF_NOTE_NV_TKINFO"
	.tkinfo
        /*0018*/ 	.word	0x00000081
        /*0030*/ 	.string	""
        /*0030*/ 	.string	"ptxas-blackwell"
        /*0030*/ 	.string	"Cuda compilation tools, release 12.9, V12.9.86"
        /*0030*/ 	.string	"Build cuda_12.9.r12.9/compiler.36037853_0"
        /*0030*/ 	.string	"-v  -suppress-debug-info  -lineinfo  -arch sm_100a "



//--------------------- .note.nv.cuver            --------------------------
	.section	.note.nv.cuver,"",@"SHT_NOTE"
	.sectionflags	@"SHF_NOTE_NV_CUVER"
        /*0018*/ 	.short	0x0001
        /*001a*/ 	.short	0x0064
        /*001c*/ 	.short	0x0001
        /*001e*/ 	.short	0x0000
        /*0020*/ 	.short	0x0001
        /*0022*/ 	.short	0x0000


//--------------------- .nv.info                  --------------------------
	.section	.nv.info,"",@"SHT_CUDA_INFO"
	.align	4


	//----- nvinfo : EIATTR_REGCOUNT
	.align		4
        /*0000*/ 	.byte	0x04, 0x2f
        /*0002*/ 	.short	(.L_4 - .L_3)
	.align		4
.L_3:
        /*0004*/ 	.word	index@(matmul_kernel)
        /*0008*/ 	.word	0x000000ff


	//----- nvinfo : EIATTR_FRAME_SIZE
	.align		4
.L_4:
        /*000c*/ 	.byte	0x04, 0x11
        /*000e*/ 	.short	(.L_6 - .L_5)
	.align		4
.L_5:
        /*0010*/ 	.word	index@($__internal_2_$__cuda_sm10x_tcgen05_guardrail_trap_unallocated_columns_being_dealloced)
        /*0014*/ 	.word	0x00000c18


	//----- nvinfo : EIATTR_FRAME_SIZE
	.align		4
.L_6:
        /*0018*/ 	.byte	0x04, 0x11
        /*001a*/ 	.short	(.L_8 - .L_7)
	.align		4
.L_7:
        /*001c*/ 	.word	index@($__internal_1_$__cuda_sm10x_tcgen05_guardrail_trap_phase_invalid_during_alloc)
        /*0020*/ 	.word	0x00000c18


	//----- nvinfo : EIATTR_FRAME_SIZE
	.align		4
.L_8:
        /*0024*/ 	.byte	0x04, 0x11
        /*0026*/ 	.short	(.L_10 - .L_9)
	.align		4
.L_9:
        /*0028*/ 	.word	index@($__internal_0_$__cuda_sm10x_tcgen05_guardrail_trap_col_being_dealloced_not_returned_by_alloc)
        /*002c*/ 	.word	0x00000c18


	//----- nvinfo : EIATTR_FRAME_SIZE
	.align		4
.L_10:
        /*0030*/ 	.byte	0x04, 0x11
        /*0032*/ 	.short	(.L_12 - .L_11)
	.align		4
.L_11:
        /*0034*/ 	.word	index@(matmul_kernel)
        /*0038*/ 	.word	0x00000c18


	//----- nvinfo : EIATTR_MIN_STACK_SIZE
	.align		4
.L_12:
        /*003c*/ 	.byte	0x04, 0x12
        /*003e*/ 	.short	(.L_14 - .L_13)
	.align		4
.L_13:
        /*0040*/ 	.word	index@(matmul_kernel)
        /*0044*/ 	.word	0x00000c18
.L_14:


//--------------------- .nv.info.matmul_kernel    --------------------------
	.section	.nv.info.matmul_kernel,"",@"SHT_CUDA_INFO"
	.sectionflags	@""
	.align	4


	//----- nvinfo : EIATTR_CUDA_API_VERSION
	.align		4
        /*0000*/ 	.byte	0x04, 0x37
        /*0002*/ 	.short	(.L_16 - .L_15)
.L_15:
        /*0004*/ 	.word	0x00000081


	//----- nvinfo : EIATTR_KPARAM_INFO
	.align		4
.L_16:
        /*0008*/ 	.byte	0x04, 0x17
        /*000a*/ 	.short	(.L_18 - .L_17)
.L_17:
        /*000c*/ 	.word	0x00000000
        /*0010*/ 	.short	0x000d
        /*0012*/ 	.short	0x0048
        /*0014*/ 	.byte	0x00, 0xf4, 0x21, 0x00


	//----- nvinfo : EIATTR_KPARAM_INFO
	.align		4
.L_18:
        /*0018*/ 	.byte	0x04, 0x17
        /*001a*/ 	.short	(.L_20 - .L_19)
.L_19:
        /*001c*/ 	.word	0x00000000
        /*0020*/ 	.short	0x000c
        /*0022*/ 	.short	0x0040
        /*0024*/ 	.byte	0x00, 0xf4, 0x21, 0x00


	//----- nvinfo : EIATTR_KPARAM_INFO
	.align		4
.L_20:
        /*0028*/ 	.byte	0x04, 0x17
        /*002a*/ 	.short	(.L_22 - .L_21)
.L_21:
        /*002c*/ 	.word	0x00000000
        /*0030*/ 	.short	0x000b
        /*0032*/ 	.short	0x0038
        /*0034*/ 	.byte	0x00, 0xf0, 0x11, 0x00


	//----- nvinfo : EIATTR_KPARAM_INFO
	.align		4
.L_22:
        /*0038*/ 	.byte	0x04, 0x17
        /*003a*/ 	.short	(.L_24 - .L_23)
.L_23:
        /*003c*/ 	.word	0x00000000
        /*0040*/ 	.short	0x000a
        /*0042*/ 	.short	0x0034
        /*0044*/ 	.byte	0x00, 0xf0, 0x11, 0x00


	//----- nvinfo : EIATTR_KPARAM_INFO
	.align		4
.L_24:
        /*0048*/ 	.byte	0x04, 0x17
        /*004a*/ 	.short	(.L_26 - .L_25)
.L_25:
        /*004c*/ 	.word	0x00000000
        /*0050*/ 	.short	0x0009
        /*0052*/ 	.short	0x0030
        /*0054*/ 	.byte	0x00, 0xf0, 0x11, 0x00


	//----- nvinfo : EIATTR_KPARAM_INFO
	.align		4
.L_26:
        /*0058*/ 	.byte	0x04, 0x17
        /*005a*/ 	.short	(.L_28 - .L_27)
.L_27:
        /*005c*/ 	.word	0x00000000
        /*0060*/ 	.short	0x0008
        /*0062*/ 	.short	0x002c
        /*0064*/ 	.byte	0x00, 0xf0, 0x11, 0x00


	//----- nvinfo : EIATTR_KPARAM_INFO
	.align		4
.L_28:
        /*0068*/ 	.byte	0x04, 0x17
        /*006a*/ 	.short	(.L_30 - .L_29)
.L_29:
        /*006c*/ 	.word	0x00000000
        /*0070*/ 	.short	0x0007
        /*0072*/ 	.short	0x0028
        /*0074*/ 	.byte	0x00, 0xf0, 0x11, 0x00


	//----- nvinfo : EIATTR_KPARAM_INFO
	.align		4
.L_30:
        /*0078*/ 	.byte	0x04, 0x17
        /*007a*/ 	.short	(.L_32 - .L_31)
.L_31:
        /*007c*/ 	.word	0x00000000
        /*0080*/ 	.short	0x0006
        /*0082*/ 	.short	0x0024
        /*0084*/ 	.byte	0x00, 0xf0, 0x11, 0x00


	//----- nvinfo : EIATTR_KPARAM_INFO
	.align		4
.L_32:
        /*0088*/ 	.byte	0x04, 0x17
        /*008a*/ 	.short	(.L_34 - .L_33)
.L_33:
        /*008c*/ 	.word	0x00000000
        /*0090*/ 	.short	0x0005
        /*0092*/ 	.short	0x0020
        /*0094*/ 	.byte	0x00, 0xf0, 0x11, 0x00


	//----- nvinfo : EIATTR_KPARAM_INFO
	.align		4
.L_34:
        /*0098*/ 	.byte	0x04, 0x17
        /*009a*/ 	.short	(.L_36 - .L_35)
.L_35:
        /*009c*/ 	.word	0x00000000
        /*00a0*/ 	.short	0x0004
        /*00a2*/ 	.short	0x001c
        /*00a4*/ 	.byte	0x00, 0xf0, 0x11, 0x00


	//----- nvinfo : EIATTR_KPARAM_INFO
	.align		4
.L_36:
        /*00a8*/ 	.byte	0x04, 0x17
        /*00aa*/ 	.short	(.L_38 - .L_37)
.L_37:
        /*00ac*/ 	.word	0x00000000
        /*00b0*/ 	.short	0x0003
        /*00b2*/ 	.short	0x0018
        /*00b4*/ 	.byte	0x00, 0xf0, 0x11, 0x00


	//----- nvinfo : EIATTR_KPARAM_INFO
	.align		4
.L_38:
        /*00b8*/ 	.byte	0x04, 0x17
        /*00ba*/ 	.short	(.L_40 - .L_39)
.L_39:
        /*00bc*/ 	.word	0x00000000
        /*00c0*/ 	.short	0x0002
        /*00c2*/ 	.short	0x0010
        /*00c4*/ 	.byte	0x00, 0xf4, 0x21, 0x00


	//----- nvinfo : EIATTR_KPARAM_INFO
	.align		4
.L_40:
        /*00c8*/ 	.byte	0x04, 0x17
        /*00ca*/ 	.short	(.L_42 - .L_41)
.L_41:
        /*00cc*/ 	.word	0x00000000
        /*00d0*/ 	.short	0x0001
        /*00d2*/ 	.short	0x0008
        /*00d4*/ 	.byte	0x00, 0xf4, 0x21, 0x00


	//----- nvinfo : EIATTR_KPARAM_INFO
	.align		4
.L_42:
        /*00d8*/ 	.byte	0x04, 0x17
        /*00da*/ 	.short	(.L_44 - .L_43)
.L_43:
        /*00dc*/ 	.word	0x00000000
        /*00e0*/ 	.short	0x0000
        /*00e2*/ 	.short	0x0000
        /*00e4*/ 	.byte	0x00, 0xf4, 0x21, 0x00


	//----- nvinfo : EIATTR_AT_ENTRY_FRAGMENTS
	.align		4
.L_44:
        /*00e8*/ 	.byte	0x04, 0x4f
        /*00ea*/ 	.short	(.L_46 - .L_45)


	//   ....[0]....
.L_45:
        /*00ec*/ 	.word	0x00000004


	//----- nvinfo : EIATTR_RESERVED_SMEM_USED
	.align		4
.L_46:
        /*00f0*/ 	.byte	0x01, 0x41
	.zero		2


	//----- nvinfo : EIATTR_SPARSE_MMA_MASK
	.align		4
        /*00f4*/ 	.byte	0x03, 0x50
        /*00f6*/ 	.short	0x0000


	//----- nvinfo : EIATTR_TCGEN05_1CTA_USED
	.align		4
        /*00f8*/ 	.byte	0x01, 0x51
	.zero		2


	//----- nvinfo : EIATTR_MAXREG_COUNT
	.align		4
        /*00fc*/ 	.byte	0x03, 0x1b
        /*00fe*/ 	.short	0x00ff


	//----- nvinfo : EIATTR_NUM_BARRIERS
	.align		4
        /*0100*/ 	.byte	0x02, 0x4c
        /*0102*/ 	.byte	0x01
	.zero		1


	//----- nvinfo : EIATTR_ANNOTATIONS
	.align		4
        /*0104*/ 	.byte	0x04, 0x55
        /*0106*/ 	.short	(.L_48 - .L_47)


	//   ....[0]....
.L_47:
        /*0108*/ 	.word	0x00000001
        /*010c*/ 	.byte	0x60, 0x09, 0x00, 0x00, 0x01, 0x00, 0x00, 0x00, 0xe0, 0x09, 0x00, 0x00, 0x01, 0x00, 0x00, 0x00
        /* <DEDUP_REMOVED lines=1358> */
        /*55fc*/ 	.byte	0x90, 0xb0, 0x02, 0x00


	//----- nvinfo : EIATTR_INT_WARP_WIDE_INSTR_OFFSETS
	.align		4
.L_48:
        /*5600*/ 	.byte	0x04, 0x31
        /*5602*/ 	.short	(.L_50 - .L_49)


	//   ....[0]....
.L_49:
        /*5604*/ 	.word	0x0000abe0


	//   ....[1]....
        /*5608*/ 	.word	0x0000abf0


	//   ....[2]....
        /*560c*/ 	.word	0x00013ad0


	//   ....[3]....
        /*5610*/ 	.word	0x0002f3d0


	//   ....[4]....
        /*5614*/ 	.word	0x0002f420


	//----- nvinfo : EIATTR_COOP_GROUP_MASK_REGIDS
	.align		4
.L_50:
        /*5618*/ 	.byte	0x04, 0x29
        /*561a*/ 	.short	(.L_52 - .L_51)


	//   ....[0]....
.L_51:
        /*561c*/ 	.word	0xffffffff


	//   ....[1]....
        /*5620*/ 	.word	0xffffffff


	//   ....[2]....
        /*5624*/ 	.word	0xffffffff


	//   ....[3]....
        /*5628*/ 	.word	0xffffffff


	//----- nvinfo : EIATTR_COOP_GROUP_INSTR_OFFSETS
	.align		4
.L_52:
        /*562c*/ 	.byte	0x04, 0x28
        /*562e*/ 	.short	(.L_54 - .L_53)


	//   ....[0]....
.L_53:
        /*5630*/ 	.word	0x00000070


	//   ....[1]....
        /*5634*/ 	.word	0x00000330


	//   ....[2]....
        /*5638*/ 	.word	0x0002f260


	//   ....[3]....
        /*563c*/ 	.word	0x0002f4d0


	//----- nvinfo : EIATTR_VRC_CTA_INIT_COUNT
	.align		4
.L_54:
        /*5640*/ 	.byte	0x02, 0x4a
        /*5642*/ 	.byte	0x80
	.zero		1


	//----- nvinfo : EIATTR_MBARRIER_INSTR_OFFSETS
	.align		4
        /*5644*/ 	.byte	0x04, 0x39
        /*5646*/ 	.short	(.L_56 - .L_55)


	//   ....[0]....
.L_55:
        /*5648*/ 	.word	0x0000ad20
        /*564c*/ 	.word	0x000000ff
        /*5650*/ 	.word	0x00000000
        /*5654*/ 	.short	0x0100
        /*5656*/ 	.byte	0x04
	.zero		1


	//   ....[1]....
        /*5658*/ 	.word	0x00013d10
        /*565c*/ 	.word	0x000000ff
        /*5660*/ 	.word	0x00048008
        /*5664*/ 	.short	0x0100
        /*5666*/ 	.byte	0x08
	.zero		1


	//   ....[2]....
        /*5668*/ 	.word	0x000224a0
        /*566c*/ 	.word	0x000000ff
        /*5670*/ 	.word	0x00000000
        /*5674*/ 	.short	0x010a
        /*5676*/ 	.byte	0x04
	.zero		1


	//   ....[3]....
        /*5678*/ 	.word	0x0002b010
        /*567c*/ 	.word	0x000000ff
        /*5680*/ 	.word	0x00000000
        /*5684*/ 	.short	0x010a
        /*5686*/ 	.byte	0x04
	.zero		1


	//   ....[4]....
        /*5688*/ 	.word	0x0002b0d0
        /*568c*/ 	.word	0x000000ff
        /*5690*/ 	.word	0x00048000
        /*5694*/ 	.short	0x0108
        /*5696*/ 	.byte	0x08
	.zero		1


	//   ....[5]....
        /*5698*/ 	.word	0x0002b0f0
        /*569c*/ 	.word	0x000000ff
        /*56a0*/ 	.word	0x00048008
        /*56a4*/ 	.short	0x0108
        /*56a6*/ 	.byte	0x08
	.zero		1


	//   ....[6]....
        /*56a8*/ 	.word	0x0002f4f0
        /*56ac*/ 	.word	0x000000ff
        /*56b0*/ 	.word	0x00000000
        /*56b4*/ 	.short	0x010a
        /*56b6*/ 	.byte	0x04
	.zero		1


	//   ....[7]....
        /*56b8*/ 	.word	0x0002f520
        /*56bc*/ 	.word	0x000000ff
        /*56c0*/ 	.word	0x00000000
        /*56c4*/ 	.short	0x010a
        /*56c6*/ 	.byte	0x04
	.zero		1


	//----- nvinfo : EIATTR_NUM_MBARRIERS
	.align		4
.L_56:
        /*56c8*/ 	.byte	0x03, 0x38
        /*56ca*/ 	.short	0x0002


	//----- nvinfo : EIATTR_EXIT_INSTR_OFFSETS
	.align		4
        /*56cc*/ 	.byte	0x04, 0x1c
        /*56ce*/ 	.short	(.L_58 - .L_57)


	//   ....[0]....
.L_57:
        /*56d0*/ 	.word	0x0002f4e0


	//----- nvinfo : EIATTR_REQNTID
	.align		4
.L_58:
        /*56d4*/ 	.byte	0x04, 0x10
        /*56d6*/ 	.short	(.L_60 - .L_59)
.L_59:
        /*56d8*/ 	.word	0x00000100
        /*56dc*/ 	.word	0x00000001
        /*56e0*/ 	.word	0x00000001


	//----- nvinfo : EIATTR_CRS_STACK_SIZE
	.align		4
.L_60:
        /*56e4*/ 	.byte	0x04, 0x1e
        /*56e6*/ 	.short	(.L_62 - .L_61)
.L_61:
        /*56e8*/ 	.word	0x00000000


	//----- nvinfo : EIATTR_CBANK_PARAM_SIZE
	.align		4
.L_62:
        /*56ec*/ 	.byte	0x03, 0x19
        /*56ee*/ 	.short	0x0050


	//----- nvinfo : EIATTR_PARAM_CBANK
	.align		4
        /*56f0*/ 	.byte	0x04, 0x0a
        /*56f2*/ 	.short	(.L_64 - .L_63)
	.align		4
.L_63:
        /*56f4*/ 	.word	index@(.nv.constant0.matmul_kernel)
        /*56f8*/ 	.short	0x0380
        /*56fa*/ 	.short	0x0050


	//----- nvinfo : EIATTR_SW_WAR
	.align		4
.L_64:
        /*56fc*/ 	.byte	0x04, 0x36
        /*56fe*/ 	.short	(.L_66 - .L_65)
.L_65:
        /*5700*/ 	.word	0x00000008
.L_66:


//--------------------- .nv.compat                --------------------------
	.section	.nv.compat,"",@"SHT_CUDA_COMPAT_INFO"
	.align	4
        /*0000*/ 	.byte	0x02, 0x02, 0x02, 0x00, 0x02, 0x05, 0x05, 0x00, 0x02, 0x03, 0x00, 0x00, 0x02, 0x06, 0x01, 0x00


//--------------------- .nv.callgraph             --------------------------
	.section	.nv.callgraph,"",@"SHT_CUDA_CALLGRAPH"
	.align	4
	.sectionentsize	8
	.align		4
        /*0000*/ 	.word	0x00000000
	.align		4
        /*0004*/ 	.word	0xffffffff
	.align		4
        /*0008*/ 	.word	0x00000000
	.align		4
        /*000c*/ 	.word	0xfffffffe
	.align		4
        /*0010*/ 	.word	0x00000000
	.align		4
        /*0014*/ 	.word	0xfffffffd
	.align		4
        /*0018*/ 	.word	0x00000000
	.align		4
        /*001c*/ 	.word	0xfffffffc


//--------------------- .text.matmul_kernel       --------------------------
	.section	.text.matmul_kernel,"ax",@progbits
	.align	128
        .global         matmul_kernel
        .type           matmul_kernel,@function
        .size           matmul_kernel,(.L_x_20 - matmul_kernel)
        .other          matmul_kernel,@"STO_CUDA_ENTRY STV_DEFAULT"
matmul_kernel:
.text.matmul_kernel:
[----:B------:R-:W0:Y:S01]  /*0000*/  LDC R1, c[0x0][0x37c] ;  /* 0x0000df00ff017b82 */ /* 0x000e220000000800 */
[----:B------:R-:W1:Y:S01]  /*0010*/  S2R R0, SR_TID.X ;  /* 0x0000000000007919 */ /* 0x000e620000002100 */
[----:B0-----:R-:W-:Y:S01]  /*0020*/  VIADD R1, R1, 0xfffff3e8 ;  /* 0xfffff3e801017836 */ /* 0x001fe20000000000 */
[----:B-1----:R-:W-:-:S13]  /*0030*/  ISETP.GE.U32.AND P0, PT, R0, 0x20, PT ;  /* 0x000000200000780c */ /* 0x002fda0003f06070 */
[----:B------:R-:W-:Y:S02]  /*0040*/  VOTEU.ANY UP0, P0 ;  /* 0x0000000000ff7886 */ /* 0x000fe40000000100 */
[----:B------:R-:W-:Y:S05]  /*0050*/  BRA.U UP0, `(.L_x_0) ;  /* 0x0000000100b87547 */ /* 0x000fea000b800000 */
[----:B------:R-:W0:Y:S01]  /*0060*/  S2UR UR6, SR_CgaCtaId ;  /* 0x00000000000679c3 */ /* 0x000e220000008800 */
[----:B------:R-:W-:Y:S01]  /*0070*/  NOP ;  /* 0x0000000000007918 */ /* 0x000fe20000000000 */
[----:B------:R-:W-:Y:S02]  /*0080*/  UMOV UR4, 0x40 ;  /* 0x0000004000047882 */ /* 0x000fe40000000000 */
[----:B0-----:R-:W-:-:S09]  /*0090*/  ULEA UR4, UR6, UR4, 0x18 ;  /* 0x0000000406047291 */ /* 0x001fd2000f8ec0ff */
[----:B------:R-:W0:Y:S01]  /*00a0*/  LDS.U8 R0, [UR4] ;  /* 0x00000004ff007984 */ /* 0x000e220008000000 */
[----:B------:R-:W-:Y:S02]  /*00b0*/  UMOV UR4, 0x400 ;  /* 0x0000040000047882 */ /* 0x000fe40000000000 */
[----:B------:R-:W-:Y:S01]  /*00c0*/  ULEA UR4, UR6, UR4, 0x18 ;  /* 0x0000000406047291 */ /* 0x000fe2000f8ec0ff */
[----:B0-----:R-:W-:-:S13]  /*00d0*/  ISETP.NE.AND P0, PT, R0, RZ, PT ;  /* 0x000000ff0000720c */ /* 0x001fda0003f05270 */
[----:B------:R-:W-:Y:S05]  /*00e0*/  @P0 BRA `(.L_x_1) ;  /* 0x00000000007c0947 */ /* 0x000fea0003800000 */
[----:B------:R-:W-:-:S13]  /*00f0*/  ELECT P0, URZ, PT ;  /* 0x0000000000ff782f */ /* 0x000fda0003800000 */
[----:B------:R-:W-:Y:S05]  /*0100*/  @!P0 BRA `(.L_x_2) ;  /* 0x0000000000848947 */ /* 0x000fea0003800000 */
[----:B------:R-:W-:Y:S01]  /*0110*/  UMOV UR5, 0x8 ;  /* 0x0000000800057882 */ /* 0x000fe20000000000 */
[----:B------:R-:W-:Y:S02]  /*0120*/  IMAD.MOV.U32 R4, RZ, RZ, 0x1 ;  /* 0x00000001ff047424 */ /* 0x000fe400078e00ff */
[----:B------:R-:W-:Y:S02]  /*0130*/  IMAD.MOV.U32 R5, RZ, RZ, 0xff ;  /* 0x000000ffff057424 */ /* 0x000fe400078e00ff */
[----:B------:R-:W-:Y:S04]  /*0140*/  DEPBAR.LE SB0, 0x36 ;  /* 0x00008d800000791a */ /* 0x000fe80000000000 */
[----:B------:R-:W0:Y:S02]  /*0150*/  UTCATOMSWS.FIND_AND_SET.ALIGN UP1, UR5, UR5 ;  /* 0x00000005000575e3 */ /* 0x000e240008020800 */
[----:B0-----:R-:W-:-:S04]  /*0160*/  PLOP3.LUT P0, PT, PT, PT, UP1, 0x80, 0x8 ;  /* 0x000000000008781c */ /* 0x001fc80003f0f018 */
[----:B------:R-:W-:-:S04]  /*0170*/  SEL R0, RZ, 0xffffffff, !P0 ;  /* 0xffffffffff007807 */ /* 0x000fc80004000000 */
[----:B------:R-:W-:Y:S01]  /*0180*/  ISETP.NE.AND P0, PT, R0, RZ, PT ;  /* 0x000000ff0000720c */ /* 0x000fe20003f05270 */
[----:B------:R-:W-:-:S12]  /*0190*/  IMAD.U32 R0, RZ, RZ, UR5 ;  /* 0x00000005ff007e24 */ /* 0x000fd8000f8e00ff */
[----:B------:R-:W-:Y:S05]  /*01a0*/  @P0 BRA `(.L_x_3) ;  /* 0x0000000000240947 */ /* 0x000fea0003800000 */
.L_x_4:
[----:B------:R-:W-:Y:S05]  /*01b0*/  NANOSLEEP 0x64 ;  /* 0x000000640000795d */ /* 0x000fea0003800000 */
[----:B------:R-:W-:-:S05]  /*01c0*/  UMOV UR5, 0x8 ;  /* 0x0000000800057882 */ /* 0x000fca0000000000 */
[----:B------:R-:W-:Y:S04]  /*01d0*/  DEPBAR.LE SB0, 0x36 ;  /* 0x00008d800000791a */ /* 0x000fe80000000000 */
[----:B------:R-:W0:Y:S02]  /*01e0*/  UTCATOMSWS.FIND_AND_SET.ALIGN UP1, UR5, UR5 ;  /* 0x00000005000575e3 */ /* 0x000e240008020800 */
[----:B0-----:R-:W-:-:S04]  /*01f0*/  PLOP3.LUT P0, PT, PT, PT, UP1, 0x80, 0x8 ;  /* 0x000000000008781c */ /* 0x001fc80003f0f018 */
[----:B------:R-:W-:-:S04]  /*0200*/  SEL R0, RZ, 0xffffffff, !P0 ;  /* 0xffffffffff007807 */ /* 0x000fc80004000000 */
[----:B------:R-:W-:Y:S01]  /*0210*/  ISETP.NE.AND P0, PT, R0, RZ, PT ;  /* 0x000000ff0000720c */ /* 0x000fe20003f05270 */
[----:B------:R-:W-:-:S12]  /*0220*/  IMAD.U32 R0, RZ, RZ, UR5 ;  /* 0x00000005ff007e24 */ /* 0x000fd8000f8e00ff */
[----:B------:R-:W-:Y:S05]  /*0230*/  @!P0 BRA `(.L_x_4) ;  /* 0xfffffffc00dc8947 */ /* 0x000fea000383ffff */
.L_x_3:
[C---:B------:R-:W-:Y:S01]  /*0240*/  VIADD R3, R0.reuse, 0x10 ;  /* 0x0000001000037836 */ /* 0x040fe20000000000 */
[----:B------:R-:W-:Y:S01]  /*0250*/  UMOV UR5, 0x50 ;  /* 0x0000005000057882 */ /* 0x000fe20000000000 */
[----:B------:R-:W-:Y:S01]  /*0260*/  SHF.L.U32 R2, R5, R0, RZ ;  /* 0x0000000005027219 */ /* 0x000fe200000006ff */
[----:B------:R-:W-:Y:S01]  /*0270*/  ULEA UR5, UR6, UR5, 0x18 ;  /* 0x0000000506057291 */ /* 0x000fe2000f8ec0ff */
[----:B------:R-:W-:Y:S01]  /*0280*/  IMAD.SHL.U32 R0, R0, 0x20, RZ ;  /* 0x0000002000007824 */ /* 0x000fe200078e00ff */
[----:B------:R-:W-:-:S04]  /*0290*/  SHF.L.U32 R3, R4, R3, RZ ;  /* 0x0000000304037219 */ /* 0x000fc800000006ff */
[----:B------:R-:W-:-:S05]  /*02a0*/  LOP3.LUT R2, R3, R2, RZ, 0xfc, !PT ;  /* 0x0000000203027212 */ /* 0x000fca00078efcff */
[----:B------:R0:W-:Y:S04]  /*02b0*/  ATOMS.OR RZ, [UR5], R2 ;  /* 0x00000002ffff798c */ /* 0x0001e8000b000005 */
[----:B------:R0:W-:Y:S01]  /*02c0*/  STS [UR4], R0 ;  /* 0x00000000ff007988 */ /* 0x0001e20008000804 */
[----:B------:R-:W-:Y:S05]  /*02d0*/  BRA `(.L_x_2) ;  /* 0x0000000000107947 */ /* 0x000fea0003800000 */
.L_x_1:
[----:B------:R-:W-:Y:S01]  /*02e0*/  IMAD.MOV.U32 R0, RZ, RZ, -0x1 ;  /* 0xffffffffff007424 */ /* 0x000fe200078e00ff */
[----:B------:R-:W-:-:S04]  /*02f0*/  MOV R2, 0x320 ;  /* 0x0000032000027802 */ /* 0x000fc80000000f00 */
[----:B------:R0:W-:Y:S03]  /*0300*/  STS [UR4], R0 ;  /* 0x00000000ff007988 */ /* 0x0001e60008000804 */
[----:B0-----:R-:W-:Y:S05]  /*0310*/  CALL.REL.NOINC `($__internal_1_$__cuda_sm10x_tcgen05_guardrail_trap_phase_invalid_during_alloc) ;  /* 0x000002f000987944 */ /* 0x001fea0003c00000 */
.L_x_2:
[----:B------:R-:W-:Y:S05]  /*0320*/  WARPSYNC.ALL ;  /* 0x0000000000007948 */ /* 0x000fea0003800000 */
[----:B------:R-:W-:Y:S01]  /*0330*/  NOP ;  /* 0x0000000000007918 */ /* 0x000fe20000000000 */
.L_x_0:
[----:B0-----:R-:W0:Y:S01]  /*0340*/  LDC.64 R2, c[0x0][0x398] ;  /* 0x0000e600ff027b82 */ /* 0x001e220000000a00 */
[----:B------:R-:W1:Y:S01]  /*0350*/  S2R R7, SR_CTAID.X ;  /* 0x0000000000077919 */ /* 0x000e620000002500 */
[----:B------:R-:W2:Y:S01]  /*0360*/  LDCU UR20, c[0x0][0x3a0] ;  /* 0x00007400ff1477ac */ /* 0x000ea20008000800 */
[----:B------:R-:W3:Y:S01]  /*0370*/  S2R R66, SR_TID.X ;  /* 0x0000000000427919 */ /* 0x000ee20000002100 */
[----:B------:R-:W-:Y:S01]  /*0380*/  UMOV UR8, 0x400 ;  /* 0x0000040000087882 */ /* 0x000fe20000000000 */
[----:B------:R-:W4:Y:S03]  /*0390*/  LDCU UR4, c[0x0][0x3a4] ;  /* 0x00007480ff0477ac */ /* 0x000f260008000800 */
[----:B------:R-:W5:Y:S01]  /*03a0*/  S2UR UR11, SR_CgaCtaId ;  /* 0x00000000000b79c3 */ /* 0x000f620000008800 */
[----:B------:R-:W0:Y:S01]  /*03b0*/  LDCU.128 UR16, c[0x0][0x380] ;  /* 0x00007000ff1077ac */ /* 0x000e220008000c00 */
[----:B------:R-:W0:Y:S01]  /*03c0*/  LDCU.64 UR6, c[0x0][0x3a8] ;  /* 0x00007500ff0677ac */ /* 0x000e220008000a00 */
[----:B------:R-:W0:Y:S01]  /*03d0*/  LDCU UR14, c[0x0][0x39c] ;  /* 0x00007380ff0e77ac */ /* 0x000e220008000800 */
[----:B------:R-:W0:Y:S02]  /*03e0*/  LDCU UR13, c[0x0][0x3b0] ;  /* 0x00007600ff0d77ac */ /* 0x000e240008000800 */
[----:B0-----:R-:W-:Y:S01]  /*03f0*/  VIADD R0, R3, 0x1ff ;  /* 0x000001ff03007836 */ /* 0x001fe20000000000 */
[----:B------:R-:W-:-:S04]  /*0400*/  IABS R72, R3 ;  /* 0x0000000300487213 */ /* 0x000fc80000000000 */
[----:B------:R-:W-:-:S04]  /*0410*/  SHF.R.S32.HI R5, RZ, 0x1f, R0 ;  /* 0x0000001fff057819 */ /* 0x000fc80000011400 */
[----:B------:R-:W-:Y:S02]  /*0420*/  LEA.HI R5, R5, R0, RZ, 0x9 ;  /* 0x0000000005057211 */ /* 0x000fe400078f48ff */
[----:B-1----:R-:W-:Y:S02]  /*0430*/  IABS R10, R7 ;  /* 0x00000007000a7213 */ /* 0x002fe40000000000 */
[----:B------:R-:W-:Y:S02]  /*0440*/  SHF.R.S32.HI R5, RZ, 0x9, R5 ;  /* 0x00000009ff057819 */ /* 0x000fe40000011405 */
[----:B---3--:R-:W-:-:S03]  /*0450*/  SHF.R.U32.HI R74, RZ, 0x7, R66 ;  /* 0x00000007ff4a7819 */ /* 0x008fc60000011642 */
[----:B------:R-:W-:Y:S01]  /*0460*/  IMAD.SHL.U32 R6, R5, 0x8, RZ ;  /* 0x0000000805067824 */ /* 0x000fe200078e00ff */
[----:B------:R-:W-:-:S04]  /*0470*/  SGXT.U32 R74, R74, 0x1 ;  /* 0x000000014a4a781a */ /* 0x000fc80000000000 */
[-C--:B------:R-:W-:Y:S02]  /*0480*/  IABS R9, R6.reuse ;  /* 0x0000000600097213 */ /* 0x080fe40000000000 */
[----:B------:R-:W-:Y:S02]  /*0490*/  IABS R12, R6 ;  /* 0x00000006000c7213 */ /* 0x000fe40000000000 */
[----:B------:R-:W0:Y:S08]  /*04a0*/  I2F.RP R0, R9 ;  /* 0x0000000900007306 */ /* 0x000e300000209400 */
[----:B0-----:R-:W0:Y:S02]  /*04b0*/  MUFU.RCP R0, R0 ;  /* 0x0000000000007308 */ /* 0x001e240000001000 */
[----:B0-----:R-:W-:-:S02]  /*04c0*/  VIADD R4, R0, 0xffffffe ;  /* 0x0ffffffe00047836 */ /* 0x001fc40000000000 */
[----:B------:R-:W-:-:S04]  /*04d0*/  IMAD.MOV R0, RZ, RZ, -R12 ;  /* 0x000000ffff007224 */ /* 0x000fc800078e0a0c */
[----:B------:R0:W1:Y:S02]  /*04e0*/  F2I.FTZ.U32.TRUNC.NTZ R5, R4 ;  /* 0x0000000400057305 */ /* 0x000064000021f000 */
[----:B0-----:R-:W-:Y:S02]  /*04f0*/  IMAD.MOV.U32 R4, RZ, RZ, RZ ;  /* 0x000000ffff047224 */ /* 0x001fe400078e00ff */
[----:B-1----:R-:W-:-:S04]  /*0500*/  IMAD.MOV R8, RZ, RZ, -R5 ;  /* 0x000000ffff087224 */ /* 0x002fc800078e0a05 */
[----:B------:R-:W-:Y:S02]  /*0510*/  IMAD R11, R8, R9, RZ ;  /* 0x00000009080b7224 */ /* 0x000fe400078e02ff */
[----:B------:R-:W-:Y:S02]  /*0520*/  IMAD.MOV.U32 R8, RZ, RZ, R10 ;  /* 0x000000ffff087224 */ /* 0x000fe400078e000a */
[----:B------:R-:W-:-:S06]  /*0530*/  IMAD.HI.U32 R5, R5, R11, R4 ;  /* 0x0000000b05057227 */ /* 0x000fcc00078e0004 */
[----:B------:R-:W-:-:S04]  /*0540*/  IMAD.HI.U32 R5, R5, R8, RZ ;  /* 0x0000000805057227 */ /* 0x000fc800078e00ff */
[----:B------:R-:W-:Y:S01]  /*0550*/  IMAD R0, R5, R0, R8 ;  /* 0x0000000005007224 */ /* 0x000fe200078e0208 */
[----:B------:R-:W-:Y:S04]  /*0560*/  BAR.SYNC.DEFER_BLOCKING 0x0 ;  /* 0x0000000000007b1d */ /* 0x000fe80000010000 */
[----:B------:R-:W-:-:S13]  /*0570*/  ISETP.GT.U32.AND P1, PT, R9, R0, PT ;  /* 0x000000000900720c */ /* 0x000fda0003f24070 */
[----:B------:R-:W-:Y:S02]  /*0580*/  @!P1 IMAD.IADD R0, R0, 0x1, -R9 ;  /* 0x0000000100009824 */ /* 0x000fe400078e0a09 */
[----:B------:R-:W-:Y:S01]  /*0590*/  @!P1 VIADD R5, R5, 0x1 ;  /* 0x0000000105059836 */ /* 0x000fe20000000000 */
[----:B------:R-:W-:Y:S02]  /*05a0*/  ISETP.NE.AND P1, PT, R6, RZ, PT ;  /* 0x000000ff0600720c */ /* 0x000fe40003f25270 */
[----:B------:R-:W-:Y:S02]  /*05b0*/  ISETP.GE.U32.AND P0, PT, R0, R9, PT ;  /* 0x000000090000720c */ /* 0x000fe40003f06070 */
[----:B------:R-:W-:-:S04]  /*05c0*/  LOP3.LUT R0, R7, R6, RZ, 0x3c, !PT ;  /* 0x0000000607007212 */ /* 0x000fc800078e3cff */
[----:B------:R-:W-:Y:S01]  /*05d0*/  ISETP.GE.AND P2, PT, R0, RZ, PT ;  /* 0x000000ff0000720c */ /* 0x000fe20003f46270 */
[----:B------:R-:W-:-:S06]  /*05e0*/  VIADD R0, R2, 0x3f ;  /* 0x0000003f02007836 */ /* 0x000fcc0000000000 */
[----:B------:R-:W-:-:S04]  /*05f0*/  @P0 VIADD R5, R5, 0x1 ;  /* 0x0000000105050836 */ /* 0x000fc80000000000 */
[----:B------:R-:W-:Y:S01]  /*0600*/  IMAD.MOV.U32 R4, RZ, RZ, R5 ;  /* 0x000000ffff047224 */ /* 0x000fe200078e0005 */
[----:B------:R-:W-:-:S03]  /*0610*/  SHF.R.S32.HI R5, RZ, 0x1f, R0 ;  /* 0x0000001fff057819 */ /* 0x000fc60000011400 */
[----:B------:R-:W-:Y:S01]  /*0620*/  @!P2 IMAD.MOV R4, RZ, RZ, -R4 ;  /* 0x000000ffff04a224 */ /* 0x000fe200078e0a04 */
[----:B------:R-:W-:Y:S02]  /*0630*/  @!P1 LOP3.LUT R4, RZ, R6, RZ, 0x33, !PT ;  /* 0x00000006ff049212 */ /* 0x000fe400078e33ff */
[----:B------:R-:W-:-:S03]  /*0640*/  LEA.HI R5, R5, R0, RZ, 0x6 ;  /* 0x0000000005057211 */ /* 0x000fc600078f30ff */
[----:B------:R-:W-:Y:S02]  /*0650*/  IMAD.SHL.U32 R10, R4, 0x8, RZ ;  /* 0x00000008040a7824 */ /* 0x000fe400078e00ff */
[----:B------:R-:W-:-:S03]  /*0660*/  IMAD.MOV R4, RZ, RZ, -R4 ;  /* 0x000000ffff047224 */ /* 0x000fc600078e0a04 */
[----:B------:R-:W-:Y:S01]  /*0670*/  LEA.HI.SX32 R5, R5, -R10, 0x1a ;  /* 0x8000000a05057211 */ /* 0x000fe200078fd2ff */
[----:B------:R-:W-:Y:S02]  /*0680*/  IMAD R11, R6, R4, R7 ;  /* 0x00000004060b7224 */ /* 0x000fe400078e0207 */
[----:B------:R-:W-:Y:S01]  /*0690*/  IMAD.MOV.U32 R4, RZ, RZ, RZ ;  /* 0x000000ffff047224 */ /* 0x000fe200078e00ff */
[----:B------:R-:W-:Y:S02]  /*06a0*/  VIMNMX R12, PT, PT, R5, 0x8, PT ;  /* 0x00000008050c7848 */ /* 0x000fe40003fe0100 */
[----:B------:R-:W-:Y:S02]  /*06b0*/  IABS R6, R11 ;  /* 0x0000000b00067213 */ /* 0x000fe40000000000 */
[-C--:B------:R-:W-:Y:S02]  /*06c0*/  IABS R8, R12.reuse ;  /* 0x0000000c00087213 */ /* 0x080fe40000000000 */
[----:B------:R-:W-:-:S02]  /*06d0*/  IABS R7, R12 ;  /* 0x0000000c00077213 */ /* 0x000fc40000000000 */
[----:B------:R-:W0:Y:S08]  /*06e0*/  I2F.RP R0, R8 ;  /* 0x0000000800007306 */ /* 0x000e300000209400 */
[----:B0-----:R-:W0:Y:S02]  /*06f0*/  MUFU.RCP R0, R0 ;  /* 0x0000000000007308 */ /* 0x001e240000001000 */
[----:B0-----:R-:W-:-:S06]  /*0700*/  VIADD R5, R0, 0xffffffe ;  /* 0x0ffffffe00057836 */ /* 0x001fcc0000000000 */
[----:B------:R-:W0:Y:S02]  /*0710*/  F2I.FTZ.U32.TRUNC.NTZ R5, R5 ;  /* 0x0000000500057305 */ /* 0x000e24000021f000 */
[----:B0-----:R-:W-:-:S04]  /*0720*/  IMAD.MOV R9, RZ, RZ, -R5 ;  /* 0x000000ffff097224 */ /* 0x001fc800078e0a05 */
[----:B------:R-:W-:-:S04]  /*0730*/  IMAD R3, R9, R8, RZ ;  /* 0x0000000809037224 */ /* 0x000fc800078e02ff */
[----:B------:R-:W-:-:S04]  /*0740*/  IMAD.HI.U32 R4, R5, R3, R4 ;  /* 0x0000000305047227 */ /* 0x000fc800078e0004 */
[----:B------:R-:W-:Y:S02]  /*0750*/  IMAD.MOV.U32 R3, RZ, RZ, R6 ;  /* 0x000000ffff037224 */ /* 0x000fe400078e0006 */
[----:B------:R-:W-:Y:S01]  /*0760*/  IMAD.MOV R5, RZ, RZ, -R7 ;  /* 0x000000ffff057224 */ /* 0x000fe200078e0a07 */
[----:B------:R-:W0:Y:S01]  /*0770*/  I2F.RP R6, R72 ;  /* 0x0000004800067306 */ /* 0x000e220000209400 */
[----:B------:R-:W-:Y:S01]  /*0780*/  IMAD.HI.U32 R0, R4, R3, RZ ;  /* 0x0000000304007227 */ /* 0x000fe200078e00ff */
[----:B------:R-:W-:-:S03]  /*0790*/  IABS R7, R2 ;  /* 0x0000000200077213 */ /* 0x000fc60000000000 */
[----:B------:R-:W-:Y:S02]  /*07a0*/  IMAD R3, R0, R5, R3 ;  /* 0x0000000500037224 */ /* 0x000fe400078e0203 */
[----:B------:R-:W-:-:S03]  /*07b0*/  IMAD.MOV.U32 R4, RZ, RZ, R7 ;  /* 0x000000ffff047224 */ /* 0x000fc600078e0007 */
[----:B------:R-:W-:Y:S01]  /*07c0*/  ISETP.GT.U32.AND P1, PT, R8, R3, PT ;  /* 0x000000030800720c */ /* 0x000fe20003f24070 */
[----:B------:R-:W1:Y:S08]  /*07d0*/  I2F.RP R5, R4 ;  /* 0x0000000400057306 */ /* 0x000e700000209400 */
[----:B0-----:R-:W0:Y:S04]  /*07e0*/  MUFU.RCP R6, R6 ;  /* 0x0000000600067308 */ /* 0x001e280000001000 */
[----:B------:R-:W-:-:S02]  /*07f0*/  @!P1 IMAD.IADD R3, R3, 0x1, -R8 ;  /* 0x0000000103039824 */ /* 0x000fc400078e0a08 */
[----:B------:R-:W-:Y:S01]  /*0800*/  @!P1 VIADD R0, R0, 0x1 ;  /* 0x0000000100009836 */ /* 0x000fe20000000000 */
[----:B------:R-:W-:Y:S01]  /*0810*/  ISETP.NE.AND P1, PT, R12, RZ, PT ;  /* 0x000000ff0c00720c */ /* 0x000fe20003f25270 */
[----:B-1----:R-:W1:Y:S01]  /*0820*/  MUFU.RCP R5, R5 ;  /* 0x0000000500057308 */ /* 0x002e620000001000 */
[----:B------:R-:W-:Y:S02]  /*0830*/  ISETP.GE.U32.AND P0, PT, R3, R8, PT ;  /* 0x000000080300720c */ /* 0x000fe40003f06070 */
[----:B------:R-:W-:-:S04]  /*0840*/  LOP3.LUT R3, R11, R12, RZ, 0x3c, !PT ;  /* 0x0000000c0b037212 */ /* 0x000fc800078e3cff */
[----:B------:R-:W-:Y:S01]  /*0850*/  ISETP.GE.AND P2, PT, R3, RZ, PT ;  /* 0x000000ff0300720c */ /* 0x000fe20003f46270 */
[----:B0-----:R-:W-:Y:S01]  /*0860*/  VIADD R8, R6, 0xffffffe ;  /* 0x0ffffffe06087836 */ /* 0x001fe20000000000 */
[----:B------:R-:W-:-:S03]  /*0870*/  SHF.R.U32.HI R3, RZ, 0x5, R66 ;  /* 0x00000005ff037819 */ /* 0x000fc60000011642 */
[----:B------:R0:W3:Y:S02]  /*0880*/  F2I.FTZ.U32.TRUNC.NTZ R9, R8 ;  /* 0x0000000800097305 */ /* 0x0000e4000021f000 */
[----:B------:R-:W-:Y:S01]  /*0890*/  @P0 VIADD R0, R0, 0x1 ;  /* 0x0000000100000836 */ /* 0x000fe20000000000 */
[----:B------:R-:W-:Y:S01]  /*08a0*/  R2UR UR12, R3 ;  /* 0x00000000030c72ca */ /* 0x000fe200000e0000 */
[----:B-1----:R-:W-:-:S04]  /*08b0*/  VIADD R6, R5, 0xffffffe ;  /* 0x0ffffffe05067836 */ /* 0x002fc80000000000 */
[----:B------:R-:W-:Y:S01]  /*08c0*/  @!P2 IMAD.MOV R0, RZ, RZ, -R0 ;  /* 0x000000ffff00a224 */ /* 0x000fe200078e0a00 */
[----:B------:R-:W-:Y:S01]  /*08d0*/  @!P1 LOP3.LUT R0, RZ, R12, RZ, 0x33, !PT ;  /* 0x0000000cff009212 */ /* 0x000fe200078e33ff */
[----:B0-----:R-:W-:Y:S01]  /*08e0*/  IMAD.MOV.U32 R8, RZ, RZ, RZ ;  /* 0x000000ffff087224 */ /* 0x001fe200078e00ff */
[----:B------:R0:W1:Y:S01]  /*08f0*/  F2I.FTZ.U32.TRUNC.NTZ R7, R6 ;  /* 0x0000000600077305 */ /* 0x000062000021f000 */
[----:B------:R-:W-:Y:S02]  /*0900*/  ISETP.NE.AND P1, PT, R2, RZ, PT ;  /* 0x000000ff0200720c */ /* 0x000fe40003f25270 */
[----:B------:R-:W-:Y:S02]  /*0910*/  IMAD.SHL.U32 R13, R0, 0x200, RZ ;  /* 0x00000200000d7824 */ /* 0x000fe400078e00ff */
[--C-:B---3--:R-:W-:Y:S02]  /*0920*/  IMAD.MOV R73, RZ, RZ, -R9.reuse ;  /* 0x000000ffff497224 */ /* 0x108fe400078e0a09 */
[----:B------:R-:W-:Y:S01]  /*0930*/  IMAD.MOV R23, RZ, RZ, -R0 ;  /* 0x000000ffff177224 */ /* 0x000fe200078e0a00 */
[----:B------:R-:W-:Y:S01]  /*0940*/  LOP3.LUT R74, R13, R74, RZ, 0xfc, !PT ;  /* 0x0000004a0d4a7212 */ /* 0x000fe200078efcff */
[----:B------:R-:W-:Y:S01]  /*0950*/  IMAD R73, R73, R72, RZ ;  /* 0x0000004849497224 */ /* 0x000fe200078e02ff */
[----:B------:R3:W-:Y:S01]  /*0960*/  STL [R1+0x6b0], R13 ;  /* 0x0006b00d01007387 */ /* 0x0007e20000100800 */
[----:B0-----:R-:W-:Y:S01]  /*0970*/  IMAD.MOV.U32 R6, RZ, RZ, RZ ;  /* 0x000000ffff067224 */ /* 0x001fe200078e00ff */
[C---:B------:R-:W-:Y:S01]  /*0980*/  LOP3.LUT R216, R74.reuse, 0x2, RZ, 0xfc, !PT ;  /* 0x000000024ad87812 */ /* 0x040fe200078efcff */
[----:B------:R-:W-:Y:S01]  /*0990*/  IMAD.HI.U32 R73, R9, R73, R8 ;  /* 0x0000004909497227 */ /* 0x000fe200078e0008 */
[----:B------:R-:W-:-:S02]  /*09a0*/  LOP3.LUT R5, R74, 0x6, RZ, 0xfc, !PT ;  /* 0x000000064a057812 */ /* 0x000fc400078efcff */
[----:B------:R-:W-:Y:S01]  /*09b0*/  IABS R192, R216 ;  /* 0x000000d800c07213 */ /* 0x000fe20000000000 */
[----:B-1----:R-:W-:Y:S01]  /*09c0*/  IMAD.MOV R67, RZ, RZ, -R7 ;  /* 0x000000ffff437224 */ /* 0x002fe200078e0a07 */
[----:B------:R-:W-:Y:S01]  /*09d0*/  IABS R85, R5 ;  /* 0x0000000500557213 */ /* 0x000fe20000000000 */
[----:B------:R-:W-:Y:S01]  /*09e0*/  STL [R1+0x950], R216 ;  /* 0x000950d801007387 */ /* 0x000fe20000100800 */
[C---:B------:R-:W-:Y:S01]  /*09f0*/  LOP3.LUT R218, R74.reuse, 0xa, RZ, 0xfc, !PT ;  /* 0x0000000a4ada7812 */ /* 0x040fe200078efcff */
[----:B------:R-:W-:Y:S01]  /*0a00*/  IMAD.HI.U32 R3, R73, R192, RZ ;  /* 0x000000c049037227 */ /* 0x000fe200078e00ff */
[C---:B------:R-:W-:Y:S02]  /*0a10*/  LOP3.LUT R200, R74.reuse, 0x10, RZ, 0xfc, !PT ;  /* 0x000000104ac87812 */ /* 0x040fe400078efcff */
[----:B------:R-:W-:Y:S01]  /*0a20*/  IABS R75, R218 ;  /* 0x000000da004b7213 */ /* 0x000fe20000000000 */
[----:B------:R-:W-:Y:S01]  /*0a30*/  IMAD.MOV R3, RZ, RZ, -R3 ;  /* 0x000000ffff037224 */ /* 0x000fe200078e0a03 */
[----:B------:R-:W-:Y:S01]  /*0a40*/  IABS R56, R200 ;  /* 0x000000c800387213 */ /* 0x000fe20000000000 */
[----:B------:R-:W-:Y:S01]  /*0a50*/  IMAD R67, R67, R4, RZ ;  /* 0x0000000443437224 */ /* 0x000fe200078e02ff */
[----:B---3--:R-:W-:Y:S01]  /*0a60*/  LOP3.LUT R13, R74, 0x4, RZ, 0xfc, !PT ;  /* 0x000000044a0d7812 */ /* 0x008fe200078efcff */
[----:B------:R-:W-:Y:S01]  /*0a70*/  IMAD R192, R72, R3, R192 ;  /* 0x0000000348c07224 */ /* 0x000fe200078e02c0 */
[C---:B------:R-:W-:Y:S01]  /*0a80*/  LOP3.LUT R8, R74.reuse, 0x14, RZ, 0xfc, !PT ;  /* 0x000000144a087812 */ /* 0x040fe200078efcff */
[----:B------:R-:W-:Y:S01]  /*0a90*/  IMAD.HI.U32 R3, R73, R85, RZ ;  /* 0x0000005549037227 */ /* 0x000fe200078e00ff */
[C---:B------:R-:W-:Y:S01]  /*0aa0*/  LOP3.LUT R217, R74.reuse, 0x8, RZ, 0xfc, !PT ;  /* 0x000000084ad97812 */ /* 0x040fe200078efcff */
[----:B------:R-:W-:Y:S01]  /*0ab0*/  STL [R1+0x27c], R13 ;  /* 0x00027c0d01007387 */ /* 0x000fe20000100800 */
[----:B------:R-:W-:Y:S01]  /*0ac0*/  IABS R91, R8 ;  /* 0x00000008005b7213 */ /* 0x000fe20000000000 */
[----:B------:R-:W-:Y:S01]  /*0ad0*/  IMAD.MOV R3, RZ, RZ, -R3 ;  /* 0x000000ffff037224 */ /* 0x000fe200078e0a03 */
[C---:B------:R-:W-:Y:S01]  /*0ae0*/  LOP3.LUT R184, R74.reuse, 0x1a, RZ, 0xfc, !PT ;  /* 0x0000001a4ab87812 */ /* 0x040fe200078efcff */
[----:B------:R0:W-:Y:S01]  /*0af0*/  STL [R1+0x29c], R5 ;  /* 0x00029c0501007387 */ /* 0x0001e20000100800 */
[----:B------:R-:W-:Y:S01]  /*0b00*/  IMAD.HI.U32 R67, R7, R67, R6 ;  /* 0x0000004307437227 */ /* 0x000fe200078e0006 */
[----:B------:R-:W-:-:S02]  /*0b10*/  LOP3.LUT R6, R74, 0xe, RZ, 0xfc, !PT ;  /* 0x0000000e4a067812 */ /* 0x000fc400078efcff */
[----:B------:R-:W-:Y:S01]  /*0b20*/  STL [R1+0x954], R217 ;  /* 0x000954d901007387 */ /* 0x000fe20000100800 */
[----:B------:R-:W-:Y:S01]  /*0b30*/  IMAD R85, R72, R3, R85 ;  /* 0x0000000348557224 */ /* 0x000fe200078e0255 */
[C---:B------:R-:W-:Y:S01]  /*0b40*/  LOP3.LUT R208, R74.reuse, 0x12, RZ, 0xfc, !PT ;  /* 0x000000124ad07812 */ /* 0x040fe200078efcff */
[C---:B------:R-:W-:Y:S01]  /*0b50*/  IMAD.HI.U32 R3, R73.reuse, R75, RZ ;  /* 0x0000004b49037227 */ /* 0x040fe200078e00ff */
[----:B------:R-:W-:Y:S02]  /*0b60*/  IABS R89, R6 ;  /* 0x0000000600597213 */ /* 0x000fe40000000000 */
[----:B0-----:R-:W-:Y:S01]  /*0b70*/  LOP3.LUT R5, R74, 0xc, RZ, 0xfc, !PT ;  /* 0x0000000c4a057812 */ /* 0x001fe200078efcff */
[----:B------:R-:W-:Y:S01]  /*0b80*/  IMAD.MOV R3, RZ, RZ, -R3 ;  /* 0x000000ffff037224 */ /* 0x000fe200078e0a03 */
[----:B------:R-:W-:Y:S01]  /*0b90*/  IABS R51, R184 ;  /* 0x000000b800337213 */ /* 0x000fe20000000000 */
[----:B------:R-:W-:Y:S01]  /*0ba0*/  IMAD R23, R12, R23, R11 ;  /* 0x000000170c177224 */ /* 0x000fe200078e020b */
[----:B------:R-:W-:Y:S01]  /*0bb0*/  IABS R55, R74 ;  /* 0x0000004a00377213 */ /* 0x000fe20000000000 */
[----:B------:R-:W-:Y:S01]  /*0bc0*/  IMAD R75, R72, R3, R75 ;  /* 0x00000003484b7224 */ /* 0x000fe200078e024b */
[----:B------:R-:W-:Y:S01]  /*0bd0*/  STL [R1+0x2b8], R5 ;  /* 0x0002b80501007387 */ /* 0x000fe20000100800 */
[----:B------:R-:W-:Y:S01]  /*0be0*/  IMAD.HI.U32 R3, R73, R56, RZ ;  /* 0x0000003849037227 */ /* 0x000fe200078e00ff */
[----:B------:R-:W-:-:S02]  /*0bf0*/  LOP3.LUT R102, R74, 0x18, RZ, 0xfc, !PT ;  /* 0x000000184a667812 */ /* 0x000fc400078efcff */
[----:B------:R-:W-:Y:S01]  /*0c00*/  STL [R1+0x958], R218 ;  /* 0x000958da01007387 */ /* 0x000fe20000100800 */
[----:B------:R-:W-:Y:S01]  /*0c10*/  IMAD.MOV R3, RZ, RZ, -R3 ;  /* 0x000000ffff037224 */ /* 0x000fe200078e0a03 */
[----:B------:R-:W-:Y:S01]  /*0c20*/  IABS R83, R13 ;  /* 0x0000000d00537213 */ /* 0x000fe20000000000 */
[C---:B------:R-:W-:Y:S01]  /*0c30*/  IMAD.HI.U32 R0, R73.reuse, R55, RZ ;  /* 0x0000003749007227 */ /* 0x040fe200078e00ff */
[----:B------:R0:W-:Y:S01]  /*0c40*/  STL [R1+0x2c0], R6 ;  /* 0x0002c00601007387 */ /* 0x0001e20000100800 */
[----:B------:R-:W-:Y:S02]  /*0c50*/  LOP3.LUT R53, R74, 0x20, RZ, 0xfc, !PT ;  /* 0x000000204a357812 */ /* 0x000fe400078efcff */
[----:B------:R-:W-:Y:S01]  /*0c60*/  IMAD R56, R72, R3, R56 ;  /* 0x0000000348387224 */ /* 0x000fe200078e0238 */
[----:B------:R-:W-:Y:S01]  /*0c70*/  STL [R1+0x95c], R200 ;  /* 0x00095cc801007387 */ /* 0x000fe20000100800 */
[----:B------:R-:W-:Y:S01]  /*0c80*/  IMAD.HI.U32 R3, R73, R91, RZ ;  /* 0x0000005b49037227 */ /* 0x000fe200078e00ff */
[----:B------:R-:W-:-:S02]  /*0c90*/  LOP3.LUT R54, R74, 0x22, RZ, 0xfc, !PT ;  /* 0x000000224a367812 */ /* 0x000fc400078efcff */
[----:B------:R-:W-:Y:S01]  /*0ca0*/  STL [R1+0x960], R208 ;  /* 0x000960d001007387 */ /* 0x000fe20000100800 */
[----:B------:R-:W-:Y:S01]  /*0cb0*/  IMAD.MOV R3, RZ, RZ, -R3 ;  /* 0x000000ffff037224 */ /* 0x000fe200078e0a03 */
[----:B0-----:R-:W-:Y:S01]  /*0cc0*/  LOP3.LUT R6, R74, 0x16, RZ, 0xfc, !PT ;  /* 0x000000164a067812 */ /* 0x001fe200078efcff */
[----:B------:R-:W-:Y:S01]  /*0cd0*/  IMAD.MOV R0, RZ, RZ, -R0 ;  /* 0x000000ffff007224 */ /* 0x000fe200078e0a00 */
[----:B------:R0:W-:Y:S01]  /*0ce0*/  STL [R1+0x2c4], R8 ;  /* 0x0002c40801007387 */ /* 0x0001e20000100800 */
[C---:B------:R-:W-:Y:S01]  /*0cf0*/  IMAD R91, R72.reuse, R3, R91 ;  /* 0x00000003485b7224 */ /* 0x040fe200078e025b */
[----:B------:R-:W-:Y:S01]  /*0d00*/  IABS R93, R6 ;  /* 0x00000006005d7213 */ /* 0x000fe20000000000 */
[C---:B------:R-:W-:Y:S01]  /*0d10*/  IMAD.HI.U32 R3, R73.reuse, R51, RZ ;  /* 0x0000003349037227 */ /* 0x040fe200078e00ff */
[----:B------:R1:W-:Y:S01]  /*0d20*/  STL [R1+0x2d8], R6 ;  /* 0x0002d80601007387 */ /* 0x0003e20000100800 */
[----:B------:R-:W-:Y:S02]  /*0d30*/  IABS R176, R217 ;  /* 0x000000d900b07213 */ /* 0x000fe40000000000 */
[----:B------:R-:W-:Y:S01]  /*0d40*/  IMAD.MOV R3, RZ, RZ, -R3 ;  /* 0x000000ffff037224 */ /* 0x000fe200078e0a03 */
[----:B------:R-:W-:Y:S01]  /*0d50*/  STL [R1+0x94c], R102 ;  /* 0x00094c6601007387 */ /* 0x000fe20000100800 */
[----:B------:R-:W-:Y:S01]  /*0d60*/  IMAD R55, R72, R0, R55 ;  /* 0x0000000048377224 */ /* 0x000fe200078e0237 */
[----:B0-----:R-:W-:Y:S01]  /*0d70*/  LOP3.LUT R8, R74, 0x1c, RZ, 0xfc, !PT ;  /* 0x0000001c4a087812 */ /* 0x001fe200078efcff */
[----:B------:R-:W-:Y:S01]  /*0d80*/  IMAD R51, R72, R3, R51 ;  /* 0x0000000348337224 */ /* 0x000fe200078e0233 */
[----:B------:R-:W-:Y:S01]  /*0d90*/  STL [R1+0x964], R184 ;  /* 0x000964b801007387 */ /* 0x000fe20000100800 */
[----:B------:R-:W-:Y:S01]  /*0da0*/  IMAD.HI.U32 R0, R73, R83, RZ ;  /* 0x0000005349007227 */ /* 0x000fe200078e00ff */
[----:B-1----:R-:W-:-:S02]  /*0db0*/  LOP3.LUT R6, R74, 0x1e, RZ, 0xfc, !PT ;  /* 0x0000001e4a067812 */ /* 0x002fc400078efcff */
[----:B------:R-:W-:Y:S01]  /*0dc0*/  STL [R1+0x2dc], R8 ;  /* 0x0002dc0801007387 */ /* 0x000fe20000100800 */
[----:B------:R-:W-:Y:S01]  /*0dd0*/  IMAD.MOV R0, RZ, RZ, -R0 ;  /* 0x000000ffff007224 */ /* 0x000fe200078e0a00 */
[----:B------:R-:W-:Y:S01]  /*0de0*/  IABS R97, R6 ;  /* 0x0000000600617213 */ /* 0x000fe20000000000 */
[----:B------:R-:W-:Y:S01]  /*0df0*/  IMAD.IADD R23, R10, 0x1, R23 ;  /* 0x000000010a177824 */ /* 0x000fe200078e0217 */
[----:B------:R0:W-:Y:S01]  /*0e00*/  STL [R1+0x2e0], R6 ;  /* 0x0002e00601007387 */ /* 0x0001e20000100800 */
[----:B------:R-:W-:Y:S01]  /*0e10*/  LOP3.LUT R220, R74, 0x28, RZ, 0xfc, !PT ;  /* 0x000000284adc7812 */ /* 0x000fe200078efcff */
[----:B------:R-:W-:Y:S01]  /*0e20*/  IMAD R83, R72, R0, R83 ;  /* 0x0000000048537224 */ /* 0x000fe200078e0253 */
[----:B------:R-:W-:Y:S01]  /*0e30*/  IABS R87, R5 ;  /* 0x0000000500577213 */ /* 0x000fe20000000000 */
[----:B------:R-:W-:Y:S01]  /*0e40*/  IMAD.HI.U32 R3, R73, R97, RZ ;  /* 0x0000006149037227 */ /* 0x000fe200078e00ff */
[----:B------:R-:W-:Y:S01]  /*0e50*/  STL [R1+0x968], R53 ;  /* 0x0009683501007387 */ /* 0x000fe20000100800 */
[----:B------:R-:W-:-:S02]  /*0e60*/  IABS R191, R220 ;  /* 0x000000dc00bf7213 */ /* 0x000fc40000000000 */
[----:B------:R-:W-:Y:S01]  /*0e70*/  IMAD.MOV R3, RZ, RZ, -R3 ;  /* 0x000000ffff037224 */ /* 0x000fe200078e0a03 */
[----:B------:R-:W-:Y:S01]  /*0e80*/  STL [R1+0x96c], R54 ;  /* 0x00096c3601007387 */ /* 0x000fe20000100800 */
[----:B0-----:R-:W-:Y:S01]  /*0e90*/  LOP3.LUT R6, R74, 0x24, RZ, 0xfc, !PT ;  /* 0x000000244a067812 */ /* 0x001fe200078efcff */
[C---:B------:R-:W-:Y:S01]  /*0ea0*/  IMAD.HI.U32 R0, R73.reuse, R176, RZ ;  /* 0x000000b049007227 */ /* 0x040fe200078e00ff */
[----:B------:R-:W-:Y:S02]  /*0eb0*/  IABS R52, R208 ;  /* 0x000000d000347213 */ /* 0x000fe40000000000 */
[----:B------:R-:W-:Y:S01]  /*0ec0*/  IABS R99, R6 ;  /* 0x0000000600637213 */ /* 0x000fe20000000000 */
[----:B------:R-:W-:Y:S01]  /*0ed0*/  IMAD R97, R72, R3, R97 ;  /* 0x0000000348617224 */ /* 0x000fe200078e0261 */
[----:B------:R0:W-:Y:S01]  /*0ee0*/  STL [R1+0x2e4], R6 ;  /* 0x0002e40601007387 */ /* 0x0001e20000100800 */
[----:B------:R-:W-:Y:S01]  /*0ef0*/  IMAD.MOV R7, RZ, RZ, -R0 ;  /* 0x000000ffff077224 */ /* 0x000fe200078e0a00 */
[----:B------:R-:W-:Y:S01]  /*0f00*/  IABS R175, R102 ;  /* 0x0000006600af7213 */ /* 0x000fe20000000000 */
[----:B------:R-:W-:Y:S01]  /*0f10*/  IMAD.HI.U32 R3, R73, R99, RZ ;  /* 0x0000006349037227 */ /* 0x000fe200078e00ff */
[----:B------:R-:W-:-:S02]  /*0f20*/  LOP3.LUT R223, R74, 0x32, RZ, 0xfc, !PT ;  /* 0x000000324adf7812 */ /* 0x000fc400078efcff */
[----:B------:R-:W-:Y:S01]  /*0f30*/  IABS R95, R8 ;  /* 0x00000008005f7213 */ /* 0x000fe20000000000 */
[----:B------:R-:W-:Y:S01]  /*0f40*/  IMAD.MOV R3, RZ, RZ, -R3 ;  /* 0x000000ffff037224 */ /* 0x000fe200078e0a03 */
[----:B------:R-:W-:Y:S01]  /*0f50*/  IABS R48, R223 ;  /* 0x000000df00307213 */ /* 0x000fe20000000000 */
[C---:B------:R-:W-:Y:S01]  /*0f60*/  IMAD.HI.U32 R0, R73.reuse, R89, RZ ;  /* 0x0000005949007227 */ /* 0x040fe200078e00ff */
[C---:B0-----:R-:W-:Y:S02]  /*0f70*/  LOP3.LUT R6, R74.reuse, 0x26, RZ, 0xfc, !PT ;  /* 0x000000264a067812 */ /* 0x041fe400078efcff */
[----:B------:R-:W-:Y:S01]  /*0f80*/  LOP3.LUT R226, R74, 0x38, RZ, 0xfc, !PT ;  /* 0x000000384ae27812 */ /* 0x000fe200078efcff */
[----:B------:R-:W-:Y:S01]  /*0f90*/  IMAD R99, R72, R3, R99 ;  /* 0x0000000348637224 */ /* 0x000fe200078e0263 */
[----:B------:R-:W-:Y:S01]  /*0fa0*/  IABS R101, R6 ;  /* 0x0000000600657213 */ /* 0x000fe20000000000 */
[----:B------:R0:W-:Y:S01]  /*0fb0*/  STL [R1+0x2f8], R6 ;  /* 0x0002f80601007387 */ /* 0x0001e20000100800 */
[----:B------:R-:W-:Y:S01]  /*0fc0*/  IMAD.HI.U32 R3, R73, R191, RZ ;  /* 0x000000bf49037227 */ /* 0x000fe200078e00ff */
[----:B------:R-:W-:-:S02]  /*0fd0*/  LOP3.LUT R219, R74, 0x2a, RZ, 0xfc, !PT ;  /* 0x0000002a4adb7812 */ /* 0x000fc400078efcff */
[----:B------:R-:W-:Y:S01]  /*0fe0*/  IABS R183, R53 ;  /* 0x0000003500b77213 */ /* 0x000fe20000000000 */
[----:B------:R-:W-:Y:S01]  /*0ff0*/  IMAD.MOV R0, RZ, RZ, -R0 ;  /* 0x000000ffff007224 */ /* 0x000fe200078e0a00 */
[----:B------:R-:W-:Y:S01]  /*1000*/  IABS R207, R226 ;  /* 0x000000e200cf7213 */ /* 0x000fe20000000000 */
[----:B------:R-:W-:Y:S01]  /*1010*/  IMAD.MOV R3, RZ, RZ, -R3 ;  /* 0x000000ffff037224 */ /* 0x000fe200078e0a03 */
[----:B------:R-:W-:Y:S01]  /*1020*/  STL [R1+0x970], R220 ;  /* 0x000970dc01007387 */ /* 0x000fe20000100800 */
[----:B------:R-:W-:Y:S01]  /*1030*/  IMAD R89, R72, R0, R89 ;  /* 0x0000000048597224 */ /* 0x000fe200078e0259 */
[C---:B0-----:R-:W-:Y:S01]  /*1040*/  LOP3.LUT R6, R74.reuse, 0x2e, RZ, 0xfc, !PT ;  /* 0x0000002e4a067812 */ /* 0x041fe200078efcff */
[C---:B------:R-:W-:Y:S01]  /*1050*/  IMAD.HI.U32 R5, R73.reuse, R87, RZ ;  /* 0x0000005749057227 */ /* 0x040fe200078e00ff */
[----:B------:R-:W-:Y:S01]  /*1060*/  STL [R1+0x974], R219 ;  /* 0x000974db01007387 */ /* 0x000fe20000100800 */
[----:B------:R-:W-:Y:S02]  /*1070*/  IABS R50, R54 ;  /* 0x0000003600327213 */ /* 0x000fe40000000000 */
[----:B------:R-:W-:Y:S01]  /*1080*/  IABS R106, R6 ;  /* 0x00000006006a7213 */ /* 0x000fe20000000000 */
[----:B------:R-:W-:Y:S01]  /*1090*/  IMAD.HI.U32 R0, R73, R52, RZ ;  /* 0x0000003449007227 */ /* 0x000fe200078e00ff */
[----:B------:R-:W-:-:S02]  /*10a0*/  LOP3.LUT R224, R74, 0x30, RZ, 0xfc, !PT ;  /* 0x000000304ae07812 */ /* 0x000fc400078efcff */
[----:B------:R-:W-:Y:S01]  /*10b0*/  IABS R49, R219 ;  /* 0x000000db00317213 */ /* 0x000fe20000000000 */
[----:B------:R-:W-:Y:S01]  /*10c0*/  IMAD R191, R72, R3, R191 ;  /* 0x0000000348bf7224 */ /* 0x000fe200078e02bf */
[C---:B------:R-:W-:Y:S01]  /*10d0*/  LOP3.LUT R227, R74.reuse, 0x42, RZ, 0xfc, !PT ;  /* 0x000000424ae37812 */ /* 0x040fe200078efcff */
[C---:B------:R-:W-:Y:S01]  /*10e0*/  IMAD.HI.U32 R3, R73.reuse, R106, RZ ;  /* 0x0000006a49037227 */ /* 0x040fe200078e00ff */
[----:B------:R-:W-:Y:S02]  /*10f0*/  LOP3.LUT R225, R74, 0x3a, RZ, 0xfc, !PT ;  /* 0x0000003a4ae17812 */ /* 0x000fe400078efcff */
[----:B------:R-:W-:Y:S01]  /*1100*/  IABS R46, R227 ;  /* 0x000000e3002e7213 */ /* 0x000fe20000000000 */
[----:B------:R-:W-:Y:S01]  /*1110*/  IMAD R176, R72, R7, R176 ;  /* 0x0000000748b07224 */ /* 0x000fe200078e02b0 */
[----:B------:R-:W-:Y:S01]  /*1120*/  IABS R199, R224 ;  /* 0x000000e000c77213 */ /* 0x000fe20000000000 */
[----:B------:R-:W-:Y:S01]  /*1130*/  IMAD.MOV R5, RZ, RZ, -R5 ;  /* 0x000000ffff057224 */ /* 0x000fe200078e0a05 */
[C---:B------:R-:W-:Y:S01]  /*1140*/  LOP3.LUT R228, R74.reuse, 0x40, RZ, 0xfc, !PT ;  /* 0x000000404ae47812 */ /* 0x040fe200078efcff */
[----:B------:R-:W-:Y:S01]  /*1150*/  IMAD.MOV R7, RZ, RZ, -R0 ;  /* 0x000000ffff077224 */ /* 0x000fe200078e0a00 */
[----:B------:R-:W-:Y:S01]  /*1160*/  LOP3.LUT R232, R74, 0x48, RZ, 0xfc, !PT ;  /* 0x000000484ae87812 */ /* 0x000fe200078efcff */
[----:B------:R-:W-:Y:S01]  /*1170*/  IMAD.HI.U32 R0, R73, R175, RZ ;  /* 0x000000af49007227 */ /* 0x000fe200078e00ff */
[----:B------:R-:W-:-:S02]  /*1180*/  IABS R47, R225 ;  /* 0x000000e1002f7213 */ /* 0x000fc40000000000 */
[C---:B------:R-:W-:Y:S01]  /*1190*/  LOP3.LUT R231, R74.reuse, 0x4a, RZ, 0xfc, !PT ;  /* 0x0000004a4ae77812 */ /* 0x040fe200078efcff */
[----:B------:R-:W-:Y:S01]  /*11a0*/  IMAD.MOV R3, RZ, RZ, -R3 ;  /* 0x000000ffff037224 */ /* 0x000fe200078e0a03 */
[----:B------:R-:W-:Y:S01]  /*11b0*/  LOP3.LUT R234, R74, 0x50, RZ, 0xfc, !PT ;  /* 0x000000504aea7812 */ /* 0x000fe200078efcff */
[----:B------:R-:W-:Y:S01]  /*11c0*/  IMAD R87, R72, R5, R87 ;  /* 0x0000000548577224 */ /* 0x000fe200078e0257 */
[----:B------:R-:W-:Y:S01]  /*11d0*/  IABS R215, R228 ;  /* 0x000000e400d77213 */ /* 0x000fe20000000000 */
[C---:B------:R-:W-:Y:S01]  /*11e0*/  IMAD.HI.U32 R5, R73.reuse, R93, RZ ;  /* 0x0000005d49057227 */ /* 0x040fe200078e00ff */
[----:B------:R-:W-:Y:S02]  /*11f0*/  IABS R211, R234 ;  /* 0x000000ea00d37213 */ /* 0x000fe40000000000 */
[----:B------:R-:W-:Y:S01]  /*1200*/  LOP3.LUT R235, R74, 0x5a, RZ, 0xfc, !PT ;  /* 0x0000005a4aeb7812 */ /* 0x000fe200078efcff */
[----:B------:R-:W-:Y:S01]  /*1210*/  IMAD.MOV R0, RZ, RZ, -R0 ;  /* 0x000000ffff007224 */ /* 0x000fe200078e0a00 */
[----:B------:R-:W-:Y:S01]  /*1220*/  IABS R212, R232 ;  /* 0x000000e800d47213 */ /* 0x000fe20000000000 */
[----:B------:R-:W-:Y:S01]  /*1230*/  IMAD R106, R72, R3, R106 ;  /* 0x00000003486a7224 */ /* 0x000fe200078e026a */
[----:B------:R-:W-:Y:S01]  /*1240*/  IABS R45, R231 ;  /* 0x000000e7002d7213 */ /* 0x000fe20000000000 */
[----:B------:R-:W-:Y:S01]  /*1250*/  IMAD.HI.U32 R3, R73, R48, RZ ;  /* 0x0000003049037227 */ /* 0x000fe200078e00ff */
[----:B------:R-:W-:-:S02]  /*1260*/  IABS R43, R235 ;  /* 0x000000eb002b7213 */ /* 0x000fc40000000000 */
[----:B------:R-:W-:Y:S01]  /*1270*/  LOP3.LUT R233, R74, 0x52, RZ, 0xfc, !PT ;  /* 0x000000524ae97812 */ /* 0x000fe200078efcff */
[----:B------:R-:W-:Y:S01]  /*1280*/  IMAD R52, R72, R7, R52 ;  /* 0x0000000748347224 */ /* 0x000fe200078e0234 */
[C---:B------:R-:W-:Y:S01]  /*1290*/  LOP3.LUT R7, R74.reuse, 0x2c, RZ, 0xfc, !PT ;  /* 0x0000002c4a077812 */ /* 0x040fe200078efcff */
[----:B------:R-:W-:Y:S01]  /*12a0*/  IMAD.MOV R5, RZ, RZ, -R5 ;  /* 0x000000ffff057224 */ /* 0x000fe200078e0a05 */
[----:B------:R-:W-:Y:S01]  /*12b0*/  LOP3.LUT R240, R74, 0x60, RZ, 0xfc, !PT ;  /* 0x000000604af07812 */ /* 0x000fe200078efcff */
[C---:B------:R-:W-:Y:S01]  /*12c0*/  IMAD R175, R72.reuse, R0, R175 ;  /* 0x0000000048af7224 */ /* 0x040fe200078e02af */
[----:B------:R-:W-:Y:S01]  /*12d0*/  IABS R104, R7 ;  /* 0x0000000700687213 */ /* 0x000fe20000000000 */
[C---:B------:R-:W-:Y:S01]  /*12e0*/  IMAD.HI.U32 R0, R73.reuse, R95, RZ ;  /* 0x0000005f49007227 */ /* 0x040fe200078e00ff */
[----:B------:R0:W-:Y:S01]  /*12f0*/  STL [R1+0x2fc], R7 ;  /* 0x0002fc0701007387 */ /* 0x0001e20000100800 */
[----:B------:R-:W-:Y:S02]  /*1300*/  IABS R44, R233 ;  /* 0x000000e9002c7213 */ /* 0x000fe40000000000 */
[----:B------:R-:W-:Y:S01]  /*1310*/  IMAD.MOV R3, RZ, RZ, -R3 ;  /* 0x000000ffff037224 */ /* 0x000fe200078e0a03 */
[----:B------:R1:W-:Y:S01]  /*1320*/  STL [R1+0x300], R6 ;  /* 0x0003000601007387 */ /* 0x0003e20000100800 */
[----:B------:R-:W-:Y:S01]  /*1330*/  IMAD R93, R72, R5, R93 ;  /* 0x00000005485d7224 */ /* 0x000fe200078e025d */
[----:B------:R-:W-:Y:S01]  /*1340*/  LOP3.LUT R8, R74, 0x54, RZ, 0xfc, !PT ;  /* 0x000000544a087812 */ /* 0x000fe200078efcff */
[----:B------:R-:W-:Y:S01]  /*1350*/  IMAD.HI.U32 R5, R73, R183, RZ ;  /* 0x000000b749057227 */ /* 0x000fe200078e00ff */
[----:B------:R-:W-:Y:S01]  /*1360*/  STL [R1+0x978], R224 ;  /* 0x000978e001007387 */ /* 0x000fe20000100800 */
[----:B------:R-:W-:-:S02]  /*1370*/  IABS R204, R240 ;  /* 0x000000f000cc7213 */ /* 0x000fc40000000000 */
[----:B------:R-:W-:Y:S01]  /*1380*/  IMAD.MOV R0, RZ, RZ, -R0 ;  /* 0x000000ffff007224 */ /* 0x000fe200078e0a00 */
[----:B0-----:R-:W-:Y:S01]  /*1390*/  LOP3.LUT R7, R74, 0x3c, RZ, 0xfc, !PT ;  /* 0x0000003c4a077812 */ /* 0x001fe200078efcff */
[----:B------:R-:W-:Y:S01]  /*13a0*/  IMAD R48, R72, R3, R48 ;  /* 0x0000000348307224 */ /* 0x000fe200078e0230 */
[----:B-1----:R-:W-:Y:S01]  /*13b0*/  LOP3.LUT R6, R74, 0x34, RZ, 0xfc, !PT ;  /* 0x000000344a067812 */ /* 0x002fe200078efcff */
[C---:B------:R-:W-:Y:S01]  /*13c0*/  IMAD.HI.U32 R3, R73.reuse, R207, RZ ;  /* 0x000000cf49037227 */ /* 0x040fe200078e00ff */
[----:B------:R-:W-:Y:S02]  /*13d0*/  IABS R112, R7 ;  /* 0x0000000700707213 */ /* 0x000fe40000000000 */
[----:B------:R-:W-:Y:S01]  /*13e0*/  IABS R108, R6 ;  /* 0x00000006006c7213 */ /* 0x000fe20000000000 */
[----:B------:R-:W-:Y:S01]  /*13f0*/  IMAD.MOV R5, RZ, RZ, -R5 ;  /* 0x000000ffff057224 */ /* 0x000fe200078e0a05 */
[----:B------:R0:W-:Y:S01]  /*1400*/  STL [R1+0x304], R6 ;  /* 0x0003040601007387 */ /* 0x0001e20000100800 */
[----:B------:R-:W-:Y:S01]  /*1410*/  IMAD R95, R72, R0, R95 ;  /* 0x00000000485f7224 */ /* 0x000fe200078e025f */
[----:B------:R-:W-:Y:S01]  /*1420*/  IABS R124, R8 ;  /* 0x00000008007c7213 */ /* 0x000fe20000000000 */
[----:B------:R-:W-:Y:S01]  /*1430*/  IMAD.HI.U32 R0, R73, R50, RZ ;  /* 0x0000003249007227 */ /* 0x000fe200078e00ff */
[----:B------:R-:W-:Y:S01]  /*1440*/  STL [R1+0x97c], R223 ;  /* 0x00097cdf01007387 */ /* 0x000fe20000100800 */
[----:B------:R-:W-:-:S02]  /*1450*/  LOP3.LUT R236, R74, 0x58, RZ, 0xfc, !PT ;  /* 0x000000584aec7812 */ /* 0x000fc400078efcff */
[----:B------:R-:W-:Y:S01]  /*1460*/  IMAD.MOV R3, RZ, RZ, -R3 ;  /* 0x000000ffff037224 */ /* 0x000fe200078e0a03 */
[----:B------:R-:W-:Y:S01]  /*1470*/  LOP3.LUT R241, R74, 0x6a, RZ, 0xfc, !PT ;  /* 0x0000006a4af17812 */ /* 0x000fe200078efcff */
[----:B------:R-:W-:Y:S01]  /*1480*/  IMAD R183, R72, R5, R183 ;  /* 0x0000000548b77224 */ /* 0x000fe200078e02b7 */
[----:B0-----:R-:W-:Y:S01]  /*1490*/  LOP3.LUT R6, R74, 0x36, RZ, 0xfc, !PT ;  /* 0x000000364a067812 */ /* 0x001fe200078efcff */
[----:B------:R-:W-:Y:S01]  /*14a0*/  IMAD.MOV R5, RZ, RZ, -R0 ;  /* 0x000000ffff057224 */ /* 0x000fe200078e0a00 */
[----:B------:R-:W-:Y:S01]  /*14b0*/  IABS R210, R236 ;  /* 0x000000ec00d27213 */ /* 0x000fe20000000000 */
[----:B------:R-:W-:Y:S01]  /*14c0*/  IMAD R207, R72, R3, R207 ;  /* 0x0000000348cf7224 */ /* 0x000fe200078e02cf */
[----:B------:R-:W-:Y:S01]  /*14d0*/  IABS R110, R6 ;  /* 0x00000006006e7213 */ /* 0x000fe20000000000 */
[----:B------:R-:W-:Y:S01]  /*14e0*/  IMAD.HI.U32 R0, R73, R101, RZ ;  /* 0x0000006549007227 */ /* 0x000fe200078e00ff */
[----:B------:R0:W-:Y:S01]  /*14f0*/  STL [R1+0x318], R6 ;  /* 0x0003180601007387 */ /* 0x0001e20000100800 */
[----:B------:R-:W-:-:S02]  /*1500*/  LOP3.LUT R239, R74, 0x62, RZ, 0xfc, !PT ;  /* 0x000000624aef7812 */ /* 0x000fc400078efcff */
[C---:B------:R-:W-:Y:S01]  /*1510*/  IMAD.HI.U32 R3, R73.reuse, R112, RZ ;  /* 0x0000007049037227 */ /* 0x040fe200078e00ff */
[----:B------:R-:W-:Y:S01]  /*1520*/  STL [R1+0x980], R226 ;  /* 0x000980e201007387 */ /* 0x000fe20000100800 */
[----:B------:R-:W-:Y:S02]  /*1530*/  IABS R41, R241 ;  /* 0x000000f100297213 */ /* 0x000fe40000000000 */
[----:B------:R-:W-:Y:S01]  /*1540*/  IMAD R50, R72, R5, R50 ;  /* 0x0000000548327224 */ /* 0x000fe200078e0232 */
[----:B------:R-:W-:Y:S01]  /*1550*/  STL [R1+0x984], R225 ;  /* 0x000984e101007387 */ /* 0x000fe20000100800 */
[C---:B------:R-:W-:Y:S01]  /*1560*/  IMAD.HI.U32 R5, R73.reuse, R49, RZ ;  /* 0x0000003149057227 */ /* 0x040fe200078e00ff */
[C---:B0-----:R-:W-:Y:S02]  /*1570*/  LOP3.LUT R6, R74.reuse, 0x3e, RZ, 0xfc, !PT ;  /* 0x0000003e4a067812 */ /* 0x041fe400078efcff */
[----:B------:R0:W-:Y:S01]  /*1580*/  STL [R1+0x31c], R7 ;  /* 0x00031c0701007387 */ /* 0x0001e20000100800 */
[----:B------:R-:W-:Y:S01]  /*1590*/  IMAD.MOV R0, RZ, RZ, -R0 ;  /* 0x000000ffff007224 */ /* 0x000fe200078e0a00 */
[----:B------:R-:W-:Y:S01]  /*15a0*/  IABS R114, R6 ;  /* 0x0000000600727213 */ /* 0x000fe20000000000 */
[----:B------:R-:W-:Y:S01]  /*15b0*/  IMAD.MOV R3, RZ, RZ, -R3 ;  /* 0x000000ffff037224 */ /* 0x000fe200078e0a03 */
[----:B------:R1:W-:Y:S01]  /*15c0*/  STL [R1+0x320], R6 ;  /* 0x0003200601007387 */ /* 0x0003e20000100800 */
[----:B------:R-:W-:Y:S01]  /*15d0*/  IMAD.MOV R5, RZ, RZ, -R5 ;  /* 0x000000ffff057224 */ /* 0x000fe200078e0a05 */
[----:B------:R-:W-:Y:S01]  /*15e0*/  LOP3.LUT R242, R74, 0x68, RZ, 0xfc, !PT ;  /* 0x000000684af27812 */ /* 0x000fe200078efcff */
[C---:B------:R-:W-:Y:S01]  /*15f0*/  IMAD R101, R72.reuse, R0, R101 ;  /* 0x0000000048657224 */ /* 0x040fe200078e0265 */
[----:B------:R-:W-:Y:S01]  /*1600*/  STL [R1+0x988], R228 ;  /* 0x000988e401007387 */ /* 0x000fe20000100800 */
[----:B------:R-:W-:Y:S01]  /*1610*/  IMAD R112, R72, R3, R112 ;  /* 0x0000000348707224 */ /* 0x000fe200078e0270 */
[----:B0-----:R-:W-:Y:S01]  /*1620*/  LOP3.LUT R7, R74, 0x44, RZ, 0xfc, !PT ;  /* 0x000000444a077812 */ /* 0x001fe200078efcff */
[----:B------:R-:W-:Y:S01]  /*1630*/  IMAD.HI.U32 R0, R73, R104, RZ ;  /* 0x0000006849007227 */ /* 0x000fe200078e00ff */
[----:B------:R-:W-:Y:S01]  /*1640*/  STL [R1+0x98c], R227 ;  /* 0x00098ce301007387 */ /* 0x000fe20000100800 */
[----:B------:R-:W-:-:S02]  /*1650*/  IABS R42, R239 ;  /* 0x000000ef002a7213 */ /* 0x000fc40000000000 */
[----:B-1----:R-:W-:Y:S01]  /*1660*/  LOP3.LUT R6, R74, 0x46, RZ, 0xfc, !PT ;  /* 0x000000464a067812 */ /* 0x002fe200078efcff */
[C---:B------:R-:W-:Y:S01]  /*1670*/  IMAD.HI.U32 R3, R73.reuse, R46, RZ ;  /* 0x0000002e49037227 */ /* 0x040fe200078e00ff */
[----:B------:R-:W-:Y:S01]  /*1680*/  STL [R1+0x324], R7 ;  /* 0x0003240701007387 */ /* 0x000fe20000100800 */
[----:B------:R-:W-:Y:S02]  /*1690*/  IABS R116, R7 ;  /* 0x0000000700747213 */ /* 0x000fe40000000000 */
[----:B------:R-:W-:Y:S01]  /*16a0*/  IMAD R49, R72, R5, R49 ;  /* 0x0000000548317224 */ /* 0x000fe200078e0231 */
[----:B------:R-:W-:Y:S01]  /*16b0*/  IABS R118, R6 ;  /* 0x0000000600767213 */ /* 0x000fe20000000000 */
[----:B------:R-:W-:Y:S01]  /*16c0*/  IMAD.MOV R5, RZ, RZ, -R0 ;  /* 0x000000ffff057224 */ /* 0x000fe200078e0a00 */
[----:B------:R0:W-:Y:S01]  /*16d0*/  STL [R1+0x338], R6 ;  /* 0x0003380601007387 */ /* 0x0001e20000100800 */
[----:B------:R-:W-:Y:S01]  /*16e0*/  IMAD.MOV R3, RZ, RZ, -R3 ;  /* 0x000000ffff037224 */ /* 0x000fe200078e0a03 */
[----:B------:R-:W-:Y:S01]  /*16f0*/  IABS R202, R242 ;  /* 0x000000f200ca7213 */ /* 0x000fe20000000000 */
[----:B------:R-:W-:Y:S01]  /*1700*/  IMAD.HI.U32 R0, R73, R199, RZ ;  /* 0x000000c749007227 */ /* 0x000fe200078e00ff */
[----:B------:R-:W-:Y:S01]  /*1710*/  STL [R1+0x990], R232 ;  /* 0x000990e801007387 */ /* 0x000fe20000100800 */
[----:B------:R-:W-:-:S02]  /*1720*/  LOP3.LUT R244, R74, 0x70, RZ, 0xfc, !PT ;  /* 0x000000704af47812 */ /* 0x000fc400078efcff */
[C---:B------:R-:W-:Y:S01]  /*1730*/  IMAD R104, R72.reuse, R5, R104 ;  /* 0x0000000548687224 */ /* 0x040fe200078e0268 */
[----:B------:R-:W-:Y:S01]  /*1740*/  STL [R1+0x994], R231 ;  /* 0x000994e701007387 */ /* 0x000fe20000100800 */
[----:B------:R-:W-:Y:S01]  /*1750*/  IMAD R46, R72, R3, R46 ;  /* 0x00000003482e7224 */ /* 0x000fe200078e022e */
[C---:B0-----:R-:W-:Y:S01]  /*1760*/  LOP3.LUT R6, R74.reuse, 0x4c, RZ, 0xfc, !PT ;  /* 0x0000004c4a067812 */ /* 0x041fe200078efcff */
[C---:B------:R-:W-:Y:S01]  /*1770*/  IMAD.HI.U32 R5, R73.reuse, R108, RZ ;  /* 0x0000006c49057227 */ /* 0x040fe200078e00ff */
[----:B------:R-:W-:Y:S02]  /*1780*/  IABS R196, R244 ;  /* 0x000000f400c47213 */ /* 0x000fe40000000000 */
[----:B------:R-:W-:Y:S01]  /*1790*/  IABS R120, R6 ;  /* 0x0000000600787213 */ /* 0x000fe20000000000 */
[----:B------:R-:W-:Y:S01]  /*17a0*/  IMAD.MOV R0, RZ, RZ, -R0 ;  /* 0x000000ffff007224 */ /* 0x000fe200078e0a00 */
[----:B------:R0:W-:Y:S01]  /*17b0*/  STL [R1+0x33c], R6 ;  /* 0x00033c0601007387 */ /* 0x0001e20000100800 */
[----:B------:R-:W-:Y:S01]  /*17c0*/  IMAD.HI.U32 R3, R73, R118, RZ ;  /* 0x0000007649037227 */ /* 0x000fe200078e00ff */
[----:B------:R-:W-:-:S02]  /*17d0*/  LOP3.LUT R243, R74, 0x72, RZ, 0xfc, !PT ;  /* 0x000000724af37812 */ /* 0x000fc400078efcff */
[----:B------:R-:W-:Y:S01]  /*17e0*/  LOP3.LUT R248, R74, 0x78, RZ, 0xfc, !PT ;  /* 0x000000784af87812 */ /* 0x000fe200078efcff */
[----:B------:R-:W-:Y:S01]  /*17f0*/  IMAD.MOV R5, RZ, RZ, -R5 ;  /* 0x000000ffff057224 */ /* 0x000fe200078e0a05 */
[----:B------:R-:W-:Y:S01]  /*1800*/  IABS R40, R243 ;  /* 0x000000f300287213 */ /* 0x000fe20000000000 */
[----:B------:R-:W-:Y:S01]  /*1810*/  IMAD R199, R72, R0, R199 ;  /* 0x0000000048c77224 */ /* 0x000fe200078e02c7 */
[----:B------:R-:W-:Y:S01]  /*1820*/  IABS R194, R248 ;  /* 0x000000f800c27213 */ /* 0x000fe20000000000 */
[----:B------:R-:W-:Y:S01]  /*1830*/  IMAD.MOV R3, RZ, RZ, -R3 ;  /* 0x000000ffff037224 */ /* 0x000fe200078e0a03 */
[C---:B0-----:R-:W-:Y:S01]  /*1840*/  LOP3.LUT R6, R74.reuse, 0x4e, RZ, 0xfc, !PT ;  /* 0x0000004e4a067812 */ /* 0x041fe200078efcff */
[C---:B------:R-:W-:Y:S01]  /*1850*/  IMAD.HI.U32 R0, R73.reuse, R110, RZ ;  /* 0x0000006e49007227 */ /* 0x040fe200078e00ff */
[----:B------:R-:W-:Y:S02]  /*1860*/  LOP3.LUT R250, R74, 0x80, RZ, 0xfc, !PT ;  /* 0x000000804afa7812 */ /* 0x000fe400078efcff */
[----:B------:R-:W-:Y:S01]  /*1870*/  IABS R122, R6 ;  /* 0x00000006007a7213 */ /* 0x000fe20000000000 */
[C---:B------:R-:W-:Y:S01]  /*1880*/  IMAD R108, R72.reuse, R5, R108 ;  /* 0x00000005486c7224 */ /* 0x040fe200078e026c */
[----:B------:R0:W-:Y:S01]  /*1890*/  STL [R1+0x340], R6 ;  /* 0x0003400601007387 */ /* 0x0001e20000100800 */
[----:B------:R-:W-:Y:S01]  /*18a0*/  IMAD R118, R72, R3, R118 ;  /* 0x0000000348767224 */ /* 0x000fe200078e0276 */
[C---:B------:R-:W-:Y:S01]  /*18b0*/  LOP3.LUT R249, R74.reuse, 0x82, RZ, 0xfc, !PT ;  /* 0x000000824af97812 */ /* 0x040fe200078efcff */
[----:B------:R-:W-:Y:S01]  /*18c0*/  IMAD.MOV R5, RZ, RZ, -R0 ;  /* 0x000000ffff057224 */ /* 0x000fe200078e0a00 */
[----:B------:R-:W-:Y:S01]  /*18d0*/  STL [R1+0x998], R234 ;  /* 0x000998ea01007387 */ /* 0x000fe20000100800 */
[----:B------:R-:W-:Y:S01]  /*18e0*/  IMAD.HI.U32 R3, R73, R120, RZ ;  /* 0x0000007849037227 */ /* 0x000fe200078e00ff */
[----:B------:R-:W-:-:S02]  /*18f0*/  LOP3.LUT R247, R74, 0x7a, RZ, 0xfc, !PT ;  /* 0x0000007a4af77812 */ /* 0x000fc400078efcff */
[----:B------:R-:W-:Y:S01]  /*1900*/  STL [R1+0x99c], R233 ;  /* 0x00099ce901007387 */ /* 0x000fe20000100800 */
[C---:B------:R-:W-:Y:S01]  /*1910*/  IMAD.HI.U32 R0, R73.reuse, R47, RZ ;  /* 0x0000002f49007227 */ /* 0x040fe200078e00ff */
[----:B0-----:R-:W-:Y:S02]  /*1920*/  LOP3.LUT R6, R74, 0x56, RZ, 0xfc, !PT ;  /* 0x000000564a067812 */ /* 0x001fe400078efcff */
[----:B------:R0:W-:Y:S01]  /*1930*/  STL [R1+0x344], R8 ;  /* 0x0003440801007387 */ /* 0x0001e20000100800 */
[----:B------:R-:W-:Y:S01]  /*1940*/  IMAD.MOV R3, RZ, RZ, -R3 ;  /* 0x000000ffff037224 */ /* 0x000fe200078e0a03 */
[----:B------:R-:W-:Y:S01]  /*1950*/  IABS R126, R6 ;  /* 0x00000006007e7213 */ /* 0x000fe20000000000 */
[----:B------:R-:W-:Y:S01]  /*1960*/  IMAD.MOV R0, RZ, RZ, -R0 ;  /* 0x000000ffff007224 */ /* 0x000fe200078e0a00 */
[----:B------:R1:W-:Y:S01]  /*1970*/  STL [R1+0x358], R6 ;  /* 0x0003580601007387 */ /* 0x0003e20000100800 */
[C---:B------:R-:W-:Y:S01]  /*1980*/  IMAD R120, R72.reuse, R3, R120 ;  /* 0x0000000348787224 */ /* 0x040fe200078e0278 */
[----:B------:R-:W-:Y:S01]  /*1990*/  IABS R188, R250 ;  /* 0x000000fa00bc7213 */ /* 0x000fe20000000000 */
[----:B------:R-:W-:Y:S01]  /*19a0*/  IMAD R47, R72, R0, R47 ;  /* 0x00000000482f7224 */ /* 0x000fe200078e022f */
[----:B------:R-:W-:Y:S01]  /*19b0*/  STL [R1+0x9a0], R236 ;  /* 0x0009a0ec01007387 */ /* 0x000fe20000100800 */
[----:B------:R-:W-:Y:S01]  /*19c0*/  IMAD.HI.U32 R3, R73, R211, RZ ;  /* 0x000000d349037227 */ /* 0x000fe200078e00ff */
[----:B0-----:R-:W-:-:S02]  /*19d0*/  LOP3.LUT R8, R74, 0x64, RZ, 0xfc, !PT ;  /* 0x000000644a087812 */ /* 0x001fc400078efcff */
[----:B------:R-:W-:Y:S01]  /*19e0*/  IABS R38, R249 ;  /* 0x000000f900267213 */ /* 0x000fe20000000000 */
[C---:B------:R-:W-:Y:S01]  /*19f0*/  IMAD.HI.U32 R0, R73.reuse, R215, RZ ;  /* 0x000000d749007227 */ /* 0x040fe200078e00ff */
[----:B-1----:R-:W-:Y:S02]  /*1a00*/  LOP3.LUT R6, R74, 0x5c, RZ, 0xfc, !PT ;  /* 0x0000005c4a067812 */ /* 0x002fe400078efcff */
[----:B------:R-:W-:Y:S01]  /*1a10*/  IABS R132, R8 ;  /* 0x0000000800847213 */ /* 0x000fe20000000000 */
[----:B------:R-:W-:Y:S01]  /*1a20*/  IMAD.MOV R3, RZ, RZ, -R3 ;  /* 0x000000ffff037224 */ /* 0x000fe200078e0a03 */
[----:B------:R-:W-:Y:S01]  /*1a30*/  IABS R128, R6 ;  /* 0x0000000600807213 */ /* 0x000fe20000000000 */
[----:B------:R-:W-:Y:S01]  /*1a40*/  IMAD R110, R72, R5, R110 ;  /* 0x00000005486e7224 */ /* 0x000fe200078e026e */
[----:B------:R0:W-:Y:S01]  /*1a50*/  STL [R1+0x35c], R6 ;  /* 0x00035c0601007387 */ /* 0x0001e20000100800 */
[----:B------:R-:W-:Y:S01]  /*1a60*/  IMAD.MOV R0, RZ, RZ, -R0 ;  /* 0x000000ffff007224 */ /* 0x000fe200078e0a00 */
[----:B------:R-:W-:Y:S01]  /*1a70*/  IABS R39, R247 ;  /* 0x000000f700277213 */ /* 0x000fe20000000000 */
[----:B------:R-:W-:Y:S01]  /*1a80*/  IMAD.HI.U32 R5, R73, R114, RZ ;  /* 0x0000007249057227 */ /* 0x000fe200078e00ff */
[----:B------:R-:W-:Y:S01]  /*1a90*/  STL [R1+0x9a4], R235 ;  /* 0x0009a4eb01007387 */ /* 0x000fe20000100800 */
[----:B------:R-:W-:-:S02]  /*1aa0*/  LOP3.LUT R9, R74, 0x148, RZ, 0xfc, !PT ;  /* 0x000001484a097812 */ /* 0x000fc400078efcff */
[----:B------:R-:W-:Y:S01]  /*1ab0*/  IMAD R211, R72, R3, R211 ;  /* 0x0000000348d37224 */ /* 0x000fe200078e02d3 */
[----:B------:R-:W-:Y:S01]  /*1ac0*/  LOP3.LUT R10, R74, 0x156, RZ, 0xfc, !PT ;  /* 0x000001564a0a7812 */ /* 0x000fe200078efcff */
[----:B------:R-:W-:Y:S01]  /*1ad0*/  IMAD R215, R72, R0, R215 ;  /* 0x0000000048d77224 */ /* 0x000fe200078e02d7 */
[C---:B0-----:R-:W-:Y:S01]  /*1ae0*/  LOP3.LUT R6, R74.reuse, 0x5e, RZ, 0xfc, !PT ;  /* 0x0000005e4a067812 */ /* 0x041fe200078efcff */
[C---:B------:R-:W-:Y:S01]  /*1af0*/  IMAD.HI.U32 R3, R73.reuse, R126, RZ ;  /* 0x0000007e49037227 */ /* 0x040fe200078e00ff */
[----:B------:R-:W-:Y:S02]  /*1b00*/  LOP3.LUT R11, R74, 0x152, RZ, 0xfc, !PT ;  /* 0x000001524a0b7812 */ /* 0x000fe400078efcff */
[----:B------:R-:W-:Y:S01]  /*1b10*/  IABS R130, R6 ;  /* 0x0000000600827213 */ /* 0x000fe20000000000 */
[----:B------:R-:W-:Y:S01]  /*1b20*/  IMAD.MOV R5, RZ, RZ, -R5 ;  /* 0x000000ffff057224 */ /* 0x000fe200078e0a05 */
[----:B------:R0:W-:Y:S01]  /*1b30*/  STL [R1+0x378], R6 ;  /* 0x0003780601007387 */ /* 0x0001e20000100800 */
[----:B------:R-:W-:Y:S01]  /*1b40*/  IMAD.HI.U32 R0, R73, R116, RZ ;  /* 0x0000007449007227 */ /* 0x000fe200078e00ff */
[----:B------:R-:W-:-:S02]  /*1b50*/  IABS R88, R11 ;  /* 0x0000000b00587213 */ /* 0x000fc40000000000 */
[----:B------:R-:W-:Y:S01]  /*1b60*/  STL [R1+0x9a8], R240 ;  /* 0x0009a8f001007387 */ /* 0x000fe20000100800 */
[----:B------:R-:W-:Y:S01]  /*1b70*/  IMAD.MOV R3, RZ, RZ, -R3 ;  /* 0x000000ffff037224 */ /* 0x000fe200078e0a03 */
[----:B------:R-:W-:Y:S01]  /*1b80*/  LOP3.LUT R12, R74, 0x158, RZ, 0xfc, !PT ;  /* 0x000001584a0c7812 */ /* 0x000fe200078efcff */
[----:B------:R-:W-:Y:S01]  /*1b90*/  IMAD R114, R72, R5, R114 ;  /* 0x0000000548727224 */ /* 0x000fe200078e0272 */
[----:B------:R-:W-:Y:S01]  /*1ba0*/  STL [R1+0x9ac], R239 ;  /* 0x0009acef01007387 */ /* 0x000fe20000100800 */
[----:B------:R-:W-:Y:S01]  /*1bb0*/  IMAD.MOV R7, RZ, RZ, -R0 ;  /* 0x000000ffff077224 */ /* 0x000fe200078e0a00 */
[C---:B0-----:R-:W-:Y:S01]  /*1bc0*/  LOP3.LUT R6, R74.reuse, 0x66, RZ, 0xfc, !PT ;  /* 0x000000664a067812 */ /* 0x041fe200078efcff */
[C---:B------:R-:W-:Y:S01]  /*1bd0*/  IMAD.HI.U32 R5, R73.reuse, R212, RZ ;  /* 0x000000d449057227 */ /* 0x040fe200078e00ff */
[----:B------:R0:W-:Y:S01]  /*1be0*/  STL [R1+0x37c], R8 ;  /* 0x00037c0801007387 */ /* 0x0001e20000100800 */
[----:B------:R-:W-:Y:S02]  /*1bf0*/  LOP3.LUT R13, R74, 0x15c, RZ, 0xfc, !PT ;  /* 0x0000015c4a0d7812 */ /* 0x000fe400078efcff */
[----:B------:R-:W-:Y:S01]  /*1c00*/  IMAD.HI.U32 R0, R73, R45, RZ ;  /* 0x0000002d49007227 */ /* 0x000fe200078e00ff */
[----:B------:R1:W-:Y:S01]  /*1c10*/  STL [R1+0x668], R6 ;  /* 0x0006680601007387 */ /* 0x0003e20000100800 */
[----:B------:R-:W-:-:S02]  /*1c20*/  IABS R134, R6 ;  /* 0x0000000600867213 */ /* 0x000fc40000000000 */
[----:B------:R-:W-:Y:S01]  /*1c30*/  IMAD R126, R72, R3, R126 ;  /* 0x00000003487e7224 */ /* 0x000fe200078e027e */
[----:B------:R-:W-:Y:S01]  /*1c40*/  STL [R1+0x9b0], R242 ;  /* 0x0009b0f201007387 */ /* 0x000fe20000100800 */
[C---:B------:R-:W-:Y:S01]  /*1c50*/  IMAD.HI.U32 R3, R73.reuse, R43, RZ ;  /* 0x0000002b49037227 */ /* 0x040fe200078e00ff */
[C---:B0-----:R-:W-:Y:S02]  /*1c60*/  LOP3.LUT R8, R74.reuse, 0x6c, RZ, 0xfc, !PT ;  /* 0x0000006c4a087812 */ /* 0x041fe400078efcff */
[C---:B------:R-:W-:Y:S01]  /*1c70*/  LOP3.LUT R14, R74.reuse, 0x166, RZ, 0xfc, !PT ;  /* 0x000001664a0e7812 */ /* 0x040fe200078efcff */
[----:B------:R-:W-:Y:S01]  /*1c80*/  IMAD.MOV R5, RZ, RZ, -R5 ;  /* 0x000000ffff057224 */ /* 0x000fe200078e0a05 */
[----:B-1----:R-:W-:Y:S01]  /*1c90*/  LOP3.LUT R6, R74, 0x6e, RZ, 0xfc, !PT ;  /* 0x0000006e4a067812 */ /* 0x002fe200078efcff */
[----:B------:R-:W-:Y:S01]  /*1ca0*/  IMAD.MOV R0, RZ, RZ, -R0 ;  /* 0x000000ffff007224 */ /* 0x000fe200078e0a00 */
[----:B------:R0:W-:Y:S01]  /*1cb0*/  STL [R1+0x67c], R8 ;  /* 0x00067c0801007387 */ /* 0x0001e20000100800 */
[----:B------:R-:W-:Y:S01]  /*1cc0*/  IMAD.MOV R3, RZ, RZ, -R3 ;  /* 0x000000ffff037224 */ /* 0x000fe200078e0a03 */
[----:B------:R-:W-:Y:S01]  /*1cd0*/  IABS R136, R6 ;  /* 0x0000000600887213 */ /* 0x000fe20000000000 */
[C---:B------:R-:W-:Y:S01]  /*1ce0*/  IMAD R212, R72.reuse, R5, R212 ;  /* 0x0000000548d47224 */ /* 0x040fe200078e02d4 */
[----:B------:R1:W-:Y:S01]  /*1cf0*/  STL [R1+0x680], R6 ;  /* 0x0006800601007387 */ /* 0x0003e20000100800 */
[----:B------:R-:W-:Y:S01]  /*1d00*/  IMAD R45, R72, R0, R45 ;  /* 0x00000000482d7224 */ /* 0x000fe200078e022d */
[----:B------:R-:W-:Y:S01]  /*1d10*/  IABS R133, R8 ;  /* 0x0000000800857213 */ /* 0x000fe20000000000 */
[----:B------:R-:W-:Y:S01]  /*1d20*/  IMAD.HI.U32 R0, R73, R122, RZ ;  /* 0x0000007a49007227 */ /* 0x000fe200078e00ff */
[----:B------:R-:W-:-:S02]  /*1d30*/  LOP3.LUT R15, R74, 0x172, RZ, 0xfc, !PT ;  /* 0x000001724a0f7812 */ /* 0x000fc400078efcff */
[C---:B0-----:R-:W-:Y:S01]  /*1d40*/  LOP3.LUT R8, R74.reuse, 0x7c, RZ, 0xfc, !PT ;  /* 0x0000007c4a087812 */ /* 0x041fe200078efcff */
[C---:B------:R-:W-:Y:S01]  /*1d50*/  IMAD.HI.U32 R5, R73.reuse, R44, RZ ;  /* 0x0000002c49057227 */ /* 0x040fe200078e00ff */
[----:B------:R-:W-:Y:S02]  /*1d60*/  IABS R96, R15 ;  /* 0x0000000f00607213 */ /* 0x000fe40000000000 */
[----:B-1----:R-:W-:Y:S01]  /*1d70*/  LOP3.LUT R6, R74, 0x74, RZ, 0xfc, !PT ;  /* 0x000000744a067812 */ /* 0x002fe200078efcff */
[C---:B------:R-:W-:Y:S01]  /*1d80*/  IMAD R43, R72.reuse, R3, R43 ;  /* 0x00000003482b7224 */ /* 0x040fe200078e022b */
[----:B------:R-:W-:Y:S01]  /*1d90*/  IABS R137, R8 ;  /* 0x0000000800897213 */ /* 0x000fe20000000000 */
[----:B------:R-:W-:Y:S01]  /*1da0*/  IMAD R116, R72, R7, R116 ;  /* 0x0000000748747224 */ /* 0x000fe200078e0274 */
[----:B------:R-:W-:Y:S01]  /*1db0*/  IABS R135, R6 ;  /* 0x0000000600877213 */ /* 0x000fe20000000000 */
[----:B------:R-:W-:Y:S01]  /*1dc0*/  IMAD.HI.U32 R3, R73, R204, RZ ;  /* 0x000000cc49037227 */ /* 0x000fe200078e00ff */
[----:B------:R0:W-:Y:S01]  /*1dd0*/  STL [R1+0x68c], R6 ;  /* 0x00068c0601007387 */ /* 0x0001e20000100800 */
[----:B------:R-:W-:-:S02]  /*1de0*/  LOP3.LUT R17, R74, 0x17a, RZ, 0xfc, !PT ;  /* 0x0000017a4a117812 */ /* 0x000fc400078efcff */
[----:B------:R-:W-:Y:S01]  /*1df0*/  IMAD.MOV R7, RZ, RZ, -R0 ;  /* 0x000000ffff077224 */ /* 0x000fe200078e0a00 */
[C---:B------:R-:W-:Y:S01]  /*1e00*/  LOP3.LUT R16, R74.reuse, 0x17c, RZ, 0xfc, !PT ;  /* 0x0000017c4a107812 */ /* 0x040fe200078efcff */
[----:B------:R-:W-:Y:S01]  /*1e10*/  IMAD.MOV R5, RZ, RZ, -R5 ;  /* 0x000000ffff057224 */ /* 0x000fe200078e0a05 */
[----:B------:R-:W-:Y:S01]  /*1e20*/  IABS R98, R17 ;  /* 0x0000001100627213 */ /* 0x000fe20000000000 */
[C---:B------:R-:W-:Y:S01]  /*1e30*/  IMAD.HI.U32 R0, R73.reuse, R124, RZ ;  /* 0x0000007c49007227 */ /* 0x040fe200078e00ff */
[C---:B------:R-:W-:Y:S02]  /*1e40*/  LOP3.LUT R18, R74.reuse, 0x184, RZ, 0xfc, !PT ;  /* 0x000001844a127812 */ /* 0x040fe400078efcff */
[C---:B0-----:R-:W-:Y:S01]  /*1e50*/  LOP3.LUT R6, R74.reuse, 0x76, RZ, 0xfc, !PT ;  /* 0x000000764a067812 */ /* 0x041fe200078efcff */
[----:B------:R-:W-:Y:S01]  /*1e60*/  IMAD.MOV R3, RZ, RZ, -R3 ;  /* 0x000000ffff037224 */ /* 0x000fe200078e0a03 */
[----:B------:R-:W-:Y:S01]  /*1e70*/  LOP3.LUT R19, R74, 0x18e, RZ, 0xfc, !PT ;  /* 0x0000018e4a137812 */ /* 0x000fe200078efcff */
[C---:B------:R-:W-:Y:S01]  /*1e80*/  IMAD R44, R72.reuse, R5, R44 ;  /* 0x00000005482c7224 */ /* 0x040fe200078e022c */
[----:B------:R-:W-:Y:S01]  /*1e90*/  IABS R138, R6 ;  /* 0x00000006008a7213 */ /* 0x000fe20000000000 */
[----:B------:R-:W-:Y:S01]  /*1ea0*/  IMAD.MOV R5, RZ, RZ, -R0 ;  /* 0x000000ffff057224 */ /* 0x000fe200078e0a00 */
[----:B------:R0:W-:Y:S01]  /*1eb0*/  STL [R1+0x690], R6 ;  /* 0x0006900601007387 */ /* 0x0001e20000100800 */
[----:B------:R-:W-:Y:S01]  /*1ec0*/  IMAD R204, R72, R3, R204 ;  /* 0x0000000348cc7224 */ /* 0x000fe200078e02cc */
[C---:B------:R-:W-:Y:S01]  /*1ed0*/  LOP3.LUT R20, R74.reuse, 0x19a, RZ, 0xfc, !PT ;  /* 0x0000019a4a147812 */ /* 0x040fe200078efcff */
[----:B------:R-:W-:Y:S01]  /*1ee0*/  IMAD.HI.U32 R3, R73, R132, RZ ;  /* 0x0000008449037227 */ /* 0x000fe200078e00ff */
[----:B------:R1:W-:Y:S01]  /*1ef0*/  STL [R1+0x6b4], R8 ;  /* 0x0006b40801007387 */ /* 0x0003e20000100800 */
[----:B------:R-:W-:-:S02]  /*1f00*/  LOP3.LUT R21, R74, 0x1a2, RZ, 0xfc, !PT ;  /* 0x000001a24a157812 */ /* 0x000fc400078efcff */
[----:B------:R-:W-:Y:S01]  /*1f10*/  IMAD R124, R72, R5, R124 ;  /* 0x00000005487c7224 */ /* 0x000fe200078e027c */
[----:B------:R-:W-:Y:S01]  /*1f20*/  IABS R107, R20 ;  /* 0x00000014006b7213 */ /* 0x000fe20000000000 */
[C---:B------:R-:W-:Y:S01]  /*1f30*/  IMAD.HI.U32 R0, R73.reuse, R210, RZ ;  /* 0x000000d249007227 */ /* 0x040fe200078e00ff */
[C---:B0-----:R-:W-:Y:S02]  /*1f40*/  LOP3.LUT R6, R74.reuse, 0x7e, RZ, 0xfc, !PT ;  /* 0x0000007e4a067812 */ /* 0x041fe400078efcff */
[----:B------:R-:W-:Y:S01]  /*1f50*/  IABS R109, R21 ;  /* 0x00000015006d7213 */ /* 0x000fe20000000000 */
[C---:B------:R-:W-:Y:S01]  /*1f60*/  IMAD.HI.U32 R5, R73.reuse, R128, RZ ;  /* 0x0000008049057227 */ /* 0x040fe200078e00ff */
[----:B------:R-:W-:Y:S01]  /*1f70*/  IABS R140, R6 ;  /* 0x00000006008c7213 */ /* 0x000fe20000000000 */
[----:B------:R0:W-:Y:S01]  /*1f80*/  STL [R1+0x804], R6 ;  /* 0x0008040601007387 */ /* 0x0001e20000100800 */
[C---:B-1----:R-:W-:Y:S01]  /*1f90*/  LOP3.LUT R8, R74.reuse, 0x86, RZ, 0xfc, !PT ;  /* 0x000000864a087812 */ /* 0x042fe200078efcff */
[----:B------:R-:W-:Y:S01]  /*1fa0*/  IMAD.MOV R3, RZ, RZ, -R3 ;  /* 0x000000ffff037224 */ /* 0x000fe200078e0a03 */
[----:B------:R-:W-:Y:S01]  /*1fb0*/  LOP3.LUT R22, R74, 0x1a8, RZ, 0xfc, !PT ;  /* 0x000001a84a167812 */ /* 0x000fe200078efcff */
[----:B------:R-:W-:Y:S01]  /*1fc0*/  IMAD R122, R72, R7, R122 ;  /* 0x00000007487a7224 */ /* 0x000fe200078e027a */
[----:B------:R-:W-:Y:S01]  /*1fd0*/  IABS R142, R8 ;  /* 0x00000008008e7213 */ /* 0x000fe20000000000 */
[----:B------:R-:W-:Y:S01]  /*1fe0*/  IMAD.MOV R7, RZ, RZ, -R0 ;  /* 0x000000ffff077224 */ /* 0x000fe200078e0a00 */
[C---:B------:R-:W-:Y:S01]  /*1ff0*/  LOP3.LUT R70, R74.reuse, 0x1ac, RZ, 0xfc, !PT ;  /* 0x000001ac4a467812 */ /* 0x040fe200078efcff */
[----:B------:R-:W-:Y:S01]  /*2000*/  IMAD.MOV R5, RZ, RZ, -R5 ;  /* 0x000000ffff057224 */ /* 0x000fe200078e0a05 */
[C---:B------:R-:W-:Y:S01]  /*2010*/  LOP3.LUT R71, R74.reuse, 0x1c2, RZ, 0xfc, !PT ;  /* 0x000001c24a477812 */ /* 0x040fe200078efcff */
[----:B------:R-:W-:Y:S01]  /*2020*/  IMAD.HI.U32 R0, R73, R130, RZ ;  /* 0x0000008249007227 */ /* 0x000fe200078e00ff */
[----:B0-----:R-:W-:-:S02]  /*2030*/  LOP3.LUT R6, R74, 0x84, RZ, 0xfc, !PT ;  /* 0x000000844a067812 */ /* 0x001fc400078efcff */
[C---:B------:R-:W-:Y:S01]  /*2040*/  ISETP.GT.U32.AND P3, PT, R72.reuse, R55, PT ;  /* 0x000000374800720c */ /* 0x040fe20003f64070 */
[C---:B------:R-:W-:Y:S01]  /*2050*/  IMAD R132, R72.reuse, R3, R132 ;  /* 0x0000000348847224 */ /* 0x040fe200078e0284 */
[----:B------:R-:W-:Y:S01]  /*2060*/  IABS R139, R6 ;  /* 0x00000006008b7213 */ /* 0x000fe20000000000 */
[C---:B------:R-:W-:Y:S01]  /*2070*/  IMAD.HI.U32 R3, R73.reuse, R41, RZ ;  /* 0x0000002949037227 */ /* 0x040fe200078e00ff */
[----:B------:R0:W-:Y:S01]  /*2080*/  STL [R1+0x808], R6 ;  /* 0x0008080601007387 */ /* 0x0001e20000100800 */
[C---:B------:R-:W-:Y:S02]  /*2090*/  ISETP.GT.U32.AND P2, PT, R72.reuse, R83, PT ;  /* 0x000000534800720c */ /* 0x040fe40003f44070 */
[C---:B------:R-:W-:Y:S01]  /*20a0*/  IMAD R128, R72.reuse, R5, R128 ;  /* 0x0000000548807224 */ /* 0x040fe200078e0280 */
[----:B------:R1:W-:Y:S01]  /*20b0*/  STL [R1+0x80c], R8 ;  /* 0x00080c0801007387 */ /* 0x0003e20000100800 */
[----:B------:R-:W-:Y:S01]  /*20c0*/  IMAD.MOV R5, RZ, RZ, -R0 ;  /* 0x000000ffff057224 */ /* 0x000fe200078e0a00 */
[C---:B------:R-:W-:Y:S01]  /*20d0*/  ISETP.GT.U32.AND P5, PT, R72.reuse, R85, PT ;  /* 0x000000554800720c */ /* 0x040fe20003fa4070 */
[----:B------:R-:W-:Y:S01]  /*20e0*/  IMAD.MOV R3, RZ, RZ, -R3 ;  /* 0x000000ffff037224 */ /* 0x000fe200078e0a03 */
[C---:B------:R-:W-:Y:S01]  /*20f0*/  ISETP.GT.U32.AND P6, PT, R72.reuse, R75, PT ;  /* 0x0000004b4800720c */ /* 0x040fe20003fc4070 */
[----:B------:R-:W-:Y:S01]  /*2100*/  IMAD R130, R72, R5, R130 ;  /* 0x0000000548827224 */ /* 0x000fe200078e0282 */
[----:B0-----:R-:W-:Y:S01]  /*2110*/  LOP3.LUT R6, R74, 0x88, RZ, 0xfc, !PT ;  /* 0x000000884a067812 */ /* 0x001fe200078efcff */
[----:B------:R-:W-:Y:S01]  /*2120*/  IMAD.HI.U32 R0, R73, R42, RZ ;  /* 0x0000002a49007227 */ /* 0x000fe200078e00ff */
[----:B------:R-:W-:-:S02]  /*2130*/  IABS R117, R71 ;  /* 0x0000004700757213 */ /* 0x000fc40000000000 */
[----:B------:R-:W-:Y:S01]  /*2140*/  IABS R186, R6 ;  /* 0x0000000600ba7213 */ /* 0x000fe20000000000 */
[C---:B------:R-:W-:Y:S01]  /*2150*/  IMAD.HI.U32 R5, R73.reuse, R134, RZ ;  /* 0x0000008649057227 */ /* 0x040fe200078e00ff */
[C---:B------:R-:W-:Y:S02]  /*2160*/  LOP3.LUT R6, R74.reuse, 0x8e, RZ, 0xfc, !PT ;  /* 0x0000008e4a067812 */ /* 0x040fe400078efcff */
[----:B-1----:R-:W-:Y:S01]  /*2170*/  LOP3.LUT R8, R74, 0x8a, RZ, 0xfc, !PT ;  /* 0x0000008a4a087812 */ /* 0x002fe200078efcff */
[----:B------:R-:W-:Y:S01]  /*2180*/  IMAD R41, R72, R3, R41 ;  /* 0x0000000348297224 */ /* 0x000fe200078e0229 */
[----:B------:R-:W-:Y:S01]  /*2190*/  IABS R144, R6 ;  /* 0x0000000600907213 */ /* 0x000fe20000000000 */
[C---:B------:R-:W-:Y:S01]  /*21a0*/  IMAD.HI.U32 R3, R73.reuse, R136, RZ ;  /* 0x0000008849037227 */ /* 0x040fe200078e00ff */
[----:B------:R-:W-:Y:S02]  /*21b0*/  IABS R37, R8 ;  /* 0x0000000800257213 */ /* 0x000fe40000000000 */
[----:B------:R-:W-:Y:S01]  /*21c0*/  LOP3.LUT R8, R74, 0x94, RZ, 0xfc, !PT ;  /* 0x000000944a087812 */ /* 0x000fe200078efcff */
[----:B------:R-:W-:Y:S01]  /*21d0*/  IMAD R210, R72, R7, R210 ;  /* 0x0000000748d27224 */ /* 0x000fe200078e02d2 */
[C---:B------:R-:W-:Y:S01]  /*21e0*/  LOP3.LUT R251, R74.reuse, 0x1d8, RZ, 0xfc, !PT ;  /* 0x000001d84afb7812 */ /* 0x040fe200078efcff */
[----:B------:R-:W-:Y:S01]  /*21f0*/  IMAD.MOV R7, RZ, RZ, -R0 ;  /* 0x000000ffff077224 */ /* 0x000fe200078e0a00 */
[----:B------:R-:W-:Y:S01]  /*2200*/  IABS R143, R8 ;  /* 0x00000008008f7213 */ /* 0x000fe20000000000 */
[----:B------:R-:W-:Y:S01]  /*2210*/  IMAD.MOV R5, RZ, RZ, -R5 ;  /* 0x000000ffff057224 */ /* 0x000fe200078e0a05 */
[C---:B------:R-:W-:Y:S01]  /*2220*/  LOP3.LUT R123, R74.reuse, 0x1da, RZ, 0xfc, !PT ;  /* 0x000001da4a7b7812 */ /* 0x040fe200078efcff */
[----:B------:R-:W-:Y:S01]  /*2230*/  IMAD.HI.U32 R0, R73, R202, RZ ;  /* 0x000000ca49007227 */ /* 0x000fe200078e00ff */
[----:B------:R-:W-:-:S02]  /*2240*/  LOP3.LUT R252, R74, 0x1f0, RZ, 0xfc, !PT ;  /* 0x000001f04afc7812 */ /* 0x000fc400078efcff */
[----:B------:R-:W-:Y:S01]  /*2250*/  LOP3.LUT R127, R74, 0x1ea, RZ, 0xfc, !PT ;  /* 0x000001ea4a7f7812 */ /* 0x000fe200078efcff */
[----:B------:R-:W-:Y:S02]  /*2260*/  IMAD.MOV R3, RZ, RZ, -R3 ;  /* 0x000000ffff037224 */ /* 0x000fe400078e0a03 */
[----:B------:R-:W-:Y:S02]  /*2270*/  IMAD R134, R72, R5, R134 ;  /* 0x0000000548867224 */ /* 0x000fe400078e0286 */
[----:B------:R-:W-:Y:S02]  /*2280*/  IMAD.MOV R5, RZ, RZ, -R0 ;  /* 0x000000ffff057224 */ /* 0x000fe400078e0a00 */
[----:B------:R-:W-:-:S04]  /*2290*/  IMAD.HI.U32 R0, R73, R133, RZ ;  /* 0x0000008549007227 */ /* 0x000fc800078e00ff */
[----:B------:R-:W-:Y:S02]  /*22a0*/  IMAD R136, R72, R3, R136 ;  /* 0x0000000348887224 */ /* 0x000fe400078e0288 */
[----:B------:R-:W-:-:S04]  /*22b0*/  IMAD.HI.U32 R3, R73, R135, RZ ;  /* 0x0000008749037227 */ /* 0x000fc800078e00ff */
[----:B------:R-:W-:Y:S02]  /*22c0*/  IMAD R202, R72, R5, R202 ;  /* 0x0000000548ca7224 */ /* 0x000fe400078e02ca */
[----:B------:R-:W-:-:S04]  /*22d0*/  IMAD.HI.U32 R5, R73, R196, RZ ;  /* 0x000000c449057227 */ /* 0x000fc800078e00ff */
[----:B------:R-:W-:Y:S02]  /*22e0*/  IMAD.MOV R0, RZ, RZ, -R0 ;  /* 0x000000ffff007224 */ /* 0x000fe400078e0a00 */
[----:B------:R-:W-:Y:S02]  /*22f0*/  IMAD.MOV R3, RZ, RZ, -R3 ;  /* 0x000000ffff037224 */ /* 0x000fe400078e0a03 */
[----:B------:R-:W-:Y:S02]  /*2300*/  IMAD.MOV R5, RZ, RZ, -R5 ;  /* 0x000000ffff057224 */ /* 0x000fe400078e0a05 */
[----:B------:R-:W-:Y:S02]  /*2310*/  IMAD R133, R72, R0, R133 ;  /* 0x0000000048857224 */ /* 0x000fe400078e0285 */
[----:B------:R-:W-:-:S04]  /*2320*/  IMAD.HI.U32 R0, R73, R40, RZ ;  /* 0x0000002849007227 */ /* 0x000fc800078e00ff */
[----:B------:R-:W-:Y:S02]  /*2330*/  IMAD R135, R72, R3, R135 ;  /* 0x0000000348877224 */ /* 0x000fe400078e0287 */
[----:B------:R-:W-:-:S04]  /*2340*/  IMAD.HI.U32 R3, R73, R194, RZ ;  /* 0x000000c249037227 */ /* 0x000fc800078e00ff */
[----:B------:R-:W-:Y:S02]  /*2350*/  IMAD R196, R72, R5, R196 ;  /* 0x0000000548c47224 */ /* 0x000fe400078e02c4 */
[----:B------:R-:W-:Y:S02]  /*2360*/  IMAD.MOV R5, RZ, RZ, -R0 ;  /* 0x000000ffff057224 */ /* 0x000fe400078e0a00 */
[----:B------:R-:W-:-:S04]  /*2370*/  IMAD.HI.U32 R0, R73, R138, RZ ;  /* 0x0000008a49007227 */ /* 0x000fc800078e00ff */
[----:B------:R-:W-:Y:S02]  /*2380*/  IMAD.MOV R3, RZ, RZ, -R3 ;  /* 0x000000ffff037224 */ /* 0x000fe400078e0a03 */
[C---:B------:R-:W-:Y:S02]  /*2390*/  IMAD R42, R72.reuse, R7, R42 ;  /* 0x00000007482a7224 */ /* 0x040fe400078e022a */
[----:B------:R-:W-:Y:S02]  /*23a0*/  IMAD.MOV R7, RZ, RZ, -R0 ;  /* 0x000000ffff077224 */ /* 0x000fe400078e0a00 */
[----:B------:R-:W-:Y:S02]  /*23b0*/  IMAD R194, R72, R3, R194 ;  /* 0x0000000348c27224 */ /* 0x000fe400078e02c2 */
[----:B------:R-:W-:-:S04]  /*23c0*/  IMAD.HI.U32 R0, R73, R137, RZ ;  /* 0x0000008949007227 */ /* 0x000fc800078e00ff */
[----:B------:R-:W-:-:S04]  /*23d0*/  IMAD.HI.U32 R3, R73, R140, RZ ;  /* 0x0000008c49037227 */ /* 0x000fc800078e00ff */
[----:B------:R-:W-:Y:S02]  /*23e0*/  IMAD.MOV R0, RZ, RZ, -R0 ;  /* 0x000000ffff007224 */ /* 0x000fe400078e0a00 */
[----:B------:R-:W-:Y:S02]  /*23f0*/  IMAD.MOV R3, RZ, RZ, -R3 ;  /* 0x000000ffff037224 */ /* 0x000fe400078e0a03 */
[C---:B------:R-:W-:Y:S02]  /*2400*/  IMAD R137, R72.reuse, R0, R137 ;  /* 0x0000000048897224 */ /* 0x040fe400078e0289 */
[----:B------:R-:W-:Y:S02]  /*2410*/  IMAD R140, R72, R3, R140 ;  /* 0x00000003488c7224 */ /* 0x000fe400078e028c */
[----:B------:R-:W-:-:S04]  /*2420*/  IMAD.HI.U32 R0, R73, R188, RZ ;  /* 0x000000bc49007227 */ /* 0x000fc800078e00ff */
[----:B------:R-:W-:-:S04]  /*2430*/  IMAD.HI.U32 R3, R73, R38, RZ ;  /* 0x0000002649037227 */ /* 0x000fc800078e00ff */
[----:B------:R-:W-:Y:S02]  /*2440*/  IMAD R40, R72, R5, R40 ;  /* 0x0000000548287224 */ /* 0x000fe400078e0228 */
[----:B------:R-:W-:-:S04]  /*2450*/  IMAD.HI.U32 R5, R73, R39, RZ ;  /* 0x0000002749057227 */ /* 0x000fc800078e00ff */
[C---:B------:R-:W-:Y:S02]  /*2460*/  IMAD R138, R72.reuse, R7, R138 ;  /* 0x00000007488a7224 */ /* 0x040fe400078e028a */
[----:B------:R-:W-:Y:S02]  /*2470*/  IMAD.MOV R7, RZ, RZ, -R0 ;  /* 0x000000ffff077224 */ /* 0x000fe400078e0a00 */
[----:B------:R-:W-:Y:S02]  /*2480*/  IMAD.MOV R3, RZ, RZ, -R3 ;  /* 0x000000ffff037224 */ /* 0x000fe400078e0a03 */
[----:B------:R-:W-:Y:S02]  /*2490*/  IMAD.MOV R5, RZ, RZ, -R5 ;  /* 0x000000ffff057224 */ /* 0x000fe400078e0a05 */
[----:B------:R-:W-:Y:S01]  /*24a0*/  IMAD R188, R72, R7, R188 ;  /* 0x0000000748bc7224 */ /* 0x000fe200078e02bc */
[----:B------:R-:W-:Y:S01]  /*24b0*/  LOP3.LUT R7, R74, 0x8c, RZ, 0xfc, !PT ;  /* 0x0000008c4a077812 */ /* 0x000fe200078efcff */
[----:B------:R-:W-:-:S02]  /*24c0*/  IMAD R38, R72, R3, R38 ;  /* 0x0000000348267224 */ /* 0x000fc400078e0226 */
[C---:B------:R-:W-:Y:S01]  /*24d0*/  IMAD.HI.U32 R3, R73.reuse, R186, RZ ;  /* 0x000000ba49037227 */ /* 0x040fe200078e00ff */
[----:B------:R-:W-:Y:S01]  /*24e0*/  IABS R141, R7 ;  /* 0x00000007008d7213 */ /* 0x000fe20000000000 */
[----:B------:R0:W-:Y:S02]  /*24f0*/  STL [R1+0x818], R7 ;  /* 0x0008180701007387 */ /* 0x0001e40000100800 */
[----:B------:R-:W-:Y:S02]  /*2500*/  IMAD R39, R72, R5, R39 ;  /* 0x0000000548277224 */ /* 0x000fe400078e0227 */
[C---:B------:R-:W-:Y:S01]  /*2510*/  IMAD.HI.U32 R5, R73.reuse, R139, RZ ;  /* 0x0000008b49057227 */ /* 0x040fe200078e00ff */
[----:B------:R1:W-:Y:S03]  /*2520*/  STL [R1+0x820], R6 ;  /* 0x0008200601007387 */ /* 0x0003e60000100800 */
[----:B------:R-:W-:Y:S01]  /*2530*/  IMAD.MOV R3, RZ, RZ, -R3 ;  /* 0x000000ffff037224 */ /* 0x000fe200078e0a03 */
[----:B------:R3:W-:Y:S01]  /*2540*/  STL [R1+0x824], R8 ;  /* 0x0008240801007387 */ /* 0x0007e20000100800 */
[----:B------:R-:W-:Y:S01]  /*2550*/  IMAD.MOV R5, RZ, RZ, -R5 ;  /* 0x000000ffff057224 */ /* 0x000fe200078e0a05 */
[C---:B0-----:R-:W-:Y:S01]  /*2560*/  LOP3.LUT R7, R74.reuse, 0x90, RZ, 0xfc, !PT ;  /* 0x000000904a077812 */ /* 0x041fe200078efcff */
[----:B------:R-:W-:Y:S01]  /*2570*/  IMAD.HI.U32 R0, R73, R142, RZ ;  /* 0x0000008e49007227 */ /* 0x000fe200078e00ff */
[----:B-1----:R-:W-:-:S03]  /*2580*/  LOP3.LUT R6, R74, 0x92, RZ, 0xfc, !PT ;  /* 0x000000924a067812 */ /* 0x002fc600078efcff */
[----:B------:R-:W-:Y:S01]  /*2590*/  IMAD R186, R72, R3, R186 ;  /* 0x0000000348ba7224 */ /* 0x000fe200078e02ba */
[----:B------:R-:W-:Y:S01]  /*25a0*/  IABS R180, R7 ;  /* 0x0000000700b47213 */ /* 0x000fe20000000000 */
[C---:B------:R-:W-:Y:S01]  /*25b0*/  IMAD.HI.U32 R3, R73.reuse, R141, RZ ;  /* 0x0000008d49037227 */ /* 0x040fe200078e00ff */
[----:B------:R-:W-:Y:S02]  /*25c0*/  IABS R36, R6 ;  /* 0x0000000600247213 */ /* 0x000fe40000000000 */
[----:B------:R-:W-:Y:S01]  /*25d0*/  LOP3.LUT R7, R74, 0x96, RZ, 0xfc, !PT ;  /* 0x000000964a077812 */ /* 0x000fe200078efcff */
[----:B------:R-:W-:Y:S01]  /*25e0*/  IMAD R139, R72, R5, R139 ;  /* 0x00000005488b7224 */ /* 0x000fe200078e028b */
[----:B------:R-:W-:Y:S01]  /*25f0*/  LOP3.LUT R6, R74, 0x98, RZ, 0xfc, !PT ;  /* 0x000000984a067812 */ /* 0x000fe200078efcff */
[----:B------:R-:W-:Y:S01]  /*2600*/  IMAD.MOV R5, RZ, RZ, -R0 ;  /* 0x000000ffff057224 */ /* 0x000fe200078e0a00 */
[----:B------:R-:W-:Y:S01]  /*2610*/  IABS R146, R7 ;  /* 0x0000000700927213 */ /* 0x000fe20000000000 */
[----:B------:R-:W-:Y:S01]  /*2620*/  IMAD.HI.U32 R0, R73, R37, RZ ;  /* 0x0000002549007227 */ /* 0x000fe200078e00ff */
[----:B------:R0:W-:Y:S01]  /*2630*/  STL [R1+0x830], R7 ;  /* 0x0008300701007387 */ /* 0x0001e20000100800 */
[----:B------:R-:W-:-:S02]  /*2640*/  IABS R178, R6 ;  /* 0x0000000600b27213 */ /* 0x000fc40000000000 */
[----:B------:R-:W-:Y:S01]  /*2650*/  IMAD.MOV R3, RZ, RZ, -R3 ;  /* 0x000000ffff037224 */ /* 0x000fe200078e0a03 */
[----:B------:R-:W-:Y:S01]  /*2660*/  LOP3.LUT R6, R74, 0x9c, RZ, 0xfc, !PT ;  /* 0x0000009c4a067812 */ /* 0x000fe200078efcff */
[----:B------:R-:W-:Y:S01]  /*2670*/  IMAD R142, R72, R5, R142 ;  /* 0x00000005488e7224 */ /* 0x000fe200078e028e */
[C---:B---3--:R-:W-:Y:S01]  /*2680*/  LOP3.LUT R8, R74.reuse, 0x9e, RZ, 0xfc, !PT ;  /* 0x0000009e4a087812 */ /* 0x048fe200078efcff */
[C---:B------:R-:W-:Y:S01]  /*2690*/  IMAD.HI.U32 R5, R73.reuse, R144, RZ ;  /* 0x0000009049057227 */ /* 0x040fe200078e00ff */
[----:B------:R-:W-:Y:S01]  /*26a0*/  IABS R145, R6 ;  /* 0x0000000600917213 */ /* 0x000fe20000000000 */
[----:B------:R1:W-:Y:S01]  /*26b0*/  STL [R1+0x838], R6 ;  /* 0x0008380601007387 */ /* 0x0003e20000100800 */
[----:B0-----:R-:W-:Y:S01]  /*26c0*/  LOP3.LUT R7, R74, 0x9a, RZ, 0xfc, !PT ;  /* 0x0000009a4a077812 */ /* 0x001fe200078efcff */
[----:B------:R-:W-:Y:S01]  /*26d0*/  IMAD.MOV R0, RZ, RZ, -R0 ;  /* 0x000000ffff007224 */ /* 0x000fe200078e0a00 */
[----:B------:R-:W-:Y:S01]  /*26e0*/  IABS R148, R8 ;  /* 0x0000000800947213 */ /* 0x000fe20000000000 */
[----:B------:R-:W-:Y:S01]  /*26f0*/  IMAD R141, R72, R3, R141 ;  /* 0x00000003488d7224 */ /* 0x000fe200078e028d */
[----:B------:R-:W-:Y:S01]  /*2700*/  IABS R35, R7 ;  /* 0x0000000700237213 */ /* 0x000fe20000000000 */
[C---:B------:R-:W-:Y:S01]  /*2710*/  IMAD.HI.U32 R3, R73.reuse, R36, RZ ;  /* 0x0000002449037227 */ /* 0x040fe200078e00ff */
[C---:B------:R-:W-:Y:S01]  /*2720*/  LOP3.LUT R7, R74.reuse, 0xa0, RZ, 0xfc, !PT ;  /* 0x000000a04a077812 */ /* 0x040fe200078efcff */
[----:B------:R0:W-:Y:S02]  /*2730*/  STL [R1+0x83c], R8 ;  /* 0x00083c0801007387 */ /* 0x0001e40000100800 */
[----:B------:R-:W-:Y:S01]  /*2740*/  IMAD.MOV R5, RZ, RZ, -R5 ;  /* 0x000000ffff057224 */ /* 0x000fe200078e0a05 */
[----:B-1----:R-:W-:Y:S01]  /*2750*/  LOP3.LUT R6, R74, 0xa2, RZ, 0xfc, !PT ;  /* 0x000000a24a067812 */ /* 0x002fe200078efcff */
[----:B------:R-:W-:Y:S01]  /*2760*/  IMAD R37, R72, R0, R37 ;  /* 0x0000000048257224 */ /* 0x000fe200078e0225 */
[----:B------:R-:W-:Y:S01]  /*2770*/  IABS R177, R7 ;  /* 0x0000000700b17213 */ /* 0x000fe20000000000 */
[----:B------:R-:W-:Y:S01]  /*2780*/  IMAD.HI.U32 R0, R73, R180, RZ ;  /* 0x000000b449007227 */ /* 0x000fe200078e00ff */
[----:B------:R-:W-:-:S02]  /*2790*/  IABS R34, R6 ;  /* 0x0000000600227213 */ /* 0x000fc40000000000 */
[C---:B------:R-:W-:Y:S01]  /*27a0*/  LOP3.LUT R6, R74.reuse, 0xa6, RZ, 0xfc, !PT ;  /* 0x000000a64a067812 */ /* 0x040fe200078efcff */
[----:B------:R-:W-:Y:S01]  /*27b0*/  IMAD.MOV R3, RZ, RZ, -R3 ;  /* 0x000000ffff037224 */ /* 0x000fe200078e0a03 */
[----:B0-----:R-:W-:Y:S01]  /*27c0*/  LOP3.LUT R8, R74, 0xa4, RZ, 0xfc, !PT ;  /* 0x000000a44a087812 */ /* 0x001fe200078efcff */
[C---:B------:R-:W-:Y:S01]  /*27d0*/  IMAD R144, R72.reuse, R5, R144 ;  /* 0x0000000548907224 */ /* 0x040fe200078e0290 */
[----:B------:R-:W-:Y:S01]  /*27e0*/  IABS R150, R6 ;  /* 0x0000000600967213 */ /* 0x000fe20000000000 */
[----:B------:R-:W-:Y:S01]  /*27f0*/  IMAD.MOV R5, RZ, RZ, -R0 ;  /* 0x000000ffff057224 */ /* 0x000fe200078e0a00 */
[----:B------:R-:W-:Y:S01]  /*2800*/  IABS R147, R8 ;  /* 0x0000000800937213 */ /* 0x000fe20000000000 */
[----:B------:R-:W-:Y:S01]  /*2810*/  IMAD R36, R72, R3, R36 ;  /* 0x0000000348247224 */ /* 0x000fe200078e0224 */
[----:B------:R0:W-:Y:S01]  /*2820*/  STL [R1+0x844], R8 ;  /* 0x0008440801007387 */ /* 0x0001e20000100800 */
[----:B------:R-:W-:-:S03]  /*2830*/  IMAD.HI.U32 R0, R73, R143, RZ ;  /* 0x0000008f49007227 */ /* 0x000fc600078e00ff */
[----:B------:R1:W-:Y:S01]  /*2840*/  STL [R1+0x858], R6 ;  /* 0x0008580601007387 */ /* 0x0003e20000100800 */
[----:B------:R-:W-:-:S04]  /*2850*/  IMAD.HI.U32 R3, R73, R146, RZ ;  /* 0x0000009249037227 */ /* 0x000fc800078e00ff */
[----:B------:R-:W-:Y:S01]  /*2860*/  IMAD.MOV R0, RZ, RZ, -R0 ;  /* 0x000000ffff007224 */ /* 0x000fe200078e0a00 */
[----:B0-----:R-:W-:Y:S01]  /*2870*/  LOP3.LUT R8, R74, 0xa8, RZ, 0xfc, !PT ;  /* 0x000000a84a087812 */ /* 0x001fe200078efcff */
[----:B------:R-:W-:Y:S02]  /*2880*/  IMAD.MOV R3, RZ, RZ, -R3 ;  /* 0x000000ffff037224 */ /* 0x000fe400078e0a03 */
[----:B------:R-:W-:Y:S01]  /*2890*/  IMAD R143, R72, R0, R143 ;  /* 0x00000000488f7224 */ /* 0x000fe200078e028f */
[----:B-1----:R-:W-:Y:S01]  /*28a0*/  LOP3.LUT R6, R74, 0xac, RZ, 0xfc, !PT ;  /* 0x000000ac4a067812 */ /* 0x002fe200078efcff */
[----:B------:R-:W-:Y:S01]  /*28b0*/  IMAD R146, R72, R3, R146 ;  /* 0x0000000348927224 */ /* 0x000fe200078e0292 */
[----:B------:R-:W-:Y:S01]  /*28c0*/  IABS R172, R8 ;  /* 0x0000000800ac7213 */ /* 0x000fe20000000000 */
[C---:B------:R-:W-:Y:S01]  /*28d0*/  IMAD.HI.U32 R0, R73.reuse, R35, RZ ;  /* 0x0000002349007227 */ /* 0x040fe200078e00ff */
[----:B------:R-:W-:Y:S01]  /*28e0*/  IABS R149, R6 ;  /* 0x0000000600957213 */ /* 0x000fe20000000000 */
[----:B------:R0:W-:Y:S01]  /*28f0*/  STL [R1+0x864], R6 ;  /* 0x0008640601007387 */ /* 0x0001e20000100800 */
[----:B------:R-:W-:Y:S01]  /*2900*/  LOP3.LUT R8, R74, 0xae, RZ, 0xfc, !PT ;  /* 0x000000ae4a087812 */ /* 0x000fe200078efcff */
[----:B------:R-:W-:-:S03]  /*2910*/  IMAD.HI.U32 R3, R73, R145, RZ ;  /* 0x0000009149037227 */ /* 0x000fc600078e00ff */
[----:B------:R-:W-:Y:S01]  /*2920*/  IABS R152, R8 ;  /* 0x0000000800987213 */ /* 0x000fe20000000000 */
[----:B------:R-:W-:Y:S01]  /*2930*/  IMAD.MOV R0, RZ, RZ, -R0 ;  /* 0x000000ffff007224 */ /* 0x000fe200078e0a00 */
[----:B------:R1:W-:Y:S01]  /*2940*/  STL [R1+0x868], R8 ;  /* 0x0008680801007387 */ /* 0x0003e20000100800 */
[----:B------:R-:W-:Y:S02]  /*2950*/  IMAD.MOV R3, RZ, RZ, -R3 ;  /* 0x000000ffff037224 */ /* 0x000fe400078e0a03 */
[----:B------:R-:W-:Y:S01]  /*2960*/  IMAD R35, R72, R0, R35 ;  /* 0x0000000048237224 */ /* 0x000fe200078e0223 */
[----:B0-----:R-:W-:Y:S01]  /*2970*/  LOP3.LUT R6, R74, 0xb0, RZ, 0xfc, !PT ;  /* 0x000000b04a067812 */ /* 0x001fe200078efcff */
[----:B------:R-:W-:Y:S02]  /*2980*/  IMAD R145, R72, R3, R145 ;  /* 0x0000000348917224 */ /* 0x000fe400078e0291 */
[----:B------:R-:W-:Y:S01]  /*2990*/  IMAD.HI.U32 R0, R73, R148, RZ ;  /* 0x0000009449007227 */ /* 0x000fe200078e00ff */
[----:B------:R-:W-:-:S02]  /*29a0*/  IABS R171, R6 ;  /* 0x0000000600ab7213 */ /* 0x000fc40000000000 */
[C---:B-1----:R-:W-:Y:S01]  /*29b0*/  LOP3.LUT R8, R74.reuse, 0xb2, RZ, 0xfc, !PT ;  /* 0x000000b24a087812 */ /* 0x042fe200078efcff */
[C---:B------:R-:W-:Y:S01]  /*29c0*/  IMAD.HI.U32 R3, R73.reuse, R177, RZ ;  /* 0x000000b149037227 */ /* 0x040fe200078e00ff */
[C---:B------:R-:W-:Y:S02]  /*29d0*/  LOP3.LUT R6, R74.reuse, 0xb6, RZ, 0xfc, !PT ;  /* 0x000000b64a067812 */ /* 0x040fe400078efcff */
[----:B------:R-:W-:Y:S01]  /*29e0*/  IABS R32, R8 ;  /* 0x0000000800207213 */ /* 0x000fe20000000000 */
[----:B------:R-:W-:Y:S01]  /*29f0*/  IMAD.MOV R7, RZ, RZ, -R0 ;  /* 0x000000ffff077224 */ /* 0x000fe200078e0a00 */
[----:B------:R-:W-:Y:S01]  /*2a00*/  IABS R154, R6 ;  /* 0x00000006009a7213 */ /* 0x000fe20000000000 */
[----:B------:R-:W-:Y:S01]  /*2a10*/  IMAD.MOV R3, RZ, RZ, -R3 ;  /* 0x000000ffff037224 */ /* 0x000fe200078e0a03 */
[----:B------:R-:W-:Y:S01]  /*2a20*/  LOP3.LUT R8, R74, 0xb8, RZ, 0xfc, !PT ;  /* 0x000000b84a087812 */ /* 0x000fe200078efcff */
[----:B------:R-:W-:Y:S02]  /*2a30*/  IMAD R180, R72, R5, R180 ;  /* 0x0000000548b47224 */ /* 0x000fe400078e02b4 */
[----:B------:R-:W-:Y:S01]  /*2a40*/  IMAD.HI.U32 R5, R73, R178, RZ ;  /* 0x000000b249057227 */ /* 0x000fe200078e00ff */
[----:B------:R-:W-:-:S02]  /*2a50*/  IABS R170, R8 ;  /* 0x0000000800aa7213 */ /* 0x000fc40000000000 */
[----:B------:R-:W-:Y:S01]  /*2a60*/  LOP3.LUT R8, R74, 0xbc, RZ, 0xfc, !PT ;  /* 0x000000bc4a087812 */ /* 0x000fe200078efcff */
[----:B------:R-:W-:Y:S01]  /*2a70*/  IMAD R148, R72, R7, R148 ;  /* 0x0000000748947224 */ /* 0x000fe200078e0294 */
[----:B------:R-:W-:Y:S01]  /*2a80*/  LOP3.LUT R7, R74, 0xaa, RZ, 0xfc, !PT ;  /* 0x000000aa4a077812 */ /* 0x000fe200078efcff */
[----:B------:R-:W-:Y:S01]  /*2a90*/  IMAD R177, R72, R3, R177 ;  /* 0x0000000348b17224 */ /* 0x000fe200078e02b1 */
[----:B------:R-:W-:Y:S01]  /*2aa0*/  IABS R153, R8 ;  /* 0x0000000800997213 */ /* 0x000fe20000000000 */
[----:B------:R-:W-:Y:S01]  /*2ab0*/  IMAD.HI.U32 R0, R73, R147, RZ ;  /* 0x0000009349007227 */ /* 0x000fe200078e00ff */
[----:B------:R-:W-:-:S03]  /*2ac0*/  IABS R33, R7 ;  /* 0x0000000700217213 */ /* 0x000fc60000000000 */
[----:B------:R-:W-:-:S04]  /*2ad0*/  IMAD.HI.U32 R3, R73, R150, RZ ;  /* 0x0000009649037227 */ /* 0x000fc800078e00ff */
[----:B------:R-:W-:Y:S02]  /*2ae0*/  IMAD.MOV R5, RZ, RZ, -R5 ;  /* 0x000000ffff057224 */ /* 0x000fe400078e0a05 */
[----:B------:R-:W-:Y:S02]  /*2af0*/  IMAD.MOV R0, RZ, RZ, -R0 ;  /* 0x000000ffff007224 */ /* 0x000fe400078e0a00 */
[----:B------:R-:W-:Y:S02]  /*2b00*/  IMAD.MOV R3, RZ, RZ, -R3 ;  /* 0x000000ffff037224 */ /* 0x000fe400078e0a03 */
[----:B------:R-:W-:Y:S02]  /*2b10*/  IMAD R178, R72, R5, R178 ;  /* 0x0000000548b27224 */ /* 0x000fe400078e02b2 */
[----:B------:R-:W-:-:S04]  /*2b20*/  IMAD.HI.U32 R5, R73, R34, RZ ;  /* 0x0000002249057227 */ /* 0x000fc800078e00ff */
[C---:B------:R-:W-:Y:S02]  /*2b30*/  IMAD R147, R72.reuse, R0, R147 ;  /* 0x0000000048937224 */ /* 0x040fe400078e0293 */
[----:B------:R-:W-:Y:S02]  /*2b40*/  IMAD R150, R72, R3, R150 ;  /* 0x0000000348967224 */ /* 0x000fe400078e0296 */
[----:B------:R-:W-:-:S04]  /*2b50*/  IMAD.HI.U32 R0, R73, R172, RZ ;  /* 0x000000ac49007227 */ /* 0x000fc800078e00ff */
[----:B------:R-:W-:-:S04]  /*2b60*/  IMAD.HI.U32 R3, R73, R33, RZ ;  /* 0x0000002149037227 */ /* 0x000fc800078e00ff */
[----:B------:R-:W-:Y:S02]  /*2b70*/  IMAD.MOV R5, RZ, RZ, -R5 ;  /* 0x000000ffff057224 */ /* 0x000fe400078e0a05 */
[----:B------:R-:W-:Y:S02]  /*2b80*/  IMAD.MOV R7, RZ, RZ, -R0 ;  /* 0x000000ffff077224 */ /* 0x000fe400078e0a00 */
[----:B------:R-:W-:Y:S02]  /*2b90*/  IMAD.MOV R3, RZ, RZ, -R3 ;  /* 0x000000ffff037224 */ /* 0x000fe400078e0a03 */
[----:B------:R-:W-:Y:S02]  /*2ba0*/  IMAD R34, R72, R5, R34 ;  /* 0x0000000548227224 */ /* 0x000fe400078e0222 */
[----:B------:R-:W-:-:S04]  /*2bb0*/  IMAD.HI.U32 R5, R73, R149, RZ ;  /* 0x0000009549057227 */ /* 0x000fc800078e00ff */
[----:B------:R-:W-:Y:S01]  /*2bc0*/  IMAD R172, R72, R7, R172 ;  /* 0x0000000748ac7224 */ /* 0x000fe200078e02ac */
[----:B------:R-:W-:Y:S01]  /*2bd0*/  LOP3.LUT R7, R74, 0xb4, RZ, 0xfc, !PT ;  /* 0x000000b44a077812 */ /* 0x000fe200078efcff */
[C---:B------:R-:W-:Y:S02]  /*2be0*/  IMAD R33, R72.reuse, R3, R33 ;  /* 0x0000000348217224 */ /* 0x040fe400078e0221 */
[C---:B------:R-:W-:Y:S01]  /*2bf0*/  IMAD.HI.U32 R3, R73.reuse, R171, RZ ;  /* 0x000000ab49037227 */ /* 0x040fe200078e00ff */
[----:B------:R-:W-:Y:S01]  /*2c00*/  IABS R151, R7 ;  /* 0x0000000700977213 */ /* 0x000fe20000000000 */
[----:B------:R-:W-:Y:S02]  /*2c10*/  STL [R1+0x878], R7 ;  /* 0x0008780701007387 */ /* 0x000fe40000100800 */
[----:B------:R-:W-:Y:S02]  /*2c20*/  IMAD.MOV R5, RZ, RZ, -R5 ;  /* 0x000000ffff057224 */ /* 0x000fe400078e0a05 */
[----:B------:R-:W-:Y:S01]  /*2c30*/  IMAD.HI.U32 R0, R73, R152, RZ ;  /* 0x0000009849007227 */ /* 0x000fe200078e00ff */
[----:B------:R0:W-:Y:S03]  /*2c40*/  STL [R1+0x88c], R6 ;  /* 0x00088c0601007387 */ /* 0x0001e60000100800 */
[----:B------:R-:W-:Y:S01]  /*2c50*/  IMAD.MOV R3, RZ, RZ, -R3 ;  /* 0x000000ffff037224 */ /* 0x000fe200078e0a03 */
[----:B------:R1:W-:Y:S01]  /*2c60*/  STL [R1+0x894], R8 ;  /* 0x0008940801007387 */ /* 0x0003e20000100800 */
[----:B------:R-:W-:-:S02]  /*2c70*/  IMAD R149, R72, R5, R149 ;  /* 0x0000000548957224 */ /* 0x000fc400078e0295 */
[----:B------:R-:W-:Y:S02]  /*2c80*/  IMAD.MOV R5, RZ, RZ, -R0 ;  /* 0x000000ffff057224 */ /* 0x000fe400078e0a00 */
[----:B------:R-:W-:Y:S01]  /*2c90*/  IMAD R171, R72, R3, R171 ;  /* 0x0000000348ab7224 */ /* 0x000fe200078e02ab */
[----:B0-----:R-:W-:Y:S01]  /*2ca0*/  LOP3.LUT R6, R74, 0xba, RZ, 0xfc, !PT ;  /* 0x000000ba4a067812 */ /* 0x001fe200078efcff */
[----:B------:R-:W-:-:S03]  /*2cb0*/  IMAD.HI.U32 R0, R73, R32, RZ ;  /* 0x0000002049007227 */ /* 0x000fc600078e00ff */
[----:B------:R-:W-:Y:S01]  /*2cc0*/  IABS R31, R6 ;  /* 0x00000006001f7213 */ /* 0x000fe20000000000 */
[C---:B------:R-:W-:Y:S01]  /*2cd0*/  IMAD.HI.U32 R3, R73.reuse, R151, RZ ;  /* 0x0000009749037227 */ /* 0x040fe200078e00ff */
[C---:B------:R-:W-:Y:S02]  /*2ce0*/  LOP3.LUT R6, R74.reuse, 0xc0, RZ, 0xfc, !PT ;  /* 0x000000c04a067812 */ /* 0x040fe400078efcff */
[C---:B-1----:R-:W-:Y:S01]  /*2cf0*/  LOP3.LUT R8, R74.reuse, 0xc6, RZ, 0xfc, !PT ;  /* 0x000000c64a087812 */ /* 0x042fe200078efcff */
[----:B------:R-:W-:Y:S01]  /*2d00*/  IMAD.MOV R7, RZ, RZ, -R0 ;  /* 0x000000ffff077224 */ /* 0x000fe200078e0a00 */
[----:B------:R-:W-:Y:S01]  /*2d10*/  IABS R65, R6 ;  /* 0x0000000600417213 */ /* 0x000fe20000000000 */
[----:B------:R-:W-:Y:S01]  /*2d20*/  IMAD.MOV R3, RZ, RZ, -R3 ;  /* 0x000000ffff037224 */ /* 0x000fe200078e0a03 */
[----:B------:R-:W-:Y:S01]  /*2d30*/  LOP3.LUT R6, R74, 0xc4, RZ, 0xfc, !PT ;  /* 0x000000c44a067812 */ /* 0x000fe200078efcff */
[----:B------:R-:W-:Y:S01]  /*2d40*/  IMAD R152, R72, R5, R152 ;  /* 0x0000000548987224 */ /* 0x000fe200078e0298 */
[----:B------:R-:W-:Y:S01]  /*2d50*/  IABS R158, R8 ;  /* 0x00000008009e7213 */ /* 0x000fe20000000000 */
[----:B------:R-:W-:Y:S01]  /*2d60*/  IMAD.HI.U32 R5, R73, R154, RZ ;  /* 0x0000009a49057227 */ /* 0x000fe200078e00ff */
[----:B------:R-:W-:-:S03]  /*2d70*/  IABS R155, R6 ;  /* 0x00000006009b7213 */ /* 0x000fc60000000000 */
[----:B------:R-:W-:Y:S01]  /*2d80*/  IMAD R32, R72, R7, R32 ;  /* 0x0000000748207224 */ /* 0x000fe200078e0220 */
[----:B------:R-:W-:Y:S01]  /*2d90*/  LOP3.LUT R7, R74, 0xbe, RZ, 0xfc, !PT ;  /* 0x000000be4a077812 */ /* 0x000fe200078efcff */
[C---:B------:R-:W-:Y:S02]  /*2da0*/  IMAD R151, R72.reuse, R3, R151 ;  /* 0x0000000348977224 */ /* 0x040fe400078e0297 */
[C---:B------:R-:W-:Y:S01]  /*2db0*/  IMAD.HI.U32 R3, R73.reuse, R31, RZ ;  /* 0x0000001f49037227 */ /* 0x040fe200078e00ff */
[----:B------:R-:W-:Y:S01]  /*2dc0*/  IABS R156, R7 ;  /* 0x00000007009c7213 */ /* 0x000fe20000000000 */
[----:B------:R0:W-:Y:S02]  /*2dd0*/  STL [R1+0x8a0], R7 ;  /* 0x0008a00701007387 */ /* 0x0001e40000100800 */
[----:B------:R-:W-:Y:S02]  /*2de0*/  IMAD.MOV R5, RZ, RZ, -R5 ;  /* 0x000000ffff057224 */ /* 0x000fe400078e0a05 */
[----:B------:R-:W-:Y:S01]  /*2df0*/  IMAD.HI.U32 R0, R73, R170, RZ ;  /* 0x000000aa49007227 */ /* 0x000fe200078e00ff */
[----:B------:R-:W-:Y:S03]  /*2e00*/  STL [R1+0x8a4], R6 ;  /* 0x0008a40601007387 */ /* 0x000fe60000100800 */
[----:B------:R-:W-:Y:S01]  /*2e10*/  IMAD.MOV R3, RZ, RZ, -R3 ;  /* 0x000000ffff037224 */ /* 0x000fe200078e0a03 */
[----:B------:R1:W-:Y:S01]  /*2e20*/  STL [R1+0x8b4], R8 ;  /* 0x0008b40801007387 */ /* 0x0003e20000100800 */
[----:B------:R-:W-:Y:S01]  /*2e30*/  IMAD R154, R72, R5, R154 ;  /* 0x00000005489a7224 */ /* 0x000fe200078e029a */
[----:B0-----:R-:W-:Y:S01]  /*2e40*/  LOP3.LUT R7, R74, 0xc2, RZ, 0xfc, !PT ;  /* 0x000000c24a077812 */ /* 0x001fe200078efcff */
[----:B------:R-:W-:-:S02]  /*2e50*/  IMAD.MOV R5, RZ, RZ, -R0 ;  /* 0x000000ffff057224 */ /* 0x000fc400078e0a00 */
[----:B------:R-:W-:Y:S01]  /*2e60*/  IMAD R31, R72, R3, R31 ;  /* 0x00000003481f7224 */ /* 0x000fe200078e021f */
[----:B------:R-:W-:Y:S01]  /*2e70*/  IABS R30, R7 ;  /* 0x00000007001e7213 */ /* 0x000fe20000000000 */
[C---:B------:R-:W-:Y:S01]  /*2e80*/  IMAD.HI.U32 R0, R73.reuse, R153, RZ ;  /* 0x0000009949007227 */ /* 0x040fe200078e00ff */
[C---:B------:R-:W-:Y:S02]  /*2e90*/  LOP3.LUT R7, R74.reuse, 0xc8, RZ, 0xfc, !PT ;  /* 0x000000c84a077812 */ /* 0x040fe400078efcff */
[C---:B-1----:R-:W-:Y:S01]  /*2ea0*/  LOP3.LUT R8, R74.reuse, 0xcc, RZ, 0xfc, !PT ;  /* 0x000000cc4a087812 */ /* 0x042fe200078efcff */
[C---:B------:R-:W-:Y:S01]  /*2eb0*/  IMAD.HI.U32 R3, R73.reuse, R156, RZ ;  /* 0x0000009c49037227 */ /* 0x040fe200078e00ff */
[----:B------:R-:W-:Y:S02]  /*2ec0*/  LOP3.LUT R6, R74, 0xca, RZ, 0xfc, !PT ;  /* 0x000000ca4a067812 */ /* 0x000fe400078efcff */
[----:B------:R-:W-:Y:S01]  /*2ed0*/  IABS R64, R7 ;  /* 0x0000000700407213 */ /* 0x000fe20000000000 */
[----:B------:R-:W-:Y:S01]  /*2ee0*/  IMAD R170, R72, R5, R170 ;  /* 0x0000000548aa7224 */ /* 0x000fe200078e02aa */
[----:B------:R-:W-:Y:S01]  /*2ef0*/  IABS R157, R8 ;  /* 0x00000008009d7213 */ /* 0x000fe20000000000 */
[----:B------:R-:W-:Y:S01]  /*2f00*/  IMAD.HI.U32 R5, R73, R65, RZ ;  /* 0x0000004149057227 */ /* 0x000fe200078e00ff */
[----:B------:R-:W-:Y:S01]  /*2f10*/  IABS R29, R6 ;  /* 0x00000006001d7213 */ /* 0x000fe20000000000 */
[----:B------:R0:W-:Y:S01]  /*2f20*/  STL [R1+0x8c8], R8 ;  /* 0x0008c80801007387 */ /* 0x0001e20000100800 */
[----:B------:R-:W-:Y:S01]  /*2f30*/  LOP3.LUT R6, R74, 0xce, RZ, 0xfc, !PT ;  /* 0x000000ce4a067812 */ /* 0x000fe200078efcff */
[----:B------:R-:W-:-:S02]  /*2f40*/  IMAD.MOV R0, RZ, RZ, -R0 ;  /* 0x000000ffff007224 */ /* 0x000fc400078e0a00 */
[----:B------:R-:W-:Y:S01]  /*2f50*/  IMAD.MOV R3, RZ, RZ, -R3 ;  /* 0x000000ffff037224 */ /* 0x000fe200078e0a03 */
[----:B------:R-:W-:Y:S01]  /*2f60*/  IABS R160, R6 ;  /* 0x0000000600a07213 */ /* 0x000fe20000000000 */
[----:B------:R-:W-:Y:S01]  /*2f70*/  IMAD.MOV R5, RZ, RZ, -R5 ;  /* 0x000000ffff057224 */ /* 0x000fe200078e0a05 */
[----:B------:R1:W-:Y:S01]  /*2f80*/  STL [R1+0x8cc], R6 ;  /* 0x0008cc0601007387 */ /* 0x0003e20000100800 */
[C---:B------:R-:W-:Y:S02]  /*2f90*/  IMAD R153, R72.reuse, R0, R153 ;  /* 0x0000000048997224 */ /* 0x040fe400078e0299 */
[----:B------:R-:W-:Y:S01]  /*2fa0*/  IMAD R156, R72, R3, R156 ;  /* 0x00000003489c7224 */ /* 0x000fe200078e029c */
[----:B0-----:R-:W-:Y:S01]  /*2fb0*/  LOP3.LUT R8, R74, 0xd0, RZ, 0xfc, !PT ;  /* 0x000000d04a087812 */ /* 0x001fe200078efcff */
[----:B------:R-:W-:-:S03]  /*2fc0*/  IMAD.HI.U32 R0, R73, R30, RZ ;  /* 0x0000001e49007227 */ /* 0x000fc600078e00ff */
[----:B------:R-:W-:Y:S01]  /*2fd0*/  IABS R63, R8 ;  /* 0x00000008003f7213 */ /* 0x000fe20000000000 */
[C---:B------:R-:W-:Y:S01]  /*2fe0*/  IMAD.HI.U32 R3, R73.reuse, R155, RZ ;  /* 0x0000009b49037227 */ /* 0x040fe200078e00ff */
[C---:B-1----:R-:W-:Y:S02]  /*2ff0*/  LOP3.LUT R6, R74.reuse, 0xd4, RZ, 0xfc, !PT ;  /* 0x000000d44a067812 */ /* 0x042fe400078efcff */
[----:B------:R-:W-:Y:S01]  /*3000*/  LOP3.LUT R8, R74, 0xda, RZ, 0xfc, !PT ;  /* 0x000000da4a087812 */ /* 0x000fe200078efcff */
[----:B------:R-:W-:Y:S01]  /*3010*/  IMAD R65, R72, R5, R65 ;  /* 0x0000000548417224 */ /* 0x000fe200078e0241 */
[----:B------:R-:W-:Y:S01]  /*3020*/  IABS R159, R6 ;  /* 0x00000006009f7213 */ /* 0x000fe20000000000 */
[----:B------:R-:W-:Y:S01]  /*3030*/  IMAD.MOV R5, RZ, RZ, -R0 ;  /* 0x000000ffff057224 */ /* 0x000fe200078e0a00 */
[----:B------:R0:W-:Y:S01]  /*3040*/  STL [R1+0x8e0], R6 ;  /* 0x0008e00601007387 */ /* 0x0001e20000100800 */
[----:B------:R-:W-:Y:S01]  /*3050*/  IMAD.MOV R3, RZ, RZ, -R3 ;  /* 0x000000ffff037224 */ /* 0x000fe200078e0a03 */
[----:B------:R-:W-:Y:S01]  /*3060*/  IABS R27, R8 ;  /* 0x00000008001b7213 */ /* 0x000fe20000000000 */
[----:B------:R-:W-:Y:S01]  /*3070*/  IMAD.HI.U32 R0, R73, R158, RZ ;  /* 0x0000009e49007227 */ /* 0x000fe200078e00ff */
[----:B------:R-:W-:-:S03]  /*3080*/  LOP3.LUT R8, R74, 0xe4, RZ, 0xfc, !PT ;  /* 0x000000e44a087812 */ /* 0x000fc600078efcff */
[----:B------:R-:W-:Y:S01]  /*3090*/  IMAD R155, R72, R3, R155 ;  /* 0x00000003489b7224 */ /* 0x000fe200078e029b */
[----:B------:R-:W-:Y:S01]  /*30a0*/  IABS R163, R8 ;  /* 0x0000000800a37213 */ /* 0x000fe20000000000 */
[----:B------:R-:W-:Y:S01]  /*30b0*/  IMAD.HI.U32 R3, R73, R64, RZ ;  /* 0x0000004049037227 */ /* 0x000fe200078e00ff */
[----:B0-----:R-:W-:-:S03]  /*30c0*/  LOP3.LUT R6, R74, 0xd8, RZ, 0xfc, !PT ;  /* 0x000000d84a067812 */ /* 0x001fc600078efcff */
[----:B------:R-:W-:Y:S01]  /*30d0*/  IMAD.MOV R7, RZ, RZ, -R0 ;  /* 0x000000ffff077224 */ /* 0x000fe200078e0a00 */
[----:B------:R-:W-:Y:S01]  /*30e0*/  IABS R62, R6 ;  /* 0x00000006003e7213 */ /* 0x000fe20000000000 */
[----:B------:R-:W-:Y:S01]  /*30f0*/  IMAD.HI.U32 R0, R73, R157, RZ ;  /* 0x0000009d49007227 */ /* 0x000fe200078e00ff */
[----:B------:R-:W-:-:S03]  /*3100*/  LOP3.LUT R6, R74, 0xde, RZ, 0xfc, !PT ;  /* 0x000000de4a067812 */ /* 0x000fc600078efcff */
[C---:B------:R-:W-:Y:S01]  /*3110*/  IMAD R30, R72.reuse, R5, R30 ;  /* 0x00000005481e7224 */ /* 0x040fe200078e021e */
[----:B------:R-:W-:Y:S01]  /*3120*/  IABS R164, R6 ;  /* 0x0000000600a47213 */ /* 0x000fe20000000000 */
[----:B------:R-:W-:Y:S02]  /*3130*/  IMAD.MOV R3, RZ, RZ, -R3 ;  /* 0x000000ffff037224 */ /* 0x000fe400078e0a03 */
[----:B------:R-:W-:Y:S01]  /*3140*/  IMAD R158, R72, R7, R158 ;  /* 0x00000007489e7224 */ /* 0x000fe200078e029e */
[----:B------:R-:W-:Y:S01]  /*3150*/  LOP3.LUT R7, R74, 0xd2, RZ, 0xfc, !PT ;  /* 0x000000d24a077812 */ /* 0x000fe200078efcff */
[----:B------:R-:W-:-:S03]  /*3160*/  IMAD.HI.U32 R5, R73, R29, RZ ;  /* 0x0000001d49057227 */ /* 0x000fc600078e00ff */
[----:B------:R-:W-:Y:S01]  /*3170*/  IABS R28, R7 ;  /* 0x00000007001c7213 */ /* 0x000fe20000000000 */
[----:B------:R-:W-:Y:S01]  /*3180*/  IMAD.MOV R0, RZ, RZ, -R0 ;  /* 0x000000ffff007224 */ /* 0x000fe200078e0a00 */
[----:B------:R-:W-:Y:S01]  /*3190*/  LOP3.LUT R7, R74, 0xd6, RZ, 0xfc, !PT ;  /* 0x000000d64a077812 */ /* 0x000fe200078efcff */
[C---:B------:R-:W-:Y:S02]  /*31a0*/  IMAD R64, R72.reuse, R3, R64 ;  /* 0x0000000348407224 */ /* 0x040fe400078e0240 */
[----:B------:R-:W-:Y:S01]  /*31b0*/  IMAD.MOV R5, RZ, RZ, -R5 ;  /* 0x000000ffff057224 */ /* 0x000fe200078e0a05 */
[----:B------:R-:W-:Y:S01]  /*31c0*/  IABS R162, R7 ;  /* 0x0000000700a27213 */ /* 0x000fe20000000000 */
[----:B------:R-:W-:Y:S01]  /*31d0*/  IMAD.HI.U32 R3, R73, R160, RZ ;  /* 0x000000a049037227 */ /* 0x000fe200078e00ff */
[----:B------:R0:W-:Y:S03]  /*31e0*/  STL [R1+0x8e8], R7 ;  /* 0x0008e80701007387 */ /* 0x0001e60000100800 */
[----:B------:R-:W-:-:S02]  /*31f0*/  IMAD R157, R72, R0, R157 ;  /* 0x00000000489d7224 */ /* 0x000fc400078e029d */
[----:B------:R-:W-:-:S04]  /*3200*/  IMAD.HI.U32 R0, R73, R63, RZ ;  /* 0x0000003f49007227 */ /* 0x000fc800078e00ff */
[----:B------:R-:W-:Y:S01]  /*3210*/  IMAD R29, R72, R5, R29 ;  /* 0x00000005481d7224 */ /* 0x000fe200078e021d */
[----:B0-----:R-:W-:Y:S01]  /*3220*/  LOP3.LUT R7, R74, 0xdc, RZ, 0xfc, !PT ;  /* 0x000000dc4a077812 */ /* 0x001fe200078efcff */
[----:B------:R-:W-:Y:S02]  /*3230*/  IMAD.MOV R3, RZ, RZ, -R3 ;  /* 0x000000ffff037224 */ /* 0x000fe400078e0a03 */
[C---:B------:R-:W-:Y:S01]  /*3240*/  IMAD.HI.U32 R5, R73.reuse, R159, RZ ;  /* 0x0000009f49057227 */ /* 0x040fe200078e00ff */
[----:B------:R-:W-:Y:S01]  /*3250*/  IABS R161, R7 ;  /* 0x0000000700a17213 */ /* 0x000fe20000000000 */
[----:B------:R0:W-:Y:S02]  /*3260*/  STL [R1+0x8f0], R7 ;  /* 0x0008f00701007387 */ /* 0x0001e40000100800 */
[----:B------:R-:W-:Y:S02]  /*3270*/  IMAD.MOV R0, RZ, RZ, -R0 ;  /* 0x000000ffff007224 */ /* 0x000fe400078e0a00 */
[----:B------:R-:W-:Y:S01]  /*3280*/  IMAD R160, R72, R3, R160 ;  /* 0x0000000348a07224 */ /* 0x000fe200078e02a0 */
[----:B------:R1:W-:Y:S01]  /*3290*/  STL [R1+0x8f8], R6 ;  /* 0x0008f80601007387 */ /* 0x0003e20000100800 */
[----:B------:R-:W-:-:S03]  /*32a0*/  IMAD.HI.U32 R3, R73, R28, RZ ;  /* 0x0000001c49037227 */ /* 0x000fc600078e00ff */
[----:B------:R3:W-:Y:S01]  /*32b0*/  STL [R1+0x90c], R8 ;  /* 0x00090c0801007387 */ /* 0x0007e20000100800 */
[----:B------:R-:W-:Y:S01]  /*32c0*/  IMAD.MOV R5, RZ, RZ, -R5 ;  /* 0x000000ffff057224 */ /* 0x000fe200078e0a05 */
[----:B0-----:R-:W-:Y:S01]  /*32d0*/  LOP3.LUT R7, R74, 0xe0, RZ, 0xfc, !PT ;  /* 0x000000e04a077812 */ /* 0x001fe200078efcff */
[----:B------:R-:W-:Y:S02]  /*32e0*/  IMAD R63, R72, R0, R63 ;  /* 0x00000000483f7224 */ /* 0x000fe400078e023f */
[C---:B------:R-:W-:Y:S01]  /*32f0*/  IMAD.HI.U32 R0, R73.reuse, R162, RZ ;  /* 0x000000a249007227 */ /* 0x040fe200078e00ff */
[----:B------:R-:W-:Y:S02]  /*3300*/  IABS R61, R7 ;  /* 0x00000007003d7213 */ /* 0x000fe40000000000 */
[C---:B-1----:R-:W-:Y:S01]  /*3310*/  LOP3.LUT R6, R74.reuse, 0xe2, RZ, 0xfc, !PT ;  /* 0x000000e24a067812 */ /* 0x042fe200078efcff */
[----:B------:R-:W-:Y:S01]  /*3320*/  IMAD.MOV R3, RZ, RZ, -R3 ;  /* 0x000000ffff037224 */ /* 0x000fe200078e0a03 */
[----:B------:R-:W-:Y:S01]  /*3330*/  LOP3.LUT R7, R74, 0xe6, RZ, 0xfc, !PT ;  /* 0x000000e64a077812 */ /* 0x000fe200078efcff */
[----:B------:R-:W-:Y:S01]  /*3340*/  IMAD R159, R72, R5, R159 ;  /* 0x00000005489f7224 */ /* 0x000fe200078e029f */
[----:B------:R-:W-:Y:S01]  /*3350*/  IABS R26, R6 ;  /* 0x00000006001a7213 */ /* 0x000fe20000000000 */
[----:B------:R-:W-:Y:S01]  /*3360*/  IMAD.MOV R5, RZ, RZ, -R0 ;  /* 0x000000ffff057224 */ /* 0x000fe200078e0a00 */
[----:B------:R-:W-:Y:S01]  /*3370*/  LOP3.LUT R6, R74, 0xe8, RZ, 0xfc, !PT ;  /* 0x000000e84a067812 */ /* 0x000fe200078efcff */
[C---:B------:R-:W-:Y:S01]  /*3380*/  IMAD.HI.U32 R0, R73.reuse, R27, RZ ;  /* 0x0000001b49007227 */ /* 0x040fe200078e00ff */
[----:B------:R-:W-:Y:S01]  /*3390*/  IABS R166, R7 ;  /* 0x0000000700a67213 */ /* 0x000fe20000000000 */
[----:B------:R0:W-:Y:S01]  /*33a0*/  STL [R1+0x91c], R7 ;  /* 0x00091c0701007387 */ /* 0x0001e20000100800 */
[----:B------:R-:W-:Y:S01]  /*33b0*/  IABS R60, R6 ;  /* 0x00000006003c7213 */ /* 0x000fe20000000000 */
[----:B------:R-:W-:Y:S01]  /*33c0*/  IMAD R28, R72, R3, R28 ;  /* 0x00000003481c7224 */ /* 0x000fe200078e021c */
[C---:B------:R-:W-:Y:S01]  /*33d0*/  LOP3.LUT R6, R74.reuse, 0xec, RZ, 0xfc, !PT ;  /* 0x000000ec4a067812 */ /* 0x040fe200078efcff */
[----:B------:R-:W-:Y:S01]  /*33e0*/  IMAD.HI.U32 R3, R73, R62, RZ ;  /* 0x0000003e49037227 */ /* 0x000fe200078e00ff */
[----:B---3--:R-:W-:-:S02]  /*33f0*/  LOP3.LUT R8, R74, 0x14a, RZ, 0xfc, !PT ;  /* 0x0000014a4a087812 */ /* 0x008fc400078efcff */
[----:B------:R-:W-:Y:S01]  /*3400*/  IABS R165, R6 ;  /* 0x0000000600a57213 */ /* 0x000fe20000000000 */
[----:B------:R-:W-:Y:S01]  /*3410*/  IMAD.MOV R0, RZ, RZ, -R0 ;  /* 0x000000ffff007224 */ /* 0x000fe200078e0a00 */
[----:B------:R1:W-:Y:S01]  /*3420*/  STL [R1+0x92c], R6 ;  /* 0x00092c0601007387 */ /* 0x0003e20000100800 */
[----:B------:R-:W-:Y:S01]  /*3430*/  IMAD.MOV R3, RZ, RZ, -R3 ;  /* 0x000000ffff037224 */ /* 0x000fe200078e0a03 */
[----:B0-----:R-:W-:Y:S01]  /*3440*/  LOP3.LUT R7, R74, 0xea, RZ, 0xfc, !PT ;  /* 0x000000ea4a077812 */ /* 0x001fe200078efcff */
[----:B------:R-:W-:Y:S01]  /*3450*/  IMAD R27, R72, R0, R27 ;  /* 0x00000000481b7224 */ /* 0x000fe200078e021b */
[----:B------:R-:W-:Y:S01]  /*3460*/  IABS R86, R8 ;  /* 0x0000000800567213 */ /* 0x000fe20000000000 */
[C---:B------:R-:W-:Y:S01]  /*3470*/  IMAD.HI.U32 R0, R73.reuse, R61, RZ ;  /* 0x0000003d49007227 */ /* 0x040fe200078e00ff */
[----:B------:R-:W-:Y:S02]  /*3480*/  IABS R25, R7 ;  /* 0x0000000700197213 */ /* 0x000fe40000000000 */
[----:B------:R-:W-:Y:S01]  /*3490*/  LOP3.LUT R7, R74, 0xf0, RZ, 0xfc, !PT ;  /* 0x000000f04a077812 */ /* 0x000fe200078efcff */
[----:B------:R-:W-:Y:S01]  /*34a0*/  IMAD R62, R72, R3, R62 ;  /* 0x00000003483e7224 */ /* 0x000fe200078e023e */
[----:B-1----:R-:W-:Y:S01]  /*34b0*/  LOP3.LUT R6, R74, 0xf2, RZ, 0xfc, !PT ;  /* 0x000000f24a067812 */ /* 0x002fe200078efcff */
[----:B------:R-:W-:Y:S01]  /*34c0*/  IMAD.HI.U32 R3, R73, R161, RZ ;  /* 0x000000a149037227 */ /* 0x000fe200078e00ff */
[----:B------:R-:W-:-:S02]  /*34d0*/  IABS R59, R7 ;  /* 0x00000007003b7213 */ /* 0x000fc40000000000 */
[----:B------:R-:W-:Y:S01]  /*34e0*/  IABS R24, R6 ;  /* 0x0000000600187213 */ /* 0x000fe20000000000 */
[----:B------:R-:W-:Y:S01]  /*34f0*/  IMAD.MOV R0, RZ, RZ, -R0 ;  /* 0x000000ffff007224 */ /* 0x000fe200078e0a00 */
[C---:B------:R-:W-:Y:S01]  /*3500*/  LOP3.LUT R6, R74.reuse, 0xf6, RZ, 0xfc, !PT ;  /* 0x000000f64a067812 */ /* 0x040fe200078efcff */
[----:B------:R-:W-:Y:S01]  /*3510*/  IMAD.MOV R3, RZ, RZ, -R3 ;  /* 0x000000ffff037224 */ /* 0x000fe200078e0a03 */
[----:B------:R-:W-:Y:S01]  /*3520*/  LOP3.LUT R7, R74, 0xf4, RZ, 0xfc, !PT ;  /* 0x000000f44a077812 */ /* 0x000fe200078efcff */
[----:B------:R-:W-:Y:S01]  /*3530*/  IMAD R61, R72, R0, R61 ;  /* 0x00000000483d7224 */ /* 0x000fe200078e023d */
[----:B------:R-:W-:Y:S01]  /*3540*/  IABS R173, R6 ;  /* 0x0000000600ad7213 */ /* 0x000fe20000000000 */
[----:B------:R-:W-:Y:S01]  /*3550*/  IMAD.HI.U32 R0, R73, R163, RZ ;  /* 0x000000a349007227 */ /* 0x000fe200078e00ff */
[----:B------:R-:W-:-:S03]  /*3560*/  IABS R167, R7 ;  /* 0x0000000700a77213 */ /* 0x000fc60000000000 */
[----:B------:R-:W-:Y:S02]  /*3570*/  IMAD R161, R72, R3, R161 ;  /* 0x0000000348a17224 */ /* 0x000fe400078e02a1 */
[----:B------:R-:W-:-:S04]  /*3580*/  IMAD.HI.U32 R3, R73, R26, RZ ;  /* 0x0000001a49037227 */ /* 0x000fc800078e00ff */
[----:B------:R-:W-:Y:S02]  /*3590*/  IMAD.MOV R0, RZ, RZ, -R0 ;  /* 0x000000ffff007224 */ /* 0x000fe400078e0a00 */
[----:B------:R-:W-:Y:S02]  /*35a0*/  IMAD R162, R72, R5, R162 ;  /* 0x0000000548a27224 */ /* 0x000fe400078e02a2 */
[----:B------:R-:W-:-:S04]  /*35b0*/  IMAD.HI.U32 R5, R73, R164, RZ ;  /* 0x000000a449057227 */ /* 0x000fc800078e00ff */
[----:B------:R-:W-:Y:S02]  /*35c0*/  IMAD.MOV R3, RZ, RZ, -R3 ;  /* 0x000000ffff037224 */ /* 0x000fe400078e0a03 */
[----:B------:R-:W-:Y:S01]  /*35d0*/  IMAD R163, R72, R0, R163 ;  /* 0x0000000048a37224 */ /* 0x000fe200078e02a3 */
[----:B------:R-:W-:Y:S01]  /*35e0*/  LOP3.LUT R0, R74, 0xee, RZ, 0xfc, !PT ;  /* 0x000000ee4a007812 */ /* 0x000fe200078efcff */
[----:B------:R-:W-:Y:S02]  /*35f0*/  IMAD.MOV R5, RZ, RZ, -R5 ;  /* 0x000000ffff057224 */ /* 0x000fe400078e0a05 */
[C---:B------:R-:W-:Y:S01]  /*3600*/  IMAD R26, R72.reuse, R3, R26 ;  /* 0x00000003481a7224 */ /* 0x040fe200078e021a */
[----:B------:R-:W-:Y:S01]  /*3610*/  IABS R168, R0 ;  /* 0x0000000000a87213 */ /* 0x000fe20000000000 */
[C---:B------:R-:W-:Y:S01]  /*3620*/  IMAD.HI.U32 R3, R73.reuse, R166, RZ ;  /* 0x000000a649037227 */ /* 0x040fe200078e00ff */
[----:B------:R0:W-:Y:S03]  /*3630*/  STL [R1+0x93c], R0 ;  /* 0x00093c0001007387 */ /* 0x0001e60000100800 */
[----:B------:R-:W-:Y:S01]  /*3640*/  IMAD R164, R72, R5, R164 ;  /* 0x0000000548a47224 */ /* 0x000fe200078e02a4 */
[----:B------:R1:W-:Y:S01]  /*3650*/  STL [R1+0x934], R7 ;  /* 0x0009340701007387 */ /* 0x0003e20000100800 */
[----:B------:R-:W-:-:S03]  /*3660*/  IMAD.HI.U32 R5, R73, R60, RZ ;  /* 0x0000003c49057227 */ /* 0x000fc600078e00ff */
[----:B------:R3:W-:Y:S01]  /*3670*/  STL [R1+0x938], R6 ;  /* 0x0009380601007387 */ /* 0x0007e20000100800 */
[----:B------:R-:W-:Y:S02]  /*3680*/  IMAD.MOV R3, RZ, RZ, -R3 ;  /* 0x000000ffff037224 */ /* 0x000fe400078e0a03 */
[----:B0-----:R-:W-:Y:S01]  /*3690*/  IMAD.HI.U32 R0, R73, R165, RZ ;  /* 0x000000a549007227 */ /* 0x001fe200078e00ff */
[----:B-1----:R-:W-:-:S03]  /*36a0*/  LOP3.LUT R7, R74, 0xf8, RZ, 0xfc, !PT ;  /* 0x000000f84a077812 */ /* 0x002fc600078efcff */
[----:B------:R-:W-:Y:S02]  /*36b0*/  IMAD.MOV R5, RZ, RZ, -R5 ;  /* 0x000000ffff057224 */ /* 0x000fe400078e0a05 */
[----:B------:R-:W-:Y:S01]  /*36c0*/  IMAD.MOV R0, RZ, RZ, -R0 ;  /* 0x000000ffff007224 */ /* 0x000fe200078e0a00 */
[----:B---3--:R-:W-:Y:S01]  /*36d0*/  LOP3.LUT R6, R74, 0xfa, RZ, 0xfc, !PT ;  /* 0x000000fa4a067812 */ /* 0x008fe200078efcff */
[----:B------:R-:W-:Y:S01]  /*36e0*/  IMAD R166, R72, R3, R166 ;  /* 0x0000000348a67224 */ /* 0x000fe200078e02a6 */
[----:B------:R-:W-:Y:S01]  /*36f0*/  IABS R58, R7 ;  /* 0x00000007003a7213 */ /* 0x000fe20000000000 */
[C---:B------:R-:W-:Y:S01]  /*3700*/  IMAD.HI.U32 R3, R73.reuse, R25, RZ ;  /* 0x0000001949037227 */ /* 0x040fe200078e00ff */
[----:B------:R-:W-:Y:S02]  /*3710*/  IABS R68, R6 ;  /* 0x0000000600447213 */ /* 0x000fe40000000000 */
[----:B------:R-:W-:Y:S01]  /*3720*/  LOP3.LUT R6, R74, 0x100, RZ, 0xfc, !PT ;  /* 0x000001004a067812 */ /* 0x000fe200078efcff */
[----:B------:R-:W-:Y:S01]  /*3730*/  IMAD R60, R72, R5, R60 ;  /* 0x00000005483c7224 */ /* 0x000fe200078e023c */
[----:B------:R-:W-:Y:S01]  /*3740*/  LOP3.LUT R7, R74, 0xfe, RZ, 0xfc, !PT ;  /* 0x000000fe4a077812 */ /* 0x000fe200078efcff */
[----:B------:R-:W-:Y:S01]  /*3750*/  IMAD R165, R72, R0, R165 ;  /* 0x0000000048a57224 */ /* 0x000fe200078e02a5 */
[----:B------:R-:W-:Y:S01]  /*3760*/  IABS R57, R6 ;  /* 0x0000000600397213 */ /* 0x000fe20000000000 */
[----:B------:R-:W-:Y:S01]  /*3770*/  IMAD.HI.U32 R5, R73, R168, RZ ;  /* 0x000000a849057227 */ /* 0x000fe200078e00ff */
[----:B------:R-:W-:-:S02]  /*3780*/  IABS R181, R7 ;  /* 0x0000000700b57213 */ /* 0x000fc40000000000 */
[----:B------:R-:W-:Y:S01]  /*3790*/  LOP3.LUT R6, R74, 0x104, RZ, 0xfc, !PT ;  /* 0x000001044a067812 */ /* 0x000fe200078efcff */
[----:B------:R-:W-:-:S03]  /*37a0*/  IMAD.HI.U32 R0, R73, R24, RZ ;  /* 0x0000001849007227 */ /* 0x000fc600078e00ff */
[----:B------:R-:W-:Y:S01]  /*37b0*/  IABS R174, R6 ;  /* 0x0000000600ae7213 */ /* 0x000fe20000000000 */
        /* <DEDUP_REMOVED lines=8> */
[----:B------:R-:W-:Y:S01]  /*3840*/  IMAD.HI.U32 R0, R73, R173, RZ ;  /* 0x000000ad49007227 */ /* 0x000fe200078e00ff */
[----:B------:R-:W-:Y:S01]  /*3850*/  IABS R169, R5 ;  /* 0x0000000500a97213 */ /* 0x000fe20000000000 */
[----:B------:R0:W-:Y:S02]  /*3860*/  STL [R1+0x930], R5 ;  /* 0x0009300501007387 */ /* 0x0001e40000100800 */
[----:B------:R-:W-:Y:S02]  /*3870*/  IMAD.MOV R3, RZ, RZ, -R3 ;  /* 0x000000ffff037224 */ /* 0x000fe400078e0a03 */
[----:B------:R-:W-:Y:S01]  /*3880*/  IMAD.MOV R0, RZ, RZ, -R0 ;  /* 0x000000ffff007224 */ /* 0x000fe200078e0a00 */
[----:B------:R1:W-:Y:S01]  /*3890*/  STL [R1+0x928], R7 ;  /* 0x0009280701007387 */ /* 0x0003e20000100800 */
[----:B------:R-:W-:-:S02]  /*38a0*/  IMAD R59, R72, R3, R59 ;  /* 0x00000003483b7224 */ /* 0x000fc400078e023b */
[C---:B------:R-:W-:Y:S01]  /*38b0*/  IMAD.HI.U32 R3, R73.reuse, R167, RZ ;  /* 0x000000a749037227 */ /* 0x040fe200078e00ff */
[----:B------:R3:W-:Y:S03]  /*38c0*/  STL [R1+0x920], R6 ;  /* 0x0009200601007387 */ /* 0x0007e60000100800 */
[----:B------:R-:W-:Y:S02]  /*38d0*/  IMAD R173, R72, R0, R173 ;  /* 0x0000000048ad7224 */ /* 0x000fe400078e02ad */
[----:B0-----:R-:W-:Y:S01]  /*38e0*/  IMAD.HI.U32 R5, R73, R58, RZ ;  /* 0x0000003a49057227 */ /* 0x001fe200078e00ff */
[----:B-1----:R-:W-:-:S03]  /*38f0*/  LOP3.LUT R7, R74, 0x102, RZ, 0xfc, !PT ;  /* 0x000001024a077812 */ /* 0x002fc600078efcff */
[C---:B------:R-:W-:Y:S01]  /*3900*/  IMAD.HI.U32 R0, R73.reuse, R169, RZ ;  /* 0x000000a949007227 */ /* 0x040fe200078e00ff */
[----:B------:R-:W-:Y:S02]  /*3910*/  IABS R69, R7 ;  /* 0x0000000700457213 */ /* 0x000fe40000000000 */
[C---:B---3--:R-:W-:Y:S01]  /*3920*/  LOP3.LUT R6, R74.reuse, 0x10a, RZ, 0xfc, !PT ;  /* 0x0000010a4a067812 */ /* 0x048fe200078efcff */
[----:B------:R-:W-:Y:S01]  /*3930*/  IMAD.MOV R3, RZ, RZ, -R3 ;  /* 0x000000ffff037224 */ /* 0x000fe200078e0a03 */
[----:B------:R-:W-:Y:S01]  /*3940*/  LOP3.LUT R7, R74, 0x108, RZ, 0xfc, !PT ;  /* 0x000001084a077812 */ /* 0x000fe200078efcff */
[----:B------:R-:W-:Y:S01]  /*3950*/  IMAD.MOV R5, RZ, RZ, -R5 ;  /* 0x000000ffff057224 */ /* 0x000fe200078e0a05 */
[----:B------:R-:W-:Y:S01]  /*3960*/  IABS R76, R6 ;  /* 0x00000006004c7213 */ /* 0x000fe20000000000 */
[----:B------:R-:W-:Y:S01]  /*3970*/  IMAD.MOV R0, RZ, RZ, -R0 ;  /* 0x000000ffff007224 */ /* 0x000fe200078e0a00 */
[----:B------:R-:W-:Y:S01]  /*3980*/  IABS R179, R7 ;  /* 0x0000000700b37213 */ /* 0x000fe20000000000 */
[----:B------:R-:W-:Y:S01]  /*3990*/  IMAD R167, R72, R3, R167 ;  /* 0x0000000348a77224 */ /* 0x000fe200078e02a7 */
[----:B------:R-:W-:Y:S01]  /*39a0*/  LOP3.LUT R7, R74, 0x10c, RZ, 0xfc, !PT ;  /* 0x0000010c4a077812 */ /* 0x000fe200078efcff */
[----:B------:R-:W-:-:S03]  /*39b0*/  IMAD.HI.U32 R3, R73, R68, RZ ;  /* 0x0000004449037227 */ /* 0x000fc600078e00ff */
[----:B------:R-:W-:Y:S01]  /*39c0*/  IABS R182, R7 ;  /* 0x0000000700b67213 */ /* 0x000fe20000000000 */
        /* <DEDUP_REMOVED lines=15> */
[----:B------:R-:W-:Y:S01]  /*3ac0*/  IMAD.HI.U32 R0, R73, R189, RZ ;  /* 0x000000bd49007227 */ /* 0x000fe200078e00ff */
[----:B------:R-:W-:Y:S01]  /*3ad0*/  IABS R197, R6 ;  /* 0x0000000600c57213 */ /* 0x000fe20000000000 */
[----:B------:R0:W-:Y:S01]  /*3ae0*/  STL [R1+0x918], R6 ;  /* 0x0009180601007387 */ /* 0x0001e20000100800 */
[----:B---3--:R-:W-:Y:S01]  /*3af0*/  LOP3.LUT R7, R74, 0x112, RZ, 0xfc, !PT ;  /* 0x000001124a077812 */ /* 0x008fe200078efcff */
[----:B------:R-:W-:Y:S02]  /*3b00*/  IMAD.MOV R3, RZ, RZ, -R3 ;  /* 0x000000ffff037224 */ /* 0x000fe400078e0a03 */
[----:B------:R-:W-:Y:S01]  /*3b10*/  IMAD.MOV R5, RZ, RZ, -R5 ;  /* 0x000000ffff057224 */ /* 0x000fe200078e0a05 */
[----:B------:R-:W-:Y:S01]  /*3b20*/  IABS R78, R7 ;  /* 0x00000007004e7213 */ /* 0x000fe20000000000 */
[----:B------:R-:W-:Y:S01]  /*3b30*/  IMAD.MOV R0, RZ, RZ, -R0 ;  /* 0x000000ffff007224 */ /* 0x000fe200078e0a00 */
[----:B------:R1:W-:Y:S01]  /*3b40*/  STL [R1+0x1c4], R7 ;  /* 0x0001c40701007387 */ /* 0x0003e20000100800 */
[----:B------:R-:W-:-:S02]  /*3b50*/  IMAD R181, R72, R3, R181 ;  /* 0x0000000348b57224 */ /* 0x000fc400078e02b5 */
[----:B------:R-:W-:Y:S01]  /*3b60*/  IMAD.HI.U32 R3, R73, R174, RZ ;  /* 0x000000ae49037227 */ /* 0x000fe200078e00ff */
[----:B0-----:R-:W-:-:S03]  /*3b70*/  LOP3.LUT R6, R74, 0x114, RZ, 0xfc, !PT ;  /* 0x000001144a067812 */ /* 0x001fc600078efcff */
[----:B------:R-:W-:Y:S01]  /*3b80*/  IMAD R69, R72, R5, R69 ;  /* 0x0000000548457224 */ /* 0x000fe200078e0245 */
[----:B------:R-:W-:Y:S01]  /*3b90*/  LOP3.LUT R5, R74, 0x110, RZ, 0xfc, !PT ;  /* 0x000001104a057812 */ /* 0x000fe200078efcff */
[----:B------:R-:W-:Y:S01]  /*3ba0*/  IMAD R189, R72, R0, R189 ;  /* 0x0000000048bd7224 */ /* 0x000fe200078e02bd */
[----:B------:R-:W-:Y:S01]  /*3bb0*/  IABS R190, R6 ;  /* 0x0000000600be7213 */ /* 0x000fe20000000000 */
[C---:B------:R-:W-:Y:S01]  /*3bc0*/  IMAD.HI.U32 R0, R73.reuse, R76, RZ ;  /* 0x0000004c49007227 */ /* 0x040fe200078e00ff */
[----:B------:R-:W-:Y:S01]  /*3bd0*/  IABS R185, R5 ;  /* 0x0000000500b97213 */ /* 0x000fe20000000000 */
[----:B------:R0:W-:Y:S01]  /*3be0*/  STL [R1+0x910], R6 ;  /* 0x0009100601007387 */ /* 0x0001e20000100800 */
[----:B-1----:R-:W-:Y:S01]  /*3bf0*/  LOP3.LUT R7, R74, 0x116, RZ, 0xfc, !PT ;  /* 0x000001164a077812 */ /* 0x002fe200078efcff */
[----:B------:R-:W-:Y:S02]  /*3c00*/  IMAD.MOV R3, RZ, RZ, -R3 ;  /* 0x000000ffff037224 */ /* 0x000fe400078e0a03 */
[----:B------:R-:W-:Y:S01]  /*3c10*/  IMAD.MOV R0, RZ, RZ, -R0 ;  /* 0x000000ffff007224 */ /* 0x000fe200078e0a00 */
[----:B------:R-:W-:Y:S01]  /*3c20*/  IABS R205, R7 ;  /* 0x0000000700cd7213 */ /* 0x000fe20000000000 */
[----:B------:R-:W-:Y:S01]  /*3c30*/  IMAD R174, R72, R3, R174 ;  /* 0x0000000348ae7224 */ /* 0x000fe200078e02ae */
[----:B------:R1:W-:Y:S01]  /*3c40*/  STL [R1+0x904], R7 ;  /* 0x0009040701007387 */ /* 0x0003e20000100800 */
[----:B------:R-:W-:Y:S01]  /*3c50*/  IMAD.HI.U32 R3, R73, R179, RZ ;  /* 0x000000b349037227 */ /* 0x000fe200078e00ff */
[----:B0-----:R-:W-:-:S03]  /*3c60*/  LOP3.LUT R6, R74, 0x118, RZ, 0xfc, !PT ;  /* 0x000001184a067812 */ /* 0x001fc600078efcff */
[----:B------:R-:W-:Y:S02]  /*3c70*/  IMAD R76, R72, R0, R76 ;  /* 0x00000000484c7224 */ /* 0x000fe400078e024c */
[C---:B------:R-:W-:Y:S01]  /*3c80*/  IMAD.HI.U32 R5, R73.reuse, R182, RZ ;  /* 0x000000b649057227 */ /* 0x040fe200078e00ff */
[----:B------:R-:W-:Y:S02]  /*3c90*/  IABS R187, R6 ;  /* 0x0000000600bb7213 */ /* 0x000fe40000000000 */
[C---:B------:R-:W-:Y:S01]  /*3ca0*/  LOP3.LUT R6, R74.reuse, 0x11e, RZ, 0xfc, !PT ;  /* 0x0000011e4a067812 */ /* 0x040fe200078efcff */
[----:B------:R-:W-:Y:S01]  /*3cb0*/  IMAD.HI.U32 R0, R73, R185, RZ ;  /* 0x000000b949007227 */ /* 0x000fe200078e00ff */
[----:B-1----:R-:W-:Y:S02]  /*3cc0*/  LOP3.LUT R7, R74, 0x11c, RZ, 0xfc, !PT ;  /* 0x0000011c4a077812 */ /* 0x002fe400078efcff */
[----:B------:R-:W-:Y:S01]  /*3cd0*/  IABS R213, R6 ;  /* 0x0000000600d57213 */ /* 0x000fe20000000000 */
[----:B------:R-:W-:Y:S01]  /*3ce0*/  IMAD.MOV R3, RZ, RZ, -R3 ;  /* 0x000000ffff037224 */ /* 0x000fe200078e0a03 */
[----:B------:R-:W-:Y:S01]  /*3cf0*/  IABS R198, R7 ;  /* 0x0000000700c67213 */ /* 0x000fe20000000000 */
[----:B------:R-:W-:-:S02]  /*3d00*/  IMAD.MOV R5, RZ, RZ, -R5 ;  /* 0x000000ffff057224 */ /* 0x000fc400078e0a05 */
        /* <DEDUP_REMOVED lines=19> */
[C---:B---3--:R-:W-:Y:S02]  /*3e40*/  LOP3.LUT R6, R74.reuse, 0x122, RZ, 0xfc, !PT ;  /* 0x000001224a067812 */ /* 0x048fe400078efcff */
[----:B------:R-:W-:Y:S01]  /*3e50*/  IABS R193, R7 ;  /* 0x0000000700c17213 */ /* 0x000fe20000000000 */
[----:B------:R-:W-:Y:S01]  /*3e60*/  IMAD.MOV R3, RZ, RZ, -R3 ;  /* 0x000000ffff037224 */ /* 0x000fe200078e0a03 */
[----:B------:R-:W-:Y:S01]  /*3e70*/  IABS R79, R6 ;  /* 0x00000006004f7213 */ /* 0x000fe20000000000 */
[----:B------:R-:W-:Y:S01]  /*3e80*/  IMAD.MOV R5, RZ, RZ, -R5 ;  /* 0x000000ffff057224 */ /* 0x000fe200078e0a05 */
[----:B------:R0:W-:Y:S01]  /*3e90*/  STL [R1+0x258], R6 ;  /* 0x0002580601007387 */ /* 0x0001e20000100800 */
[----:B------:R-:W-:Y:S01]  /*3ea0*/  IMAD.MOV R0, RZ, RZ, -R0 ;  /* 0x000000ffff007224 */ /* 0x000fe200078e0a00 */
[----:B------:R-:W-:Y:S01]  /*3eb0*/  LOP3.LUT R7, R74, 0x126, RZ, 0xfc, !PT ;  /* 0x000001264a077812 */ /* 0x000fe200078efcff */
[----:B------:R-:W-:-:S02]  /*3ec0*/  IMAD R78, R72, R3, R78 ;  /* 0x00000003484e7224 */ /* 0x000fc400078e024e */
[----:B------:R-:W-:Y:S01]  /*3ed0*/  IMAD.HI.U32 R3, R73, R187, RZ ;  /* 0x000000bb49037227 */ /* 0x000fe200078e00ff */
[----:B------:R-:W-:-:S03]  /*3ee0*/  IABS R221, R7 ;  /* 0x0000000700dd7213 */ /* 0x000fc60000000000 */
[----:B------:R-:W-:Y:S01]  /*3ef0*/  IMAD R205, R72, R5, R205 ;  /* 0x0000000548cd7224 */ /* 0x000fe200078e02cd */
[----:B------:R-:W-:Y:S01]  /*3f00*/  LOP3.LUT R5, R74, 0x124, RZ, 0xfc, !PT ;  /* 0x000001244a057812 */ /* 0x000fe200078efcff */
[----:B------:R-:W-:Y:S01]  /*3f10*/  IMAD R77, R72, R0, R77 ;  /* 0x00000000484d7224 */ /* 0x000fe200078e024d */
[C---:B0-----:R-:W-:Y:S01]  /*3f20*/  LOP3.LUT R6, R74.reuse, 0x128, RZ, 0xfc, !PT ;  /* 0x000001284a067812 */ /* 0x041fe200078efcff */
[C---:B------:R-:W-:Y:S01]  /*3f30*/  IMAD.HI.U32 R0, R73.reuse, R213, RZ ;  /* 0x000000d549007227 */ /* 0x040fe200078e00ff */
[----:B------:R-:W-:Y:S01]  /*3f40*/  IABS R206, R5 ;  /* 0x0000000500ce7213 */ /* 0x000fe20000000000 */
[----:B------:R0:W-:Y:S01]  /*3f50*/  STL [R1+0x8f4], R5 ;  /* 0x0008f40501007387 */ /* 0x0001e20000100800 */
[----:B------:R-:W-:Y:S01]  /*3f60*/  IABS R195, R6 ;  /* 0x0000000600c37213 */ /* 0x000fe20000000000 */
[----:B------:R-:W-:Y:S01]  /*3f70*/  IMAD.MOV R3, RZ, RZ, -R3 ;  /* 0x000000ffff037224 */ /* 0x000fe200078e0a03 */
[----:B------:R-:W-:Y:S01]  /*3f80*/  LOP3.LUT R6, R74, 0x12c, RZ, 0xfc, !PT ;  /* 0x0000012c4a067812 */ /* 0x000fe200078efcff */
[----:B------:R-:W-:Y:S01]  /*3f90*/  IMAD.MOV R0, RZ, RZ, -R0 ;  /* 0x000000ffff007224 */ /* 0x000fe200078e0a00 */
[----:B------:R1:W-:Y:S01]  /*3fa0*/  STL [R1+0x8ec], R7 ;  /* 0x0008ec0701007387 */ /* 0x0003e20000100800 */
[----:B------:R-:W-:Y:S01]  /*3fb0*/  IMAD R187, R72, R3, R187 ;  /* 0x0000000348bb7224 */ /* 0x000fe200078e02bb */
[----:B------:R-:W-:Y:S01]  /*3fc0*/  IABS R214, R6 ;  /* 0x0000000600d67213 */ /* 0x000fe20000000000 */
[----:B------:R-:W-:-:S04]  /*3fd0*/  IMAD.HI.U32 R3, R73, R198, RZ ;  /* 0x000000c649037227 */ /* 0x000fc800078e00ff */
[----:B------:R-:W-:Y:S02]  /*3fe0*/  IMAD R213, R72, R0, R213 ;  /* 0x0000000048d57224 */ /* 0x000fe400078e02d5 */
[----:B0-----:R-:W-:Y:S01]  /*3ff0*/  IMAD.HI.U32 R5, R73, R193, RZ ;  /* 0x000000c149057227 */ /* 0x001fe200078e00ff */
[----:B-1----:R-:W-:-:S03]  /*4000*/  LOP3.LUT R7, R74, 0x12a, RZ, 0xfc, !PT ;  /* 0x0000012a4a077812 */ /* 0x002fc600078efcff */
[----:B------:R-:W-:Y:S01]  /*4010*/  IMAD.HI.U32 R0, R73, R206, RZ ;  /* 0x000000ce49007227 */ /* 0x000fe200078e00ff */
[----:B------:R-:W-:Y:S01]  /*4020*/  IABS R80, R7 ;  /* 0x0000000700507213 */ /* 0x000fe20000000000 */
[----:B------:R0:W-:Y:S02]  /*4030*/  STL [R1+0x25c], R7 ;  /* 0x00025c0701007387 */ /* 0x0001e40000100800 */
[----:B------:R-:W-:Y:S02]  /*4040*/  IMAD.MOV R3, RZ, RZ, -R3 ;  /* 0x000000ffff037224 */ /* 0x000fe400078e0a03 */
[----:B------:R-:W-:Y:S01]  /*4050*/  IMAD.MOV R5, RZ, RZ, -R5 ;  /* 0x000000ffff057224 */ /* 0x000fe200078e0a05 */
[----:B------:R1:W-:Y:S01]  /*4060*/  STL [R1+0x8dc], R6 ;  /* 0x0008dc0601007387 */ /* 0x0003e20000100800 */
[----:B------:R-:W-:Y:S02]  /*4070*/  IMAD.MOV R0, RZ, RZ, -R0 ;  /* 0x000000ffff007224 */ /* 0x000fe400078e0a00 */
[----:B------:R-:W-:-:S02]  /*4080*/  IMAD R198, R72, R3, R198 ;  /* 0x0000000348c67224 */ /* 0x000fc400078e02c6 */
[----:B------:R-:W-:Y:S01]  /*4090*/  IMAD.HI.U32 R3, R73, R79, RZ ;  /* 0x0000004f49037227 */ /* 0x000fe200078e00ff */
[----:B0-----:R-:W-:-:S03]  /*40a0*/  LOP3.LUT R7, R74, 0x130, RZ, 0xfc, !PT ;  /* 0x000001304a077812 */ /* 0x001fc600078efcff */
[----:B------:R-:W-:Y:S01]  /*40b0*/  IMAD R193, R72, R5, R193 ;  /* 0x0000000548c17224 */ /* 0x000fe200078e02c1 */
[----:B------:R-:W-:Y:S01]  /*40c0*/  LOP3.LUT R5, R74, 0x12e, RZ, 0xfc, !PT ;  /* 0x0000012e4a057812 */ /* 0x000fe200078efcff */
[----:B------:R-:W-:Y:S01]  /*40d0*/  IMAD R206, R72, R0, R206 ;  /* 0x0000000048ce7224 */ /* 0x000fe200078e02ce */
[C---:B-1----:R-:W-:Y:S01]  /*40e0*/  LOP3.LUT R6, R74.reuse, 0x132, RZ, 0xfc, !PT ;  /* 0x000001324a067812 */ /* 0x042fe200078efcff */
[C---:B------:R-:W-:Y:S01]  /*40f0*/  IMAD.HI.U32 R0, R73.reuse, R195, RZ ;  /* 0x000000c349007227 */ /* 0x040fe200078e00ff */
[----:B------:R-:W-:Y:S01]  /*4100*/  IABS R229, R5 ;  /* 0x0000000500e57213 */ /* 0x000fe20000000000 */
[----:B------:R0:W-:Y:S01]  /*4110*/  STL [R1+0x8e4], R5 ;  /* 0x0008e40501007387 */ /* 0x0001e20000100800 */
[----:B------:R-:W-:Y:S01]  /*4120*/  IABS R81, R6 ;  /* 0x0000000600517213 */ /* 0x000fe20000000000 */
[----:B------:R-:W-:Y:S01]  /*4130*/  IMAD.MOV R3, RZ, RZ, -R3 ;  /* 0x000000ffff037224 */ /* 0x000fe200078e0a03 */
[----:B------:R-:W-:Y:S01]  /*4140*/  IABS R201, R7 ;  /* 0x0000000700c97213 */ /* 0x000fe20000000000 */
[----:B------:R-:W-:Y:S01]  /*4150*/  IMAD.MOV R0, RZ, RZ, -R0 ;  /* 0x000000ffff007224 */ /* 0x000fe200078e0a00 */
[----:B------:R-:W-:Y:S01]  /*4160*/  LOP3.LUT R7, R74, 0x134, RZ, 0xfc, !PT ;  /* 0x000001344a077812 */ /* 0x000fe200078efcff */
[----:B------:R-:W-:Y:S01]  /*4170*/  IMAD R79, R72, R3, R79 ;  /* 0x00000003484f7224 */ /* 0x000fe200078e024f */
[----:B------:R1:W-:Y:S01]  /*4180*/  STL [R1+0x280], R6 ;  /* 0x0002800601007387 */ /* 0x0003e20000100800 */
[----:B------:R-:W-:Y:S01]  /*4190*/  IMAD.HI.U32 R3, R73, R221, RZ ;  /* 0x000000dd49037227 */ /* 0x000fe200078e00ff */
[----:B------:R-:W-:-:S02]  /*41a0*/  IABS R222, R7 ;  /* 0x0000000700de7213 */ /* 0x000fc40000000000 */
[----:B------:R3:W-:Y:S01]  /*41b0*/  STL [R1+0x8d4], R7 ;  /* 0x0008d40701007387 */ /* 0x0007e20000100800 */
[----:B------:R-:W-:Y:S02]  /*41c0*/  IMAD R195, R72, R0, R195 ;  /* 0x0000000048c37224 */ /* 0x000fe400078e02c3 */
[----:B0-----:R-:W-:Y:S01]  /*41d0*/  IMAD.HI.U32 R5, R73, R80, RZ ;  /* 0x0000005049057227 */ /* 0x001fe200078e00ff */
[----:B-1----:R-:W-:-:S03]  /*41e0*/  LOP3.LUT R6, R74, 0x136, RZ, 0xfc, !PT ;  /* 0x000001364a067812 */ /* 0x002fc600078efcff */
[----:B------:R-:W-:Y:S01]  /*41f0*/  IMAD.HI.U32 R0, R73, R229, RZ ;  /* 0x000000e549007227 */ /* 0x000fe200078e00ff */
[----:B---3--:R-:W-:-:S03]  /*4200*/  LOP3.LUT R7, R74, 0x13a, RZ, 0xfc, !PT ;  /* 0x0000013a4a077812 */ /* 0x008fc600078efcff */
[----:B------:R-:W-:Y:S01]  /*4210*/  IMAD.MOV R3, RZ, RZ, -R3 ;  /* 0x000000ffff037224 */ /* 0x000fe200078e0a03 */
[----:B------:R-:W-:Y:S01]  /*4220*/  IABS R237, R6 ;  /* 0x0000000600ed7213 */ /* 0x000fe20000000000 */
[----:B------:R-:W-:Y:S01]  /*4230*/  IMAD.MOV R5, RZ, RZ, -R5 ;  /* 0x000000ffff057224 */ /* 0x000fe200078e0a05 */
[----:B------:R-:W-:Y:S01]  /*4240*/  IABS R82, R7 ;  /* 0x0000000700527213 */ /* 0x000fe20000000000 */
[----:B------:R-:W-:Y:S01]  /*4250*/  IMAD.MOV R0, RZ, RZ, -R0 ;  /* 0x000000ffff007224 */ /* 0x000fe200078e0a00 */
[----:B------:R0:W-:Y:S01]  /*4260*/  STL [R1+0x8d8], R6 ;  /* 0x0008d80601007387 */ /* 0x0001e20000100800 */
[C---:B------:R-:W-:Y:S02]  /*4270*/  IMAD R221, R72.reuse, R3, R221 ;  /* 0x0000000348dd7224 */ /* 0x040fe400078e02dd */
[C---:B------:R-:W-:Y:S01]  /*4280*/  IMAD.HI.U32 R3, R73.reuse, R214, RZ ;  /* 0x000000d649037227 */ /* 0x040fe200078e00ff */
[----:B------:R1:W-:Y:S03]  /*4290*/  STL [R1+0x2a4], R7 ;  /* 0x0002a40701007387 */ /* 0x0003e60000100800 */
[----:B------:R-:W-:Y:S01]  /*42a0*/  IMAD R80, R72, R5, R80 ;  /* 0x0000000548507224 */ /* 0x000fe200078e0250 */
[----:B------:R-:W-:Y:S01]  /*42b0*/  LOP3.LUT R5, R74, 0x138, RZ, 0xfc, !PT ;  /* 0x000001384a057812 */ /* 0x000fe200078efcff */
[----:B------:R-:W-:Y:S01]  /*42c0*/  IMAD R229, R72, R0, R229 ;  /* 0x0000000048e57224 */ /* 0x000fe200078e02e5 */
[----:B0-----:R-:W-:Y:S01]  /*42d0*/  LOP3.LUT R6, R74, 0x13c, RZ, 0xfc, !PT ;  /* 0x0000013c4a067812 */ /* 0x001fe200078efcff */
[----:B------:R-:W-:Y:S01]  /*42e0*/  IMAD.HI.U32 R0, R73, R81, RZ ;  /* 0x0000005149007227 */ /* 0x000fe200078e00ff */
[----:B------:R-:W-:-:S02]  /*42f0*/  IABS R203, R5 ;  /* 0x0000000500cb7213 */ /* 0x000fc40000000000 */
[----:B-1----:R-:W-:Y:S01]  /*4300*/  LOP3.LUT R7, R74, 0x13e, RZ, 0xfc, !PT ;  /* 0x0000013e4a077812 */ /* 0x002fe200078efcff */
[----:B------:R-:W-:Y:S01]  /*4310*/  IMAD.MOV R3, RZ, RZ, -R3 ;  /* 0x000000ffff037224 */ /* 0x000fe200078e0a03 */
[----:B------:R-:W-:Y:S01]  /*4320*/  IABS R230, R6 ;  /* 0x0000000600e67213 */ /* 0x000fe20000000000 */
[----:B------:R-:W-:Y:S01]  /*4330*/  IMAD.MOV R0, RZ, RZ, -R0 ;  /* 0x000000ffff007224 */ /* 0x000fe200078e0a00 */
[----:B------:R0:W-:Y:S01]  /*4340*/  STL [R1+0x8d0], R6 ;  /* 0x0008d00601007387 */ /* 0x0001e20000100800 */
[C---:B------:R-:W-:Y:S01]  /*4350*/  IMAD R214, R72.reuse, R3, R214 ;  /* 0x0000000348d67224 */ /* 0x040fe200078e02d6 */
[----:B------:R-:W-:Y:S01]  /*4360*/  IABS R245, R7 ;  /* 0x0000000700f57213 */ /* 0x000fe20000000000 */
[----:B------:R-:W-:Y:S01]  /*4370*/  IMAD.HI.U32 R3, R73, R201, RZ ;  /* 0x000000c949037227 */ /* 0x000fe200078e00ff */
[----:B------:R1:W-:Y:S03]  /*4380*/  STL [R1+0x8c4], R7 ;  /* 0x0008c40701007387 */ /* 0x0003e60000100800 */
[----:B------:R-:W-:-:S02]  /*4390*/  IMAD R81, R72, R0, R81 ;  /* 0x0000000048517224 */ /* 0x000fc400078e0251 */
[----:B------:R-:W-:Y:S01]  /*43a0*/  IMAD.HI.U32 R0, R73, R203, RZ ;  /* 0x000000cb49007227 */ /* 0x000fe200078e00ff */
[----:B0-----:R-:W-:-:S03]  /*43b0*/  LOP3.LUT R6, R74, 0x140, RZ, 0xfc, !PT ;  /* 0x000001404a067812 */ /* 0x001fc600078efcff */
[----:B------:R-:W-:Y:S01]  /*43c0*/  IMAD.MOV R3, RZ, RZ, -R3 ;  /* 0x000000ffff037224 */ /* 0x000fe200078e0a03 */
[----:B------:R-:W-:Y:S01]  /*43d0*/  IABS R209, R6 ;  /* 0x0000000600d17213 */ /* 0x000fe20000000000 */
[----:B------:R-:W-:Y:S01]  /*43e0*/  IMAD.MOV R0, RZ, RZ, -R0 ;  /* 0x000000ffff007224 */ /* 0x000fe200078e0a00 */
[----:B-1----:R-:W-:Y:S01]  /*43f0*/  LOP3.LUT R7, R74, 0x144, RZ, 0xfc, !PT ;  /* 0x000001444a077812 */ /* 0x002fe200078efcff */
[----:B------:R-:W-:Y:S01]  /*4400*/  IMAD R201, R72, R3, R201 ;  /* 0x0000000348c97224 */ /* 0x000fe200078e02c9 */
[----:B------:R-:W-:Y:S01]  /*4410*/  LOP3.LUT R6, R74, 0x146, RZ, 0xfc, !PT ;  /* 0x000001464a067812 */ /* 0x000fe200078efcff */
[----:B------:R-:W-:Y:S01]  /*4420*/  IMAD.HI.U32 R5, R73, R222, RZ ;  /* 0x000000de49057227 */ /* 0x000fe200078e00ff */
[----:B------:R-:W-:-:S03]  /*4430*/  IABS R238, R7 ;  /* 0x0000000700ee7213 */ /* 0x000fc60000000000 */
[----:B------:R-:W-:-:S04]  /*4440*/  IMAD.HI.U32 R3, R73, R237, RZ ;  /* 0x000000ed49037227 */ /* 0x000fc800078e00ff */
[----:B------:R-:W-:Y:S02]  /*4450*/  IMAD R203, R72, R0, R203 ;  /* 0x0000000048cb7224 */ /* 0x000fe400078e02cb */
[----:B------:R-:W-:-:S04]  /*4460*/  IMAD.HI.U32 R0, R73, R82, RZ ;  /* 0x0000005249007227 */ /* 0x000fc800078e00ff */
[----:B------:R-:W-:Y:S02]  /*4470*/  IMAD.MOV R5, RZ, RZ, -R5 ;  /* 0x000000ffff057224 */ /* 0x000fe400078e0a05 */
[----:B------:R-:W-:Y:S02]  /*4480*/  IMAD.MOV R3, RZ, RZ, -R3 ;  /* 0x000000ffff037224 */ /* 0x000fe400078e0a03 */
[----:B------:R-:W-:Y:S02]  /*4490*/  IMAD.MOV R0, RZ, RZ, -R0 ;  /* 0x000000ffff007224 */ /* 0x000fe400078e0a00 */
[----:B------:R-:W-:Y:S01]  /*44a0*/  IMAD R222, R72, R5, R222 ;  /* 0x0000000548de7224 */ /* 0x000fe200078e02de */
[----:B------:R-:W-:Y:S01]  /*44b0*/  LOP3.LUT R5, R74, 0x142, RZ, 0xfc, !PT ;  /* 0x000001424a057812 */ /* 0x000fe200078efcff */
[C---:B------:R-:W-:Y:S02]  /*44c0*/  IMAD R237, R72.reuse, R3, R237 ;  /* 0x0000000348ed7224 */ /* 0x040fe400078e02ed */
[----:B------:R-:W-:Y:S01]  /*44d0*/  IMAD.HI.U32 R3, R73, R230, RZ ;  /* 0x000000e649037227 */ /* 0x000fe200078e00ff */
[----:B------:R-:W-:Y:S01]  /*44e0*/  IABS R84, R5 ;  /* 0x0000000500547213 */ /* 0x000fe20000000000 */
[----:B------:R0:W-:Y:S02]  /*44f0*/  STL [R1+0x2bc], R5 ;  /* 0x0002bc0501007387 */ /* 0x0001e40000100800 */
[----:B------:R-:W-:-:S02]  /*4500*/  IMAD R82, R72, R0, R82 ;  /* 0x0000000048527224 */ /* 0x000fc400078e0252 */
[C---:B------:R-:W-:Y:S01]  /*4510*/  IMAD.HI.U32 R0, R73.reuse, R245, RZ ;  /* 0x000000f549007227 */ /* 0x040fe200078e00ff */
[----:B------:R1:W-:Y:S03]  /*4520*/  STL [R1+0x8bc], R7 ;  /* 0x0008bc0701007387 */ /* 0x0003e60000100800 */
[----:B------:R-:W-:Y:S01]  /*4530*/  IMAD.MOV R3, RZ, RZ, -R3 ;  /* 0x000000ffff037224 */ /* 0x000fe200078e0a03 */
[----:B------:R-:W-:Y:S01]  /*4540*/  STL [R1+0x8c0], R6 ;  /* 0x0008c00601007387 */ /* 0x000fe20000100800 */
[----:B------:R-:W-:Y:S02]  /*4550*/  IMAD.MOV R0, RZ, RZ, -R0 ;  /* 0x000000ffff007224 */ /* 0x000fe400078e0a00 */
[----:B------:R-:W-:Y:S01]  /*4560*/  IMAD R230, R72, R3, R230 ;  /* 0x0000000348e67224 */ /* 0x000fe200078e02e6 */
[----:B------:R3:W-:Y:S01]  /*4570*/  STL [R1+0x2a0], R8 ;  /* 0x0002a00801007387 */ /* 0x0007e20000100800 */
[----:B0-----:R-:W-:Y:S01]  /*4580*/  IMAD.HI.U32 R5, R73, R209, RZ ;  /* 0x000000d149057227 */ /* 0x001fe200078e00ff */
[----:B-1----:R-:W-:-:S03]  /*4590*/  LOP3.LUT R7, R74, 0x14c, RZ, 0xfc, !PT ;  /* 0x0000014c4a077812 */ /* 0x002fc600078efcff */
[C---:B------:R-:W-:Y:S01]  /*45a0*/  IMAD.HI.U32 R3, R73.reuse, R84, RZ ;  /* 0x0000005449037227 */ /* 0x040fe200078e00ff */
[----:B------:R-:W-:Y:S01]  /*45b0*/  IABS R246, R7 ;  /* 0x0000000700f67213 */ /* 0x000fe20000000000 */
[----:B------:R0:W-:Y:S02]  /*45c0*/  STL [R1+0x8b8], R7 ;  /* 0x0008b80701007387 */ /* 0x0001e40000100800 */
[----:B------:R-:W-:Y:S01]  /*45d0*/  IMAD R245, R72, R0, R245 ;  /* 0x0000000048f57224 */ /* 0x000fe200078e02f5 */
[----:B------:R-:W-:Y:S01]  /*45e0*/  IABS R0, R6 ;  /* 0x0000000600007213 */ /* 0x000fe20000000000 */
[----:B------:R-:W-:Y:S01]  /*45f0*/  IMAD.MOV R5, RZ, RZ, -R5 ;  /* 0x000000ffff057224 */ /* 0x000fe200078e0a05 */
[C---:B---3--:R-:W-:Y:S01]  /*4600*/  LOP3.LUT R8, R74.reuse, 0x150, RZ, 0xfc, !PT ;  /* 0x000001504a087812 */ /* 0x048fe200078efcff */
[----:B------:R-:W-:Y:S02]  /*4610*/  IMAD.MOV R3, RZ, RZ, -R3 ;  /* 0x000000ffff037224 */ /* 0x000fe400078e0a03 */
[----:B------:R-:W-:Y:S01]  /*4620*/  IMAD.HI.U32 R6, R73, R238, RZ ;  /* 0x000000ee49067227 */ /* 0x000fe200078e00ff */
[----:B0-----:R-:W-:-:S03]  /*4630*/  LOP3.LUT R7, R74, 0x14e, RZ, 0xfc, !PT ;  /* 0x0000014e4a077812 */ /* 0x001fc600078efcff */
[C---:B------:R-:W-:Y:S01]  /*4640*/  IMAD R209, R72.reuse, R5, R209 ;  /* 0x0000000548d17224 */ /* 0x040fe200078e02d1 */
[----:B------:R-:W-:Y:S01]  /*4650*/  IABS R5, R9 ;  /* 0x0000000900057213 */ /* 0x000fe20000000000 */
[C---:B------:R-:W-:Y:S01]  /*4660*/  IMAD R84, R72.reuse, R3, R84 ;  /* 0x0000000348547224 */ /* 0x040fe200078e0254 */
[----:B------:R0:W-:Y:S01]  /*4670*/  STL [R1+0x8b0], R7 ;  /* 0x0008b00701007387 */ /* 0x0001e20000100800 */
[----:B------:R-:W-:Y:S02]  /*4680*/  IMAD.MOV R6, RZ, RZ, -R6 ;  /* 0x000000ffff067224 */ /* 0x000fe400078e0a06 */
[----:B------:R-:W-:Y:S01]  /*4690*/  IMAD.HI.U32 R3, R73, R0, RZ ;  /* 0x0000000049037227 */ /* 0x000fe200078e00ff */
[----:B------:R1:W-:Y:S03]  /*46a0*/  STL [R1+0x298], R11 ;  /* 0x0002980b01007387 */ /* 0x0003e60000100800 */
[----:B------:R-:W-:-:S02]  /*46b0*/  IMAD R238, R72, R6, R238 ;  /* 0x0000000648ee7224 */ /* 0x000fc400078e02ee */
[----:B------:R-:W-:Y:S01]  /*46c0*/  IMAD.MOV R3, RZ, RZ, -R3 ;  /* 0x000000ffff037224 */ /* 0x000fe200078e0a03 */
[----:B0-----:R-:W-:Y:S01]  /*46d0*/  IABS R7, R7 ;  /* 0x0000000700077213 */ /* 0x001fe20000000000 */
[----:B------:R-:W-:Y:S01]  /*46e0*/  IMAD.HI.U32 R6, R73, R5, RZ ;  /* 0x0000000549067227 */ /* 0x000fe200078e00ff */
[----:B-1----:R-:W-:-:S03]  /*46f0*/  LOP3.LUT R11, R74, 0x15a, RZ, 0xfc, !PT ;  /* 0x0000015a4a0b7812 */ /* 0x002fc600078efcff */
[----:B------:R-:W-:Y:S02]  /*4700*/  IMAD R242, R72, R3, R0 ;  /* 0x0000000348f27224 */ /* 0x000fe400078e0200 */
[----:B------:R-:W-:Y:S01]  /*4710*/  IMAD.MOV R6, RZ, RZ, -R6 ;  /* 0x000000ffff067224 */ /* 0x000fe200078e0a06 */
[----:B------:R-:W-:Y:S01]  /*4720*/  IABS R90, R11 ;  /* 0x0000000b005a7213 */ /* 0x000fe20000000000 */
[----:B------:R-:W-:-:S04]  /*4730*/  IMAD.HI.U32 R3, R73, R86, RZ ;  /* 0x0000005649037227 */ /* 0x000fc800078e00ff */
[----:B------:R-:W-:Y:S01]  /*4740*/  IMAD R5, R72, R6, R5 ;  /* 0x0000000648057224 */ /* 0x000fe200078e0205 */
[----:B------:R-:W-:Y:S01]  /*4750*/  IABS R6, R8 ;  /* 0x0000000800067213 */ /* 0x000fe20000000000 */
[----:B------:R-:W-:Y:S01]  /*4760*/  IMAD.HI.U32 R0, R73, R246, RZ ;  /* 0x000000f649007227 */ /* 0x000fe200078e00ff */
[----:B------:R-:W-:-:S03]  /*4770*/  LOP3.LUT R8, R74, 0x154, RZ, 0xfc, !PT ;  /* 0x000001544a087812 */ /* 0x000fc600078efcff */
[----:B------:R-:W-:Y:S02]  /*4780*/  IMAD.MOV R3, RZ, RZ, -R3 ;  /* 0x000000ffff037224 */ /* 0x000fe400078e0a03 */
[----:B------:R-:W-:Y:S01]  /*4790*/  IMAD.MOV R0, RZ, RZ, -R0 ;  /* 0x000000ffff007224 */ /* 0x000fe200078e0a00 */
[----:B------:R0:W-:Y:S01]  /*47a0*/  STL [R1+0x8a8], R8 ;  /* 0x0008a80801007387 */ /* 0x0001e20000100800 */
[C---:B------:R-:W-:Y:S02]  /*47b0*/  IMAD R86, R72.reuse, R3, R86 ;  /* 0x0000000348567224 */ /* 0x040fe400078e0256 */
[C---:B------:R-:W-:Y:S01]  /*47c0*/  IMAD.HI.U32 R3, R73.reuse, R6, RZ ;  /* 0x0000000649037227 */ /* 0x040fe200078e00ff */
[----:B------:R-:W-:Y:S03]  /*47d0*/  STL [R1+0x8ac], R10 ;  /* 0x0008ac0a01007387 */ /* 0x000fe60000100800 */
[----:B------:R-:W-:Y:S01]  /*47e0*/  IMAD R246, R72, R0, R246 ;  /* 0x0000000048f67224 */ /* 0x000fe200078e02f6 */
[----:B------:R-:W-:Y:S01]  /*47f0*/  IABS R0, R10 ;  /* 0x0000000a00007213 */ /* 0x000fe20000000000 */
[----:B------:R-:W-:Y:S01]  /*4800*/  IMAD.HI.U32 R9, R73, R7, RZ ;  /* 0x0000000749097227 */ /* 0x000fe200078e00ff */
[----:B0-----:R-:W-:Y:S01]  /*4810*/  IABS R8, R8 ;  /* 0x0000000800087213 */ /* 0x001fe20000000000 */
[----:B------:R0:W-:Y:S02]  /*4820*/  STL [R1+0x284], R11 ;  /* 0x0002840b01007387 */ /* 0x0001e40000100800 */
[----:B------:R-:W-:-:S02]  /*4830*/  IMAD.MOV R3, RZ, RZ, -R3 ;  /* 0x000000ffff037224 */ /* 0x000fc400078e0a03 */
[----:B------:R-:W-:Y:S01]  /*4840*/  IMAD.MOV R9, RZ, RZ, -R9 ;  /* 0x000000ffff097224 */ /* 0x000fe200078e0a09 */
[----:B------:R1:W-:Y:S01]  /*4850*/  STL [R1+0x898], R13 ;  /* 0x0008980d01007387 */ /* 0x0003e20000100800 */
[----:B------:R-:W-:Y:S02]  /*4860*/  IMAD R6, R72, R3, R6 ;  /* 0x0000000348067224 */ /* 0x000fe400078e0206 */
[----:B------:R-:W-:Y:S01]  /*4870*/  IMAD.HI.U32 R3, R73, R0, RZ ;  /* 0x0000000049037227 */ /* 0x000fe200078e00ff */
[----:B0-----:R-:W-:-:S03]  /*4880*/  LOP3.LUT R11, R74, 0x160, RZ, 0xfc, !PT ;  /* 0x000001604a0b7812 */ /* 0x001fc600078efcff */
        /* <DEDUP_REMOVED lines=8> */
[----:B------:R-:W-:Y:S02]  /*4910*/  IMAD.MOV R9, RZ, RZ, -R9 ;  /* 0x000000ffff097224 */ /* 0x000fe400078e0a09 */
[C---:B------:R-:W-:Y:S01]  /*4920*/  IMAD R235, R72.reuse, R3, R0 ;  /* 0x0000000348eb7224 */ /* 0x040fe200078e0200 */
[----:B------:R-:W-:Y:S01]  /*4930*/  IABS R0, R13 ;  /* 0x0000000d00007213 */ /* 0x000fe20000000000 */
[----:B------:R-:W-:Y:S01]  /*4940*/  IMAD R88, R72, R10, R88 ;  /* 0x0000000a48587224 */ /* 0x000fe200078e0258 */
[----:B-1----:R-:W-:Y:S01]  /*4950*/  LOP3.LUT R13, R74, 0x162, RZ, 0xfc, !PT ;  /* 0x000001624a0d7812 */ /* 0x002fe200078efcff */
[----:B------:R-:W-:-:S03]  /*4960*/  IMAD.HI.U32 R3, R73, R90, RZ ;  /* 0x0000005a49037227 */ /* 0x000fc600078e00ff */
[----:B------:R-:W-:Y:S01]  /*4970*/  IABS R92, R13 ;  /* 0x0000000d005c7213 */ /* 0x000fe20000000000 */
[C---:B------:R-:W-:Y:S01]  /*4980*/  IMAD.HI.U32 R10, R73.reuse, R7, RZ ;  /* 0x00000007490a7227 */ /* 0x040fe200078e00ff */
[----:B------:R1:W-:Y:S03]  /*4990*/  STL [R1+0x278], R13 ;  /* 0x0002780d01007387 */ /* 0x0003e60000100800 */
[----:B------:R-:W-:Y:S01]  /*49a0*/  IMAD R240, R72, R9, R8 ;  /* 0x0000000948f07224 */ /* 0x000fe200078e0208 */
[----:B------:R-:W-:Y:S01]  /*49b0*/  IABS R8, R11 ;  /* 0x0000000b00087213 */ /* 0x000fe20000000000 */
[----:B------:R-:W-:Y:S01]  /*49c0*/  IMAD.MOV R3, RZ, RZ, -R3 ;  /* 0x000000ffff037224 */ /* 0x000fe200078e0a03 */
[----:B------:R-:W-:Y:S01]  /*49d0*/  IABS R9, R12 ;  /* 0x0000000c00097213 */ /* 0x000fe20000000000 */
[----:B------:R-:W-:Y:S01]  /*49e0*/  IMAD.MOV R10, RZ, RZ, -R10 ;  /* 0x000000ffff0a7224 */ /* 0x000fe200078e0a0a */
[C---:B0-----:R-:W-:Y:S01]  /*49f0*/  LOP3.LUT R12, R74.reuse, 0x164, RZ, 0xfc, !PT ;  /* 0x000001644a0c7812 */ /* 0x041fe200078efcff */
[----:B------:R-:W-:Y:S01]  /*4a00*/  IMAD.HI.U32 R11, R73, R0, RZ ;  /* 0x00000000490b7227 */ /* 0x000fe200078e00ff */
[----:B-1----:R-:W-:-:S03]  /*4a10*/  LOP3.LUT R13, R74, 0x168, RZ, 0xfc, !PT ;  /* 0x000001684a0d7812 */ /* 0x002fc600078efcff */
[C---:B------:R-:W-:Y:S01]  /*4a20*/  IMAD R90, R72.reuse, R3, R90 ;  /* 0x00000003485a7224 */ /* 0x040fe200078e025a */
[----:B------:R0:W-:Y:S01]  /*4a30*/  STL [R1+0x890], R12 ;  /* 0x0008900c01007387 */ /* 0x0001e20000100800 */
[----:B------:R-:W-:Y:S02]  /*4a40*/  IMAD R7, R72, R10, R7 ;  /* 0x0000000a48077224 */ /* 0x000fe400078e0207 */
[C---:B------:R-:W-:Y:S01]  /*4a50*/  IMAD.HI.U32 R3, R73.reuse, R8, RZ ;  /* 0x0000000849037227 */ /* 0x040fe200078e00ff */
[----:B------:R1:W-:Y:S03]  /*4a60*/  STL [R1+0x888], R14 ;  /* 0x0008880e01007387 */ /* 0x0003e60000100800 */
[----:B------:R-:W-:Y:S02]  /*4a70*/  IMAD.MOV R11, RZ, RZ, -R11 ;  /* 0x000000ffff0b7224 */ /* 0x000fe400078e0a0b */
[----:B------:R-:W-:-:S04]  /*4a80*/  IMAD.HI.U32 R10, R73, R9, RZ ;  /* 0x00000009490a7227 */ /* 0x000fc800078e00ff */
[----:B------:R-:W-:Y:S02]  /*4a90*/  IMAD.MOV R3, RZ, RZ, -R3 ;  /* 0x000000ffff037224 */ /* 0x000fe400078e0a03 */
[----:B------:R-:W-:Y:S01]  /*4aa0*/  IMAD R236, R72, R11, R0 ;  /* 0x0000000b48ec7224 */ /* 0x000fe200078e0200 */
[----:B------:R-:W-:Y:S01]  /*4ab0*/  IABS R0, R12 ;  /* 0x0000000c00007213 */ /* 0x000fe20000000000 */
[----:B------:R-:W-:Y:S01]  /*4ac0*/  IMAD.MOV R10, RZ, RZ, -R10 ;  /* 0x000000ffff0a7224 */ /* 0x000fe200078e0a0a */
[----:B0-----:R-:W-:Y:S01]  /*4ad0*/  LOP3.LUT R12, R74, 0x16a, RZ, 0xfc, !PT ;  /* 0x0000016a4a0c7812 */ /* 0x001fe200078efcff */
[C---:B------:R-:W-:Y:S01]  /*4ae0*/  IMAD R8, R72.reuse, R3, R8 ;  /* 0x0000000348087224 */ /* 0x040fe200078e0208 */
[----:B------:R-:W-:Y:S01]  /*4af0*/  IABS R3, R14 ;  /* 0x0000000e00037213 */ /* 0x000fe20000000000 */
[----:B------:R-:W-:Y:S01]  /*4b00*/  IMAD R233, R72, R10, R9 ;  /* 0x0000000a48e97224 */ /* 0x000fe200078e0209 */
[----:B------:R-:W-:Y:S01]  /*4b10*/  IABS R94, R12 ;  /* 0x0000000c005e7213 */ /* 0x000fe20000000000 */
[----:B------:R-:W-:Y:S01]  /*4b20*/  IMAD.HI.U32 R11, R73, R92, RZ ;  /* 0x0000005c490b7227 */ /* 0x000fe200078e00ff */
[----:B------:R0:W-:Y:S01]  /*4b30*/  STL [R1+0x264], R12 ;  /* 0x0002640c01007387 */ /* 0x0001e20000100800 */
[----:B------:R-:W-:-:S02]  /*4b40*/  IABS R9, R13 ;  /* 0x0000000d00097213 */ /* 0x000fc40000000000 */
[C---:B------:R-:W-:Y:S01]  /*4b50*/  IMAD.HI.U32 R10, R73.reuse, R0, RZ ;  /* 0x00000000490a7227 */ /* 0x040fe200078e00ff */
[C---:B-1----:R-:W-:Y:S02]  /*4b60*/  LOP3.LUT R14, R74.reuse, 0x16c, RZ, 0xfc, !PT ;  /* 0x0000016c4a0e7812 */ /* 0x042fe400078efcff */
[----:B------:R-:W-:Y:S01]  /*4b70*/  LOP3.LUT R13, R74, 0x16e, RZ, 0xfc, !PT ;  /* 0x0000016e4a0d7812 */ /* 0x000fe200078efcff */
[----:B------:R-:W-:Y:S02]  /*4b80*/  IMAD.MOV R11, RZ, RZ, -R11 ;  /* 0x000000ffff0b7224 */ /* 0x000fe400078e0a0b */
[----:B------:R-:W-:Y:S01]  /*4b90*/  IMAD.MOV R10, RZ, RZ, -R10 ;  /* 0x000000ffff0a7224 */ /* 0x000fe200078e0a0a */
[----:B------:R1:W-:Y:S01]  /*4ba0*/  STL [R1+0x880], R14 ;  /* 0x0008800e01007387 */ /* 0x0003e20000100800 */
[----:B0-----:R-:W-:-:S03]  /*4bb0*/  IMAD.HI.U32 R12, R73, R3, RZ ;  /* 0x00000003490c7227 */ /* 0x001fc600078e00ff */
[----:B------:R-:W-:Y:S01]  /*4bc0*/  STL [R1+0x884], R13 ;  /* 0x0008840d01007387 */ /* 0x000fe20000100800 */
[C---:B------:R-:W-:Y:S01]  /*4bd0*/  IMAD R92, R72.reuse, R11, R92 ;  /* 0x0000000b485c7224 */ /* 0x040fe200078e025c */
[----:B------:R-:W-:Y:S01]  /*4be0*/  IABS R11, R14 ;  /* 0x0000000e000b7213 */ /* 0x000fe20000000000 */
[----:B------:R-:W-:Y:S01]  /*4bf0*/  IMAD R234, R72, R10, R0 ;  /* 0x0000000a48ea7224 */ /* 0x000fe200078e0200 */
[----:B------:R0:W-:Y:S01]  /*4c00*/  STL [R1+0x260], R15 ;  /* 0x0002600f01007387 */ /* 0x0001e20000100800 */
[----:B------:R-:W-:Y:S01]  /*4c10*/  IMAD.MOV R12, RZ, RZ, -R12 ;  /* 0x000000ffff0c7224 */ /* 0x000fe200078e0a0c */
[----:B-1----:R-:W-:Y:S01]  /*4c20*/  LOP3.LUT R14, R74, 0x174, RZ, 0xfc, !PT ;  /* 0x000001744a0e7812 */ /* 0x002fe200078efcff */
[----:B------:R-:W-:-:S04]  /*4c30*/  IMAD.HI.U32 R10, R73, R9, RZ ;  /* 0x00000009490a7227 */ /* 0x000fc800078e00ff */
[----:B------:R-:W-:Y:S01]  /*4c40*/  IMAD R231, R72, R12, R3 ;  /* 0x0000000c48e77224 */ /* 0x000fe200078e0203 */
[----:B------:R-:W-:Y:S01]  /*4c50*/  IABS R3, R13 ;  /* 0x0000000d00037213 */ /* 0x000fe20000000000 */
[----:B------:R-:W-:Y:S01]  /*4c60*/  IMAD.MOV R10, RZ, RZ, -R10 ;  /* 0x000000ffff0a7224 */ /* 0x000fe200078e0a0a */
[C---:B------:R-:W-:Y:S01]  /*4c70*/  LOP3.LUT R12, R74.reuse, 0x170, RZ, 0xfc, !PT ;  /* 0x000001704a0c7812 */ /* 0x040fe200078efcff */
[C---:B------:R-:W-:Y:S01]  /*4c80*/  IMAD.HI.U32 R0, R73.reuse, R94, RZ ;  /* 0x0000005e49007227 */ /* 0x040fe200078e00ff */
[----:B------:R1:W-:Y:S01]  /*4c90*/  STL [R1+0x87c], R14 ;  /* 0x00087c0e01007387 */ /* 0x0003e20000100800 */
[----:B0-----:R-:W-:Y:S02]  /*4ca0*/  LOP3.LUT R15, R74, 0x176, RZ, 0xfc, !PT ;  /* 0x000001764a0f7812 */ /* 0x001fe400078efcff */
[----:B------:R-:W-:-:S03]  /*4cb0*/  IMAD.HI.U32 R13, R73, R11, RZ ;  /* 0x0000000b490d7227 */ /* 0x000fc600078e00ff */
[----:B------:R-:W-:Y:S01]  /*4cc0*/  STL [R1+0x874], R15 ;  /* 0x0008740f01007387 */ /* 0x000fe20000100800 */
[C---:B------:R-:W-:Y:S01]  /*4cd0*/  IMAD R9, R72.reuse, R10, R9 ;  /* 0x0000000a48097224 */ /* 0x040fe200078e0209 */
[----:B------:R-:W-:Y:S01]  /*4ce0*/  IABS R10, R12 ;  /* 0x0000000c000a7213 */ /* 0x000fe20000000000 */
[----:B------:R-:W-:Y:S01]  /*4cf0*/  IMAD.MOV R0, RZ, RZ, -R0 ;  /* 0x000000ffff007224 */ /* 0x000fe200078e0a00 */
[----:B------:R0:W-:Y:S01]  /*4d00*/  STL [R1+0x244], R17 ;  /* 0x0002441101007387 */ /* 0x0001e20000100800 */
[----:B------:R-:W-:Y:S02]  /*4d10*/  IMAD.MOV R13, RZ, RZ, -R13 ;  /* 0x000000ffff0d7224 */ /* 0x000fe400078e0a0d */
[C---:B------:R-:W-:Y:S01]  /*4d20*/  IMAD.HI.U32 R12, R73.reuse, R3, RZ ;  /* 0x00000003490c7227 */ /* 0x040fe200078e00ff */
[----:B------:R3:W-:Y:S03]  /*4d30*/  STL [R1+0x86c], R16 ;  /* 0x00086c1001007387 */ /* 0x0007e60000100800 */
[C---:B------:R-:W-:Y:S01]  /*4d40*/  IMAD R94, R72.reuse, R0, R94 ;  /* 0x00000000485e7224 */ /* 0x040fe200078e025e */
[----:B------:R-:W-:Y:S01]  /*4d50*/  IABS R0, R14 ;  /* 0x0000000e00007213 */ /* 0x000fe20000000000 */
[----:B------:R-:W-:Y:S01]  /*4d60*/  IMAD R232, R72, R13, R11 ;  /* 0x0000000d48e87224 */ /* 0x000fe200078e020b */
[C---:B-1----:R-:W-:Y:S01]  /*4d70*/  LOP3.LUT R14, R74.reuse, 0x178, RZ, 0xfc, !PT ;  /* 0x000001784a0e7812 */ /* 0x042fe200078efcff */
[----:B------:R-:W-:Y:S01]  /*4d80*/  IMAD.MOV R12, RZ, RZ, -R12 ;  /* 0x000000ffff0c7224 */ /* 0x000fe200078e0a0c */
[----:B0-----:R-:W-:Y:S01]  /*4d90*/  LOP3.LUT R17, R74, 0x180, RZ, 0xfc, !PT ;  /* 0x000001804a117812 */ /* 0x001fe200078efcff */
[----:B------:R-:W-:-:S04]  /*4da0*/  IMAD.HI.U32 R11, R73, R10, RZ ;  /* 0x0000000a490b7227 */ /* 0x000fc800078e00ff */
[----:B------:R-:W-:Y:S01]  /*4db0*/  IMAD R227, R72, R12, R3 ;  /* 0x0000000c48e37224 */ /* 0x000fe200078e0203 */
[----:B------:R-:W-:Y:S01]  /*4dc0*/  IABS R12, R15 ;  /* 0x0000000f000c7213 */ /* 0x000fe20000000000 */
[----:B------:R-:W-:Y:S01]  /*4dd0*/  IMAD.MOV R11, RZ, RZ, -R11 ;  /* 0x000000ffff0b7224 */ /* 0x000fe200078e0a0b */
[----:B------:R-:W-:Y:S01]  /*4de0*/  LOP3.LUT R15, R74, 0x17e, RZ, 0xfc, !PT ;  /* 0x0000017e4a0f7812 */ /* 0x000fe200078efcff */
[----:B------:R-:W-:-:S04]  /*4df0*/  IMAD.HI.U32 R3, R73, R0, RZ ;  /* 0x0000000049037227 */ /* 0x000fc800078e00ff */
[----:B------:R-:W-:Y:S01]  /*4e00*/  IMAD R10, R72, R11, R10 ;  /* 0x0000000b480a7224 */ /* 0x000fe200078e020a */
[----:B------:R-:W-:Y:S01]  /*4e10*/  IABS R11, R14 ;  /* 0x0000000e000b7213 */ /* 0x000fe20000000000 */
[----:B------:R-:W-:Y:S01]  /*4e20*/  IMAD.MOV R3, RZ, RZ, -R3 ;  /* 0x000000ffff037224 */ /* 0x000fe200078e0a03 */
[----:B------:R0:W-:Y:S01]  /*4e30*/  STL [R1+0x870], R15 ;  /* 0x0008700f01007387 */ /* 0x0001e20000100800 */
[----:B------:R-:W-:-:S04]  /*4e40*/  IMAD.HI.U32 R13, R73, R96, RZ ;  /* 0x00000060490d7227 */ /* 0x000fc800078e00ff */
[----:B------:R-:W-:Y:S01]  /*4e50*/  IMAD R228, R72, R3, R0 ;  /* 0x0000000348e47224 */ /* 0x000fe200078e0200 */
[----:B------:R-:W-:Y:S01]  /*4e60*/  IABS R0, R15 ;  /* 0x0000000f00007213 */ /* 0x000fe20000000000 */
[----:B------:R-:W-:-:S04]  /*4e70*/  IMAD.HI.U32 R3, R73, R11, RZ ;  /* 0x0000000b49037227 */ /* 0x000fc800078e00ff */
[----:B------:R-:W-:Y:S02]  /*4e80*/  IMAD.MOV R13, RZ, RZ, -R13 ;  /* 0x000000ffff0d7224 */ /* 0x000fe400078e0a0d */
[----:B------:R-:W-:-:S04]  /*4e90*/  IMAD.HI.U32 R14, R73, R12, RZ ;  /* 0x0000000c490e7227 */ /* 0x000fc800078e00ff */
[----:B------:R-:W-:Y:S02]  /*4ea0*/  IMAD.MOV R3, RZ, RZ, -R3 ;  /* 0x000000ffff037224 */ /* 0x000fe400078e0a03 */
[----:B------:R-:W-:Y:S01]  /*4eb0*/  IMAD R96, R72, R13, R96 ;  /* 0x0000000d48607224 */ /* 0x000fe200078e0260 */
[----:B------:R-:W-:Y:S01]  /*4ec0*/  IABS R13, R16 ;  /* 0x00000010000d7213 */ /* 0x000fe20000000000 */
[----:B------:R-:W-:Y:S01]  /*4ed0*/  IMAD.MOV R14, RZ, RZ, -R14 ;  /* 0x000000ffff0e7224 */ /* 0x000fe200078e0a0e */
[----:B---3--:R-:W-:Y:S01]  /*4ee0*/  LOP3.LUT R16, R74, 0x182, RZ, 0xfc, !PT ;  /* 0x000001824a107812 */ /* 0x008fe200078efcff */
[----:B------:R-:W-:Y:S02]  /*4ef0*/  IMAD R11, R72, R3, R11 ;  /* 0x00000003480b7224 */ /* 0x000fe400078e020b */
[C---:B------:R-:W-:Y:S01]  /*4f00*/  IMAD.HI.U32 R3, R73.reuse, R0, RZ ;  /* 0x0000000049037227 */ /* 0x040fe200078e00ff */
[----:B------:R-:W-:Y:S01]  /*4f10*/  IABS R100, R16 ;  /* 0x0000001000647213 */ /* 0x000fe20000000000 */
[----:B------:R1:W-:Y:S02]  /*4f20*/  STL [R1+0x240], R16 ;  /* 0x0002401001007387 */ /* 0x0003e40000100800 */
[----:B0-----:R-:W-:-:S02]  /*4f30*/  IMAD.HI.U32 R15, R73, R98, RZ ;  /* 0x00000062490f7227 */ /* 0x001fc400078e00ff */
[----:B------:R0:W-:Y:S02]  /*4f40*/  STL [R1+0x85c], R18 ;  /* 0x00085c1201007387 */ /* 0x0001e40000100800 */
[----:B------:R-:W-:Y:S01]  /*4f50*/  IMAD R225, R72, R14, R12 ;  /* 0x0000000e48e17224 */ /* 0x000fe200078e020c */
[----:B------:R-:W-:Y:S01]  /*4f60*/  IABS R12, R17 ;  /* 0x00000011000c7213 */ /* 0x000fe20000000000 */
[----:B------:R-:W-:Y:S01]  /*4f70*/  IMAD.HI.U32 R14, R73, R13, RZ ;  /* 0x0000000d490e7227 */ /* 0x000fe200078e00ff */
[C---:B------:R-:W-:Y:S02]  /*4f80*/  LOP3.LUT R17, R74.reuse, 0x186, RZ, 0xfc, !PT ;  /* 0x000001864a117812 */ /* 0x040fe400078efcff */
[----:B-1----:R-:W-:Y:S01]  /*4f90*/  LOP3.LUT R16, R74, 0x188, RZ, 0xfc, !PT ;  /* 0x000001884a107812 */ /* 0x002fe200078efcff */
[----:B------:R-:W-:Y:S02]  /*4fa0*/  IMAD.MOV R3, RZ, RZ, -R3 ;  /* 0x000000ffff037224 */ /* 0x000fe400078e0a03 */
[----:B------:R-:W-:Y:S01]  /*4fb0*/  IMAD.MOV R15, RZ, RZ, -R15 ;  /* 0x000000ffff0f7224 */ /* 0x000fe200078e0a0f */
[----:B------:R1:W-:Y:S01]  /*4fc0*/  STL [R1+0x860], R17 ;  /* 0x0008601101007387 */ /* 0x0003e20000100800 */
[----:B------:R-:W-:-:S02]  /*4fd0*/  IMAD.MOV R14, RZ, RZ, -R14 ;  /* 0x000000ffff0e7224 */ /* 0x000fc400078e0a0e */
[C---:B------:R-:W-:Y:S01]  /*4fe0*/  IMAD R102, R72.reuse, R3, R0 ;  /* 0x0000000348667224 */ /* 0x040fe200078e0200 */
[----:B------:R-:W-:Y:S01]  /*4ff0*/  IABS R3, R18 ;  /* 0x0000001200037213 */ /* 0x000fe20000000000 */
[----:B------:R-:W-:Y:S01]  /*5000*/  IMAD R98, R72, R15, R98 ;  /* 0x0000000f48627224 */ /* 0x000fe200078e0262 */
[----:B0-----:R-:W-:Y:S01]  /*5010*/  LOP3.LUT R18, R74, 0x18a, RZ, 0xfc, !PT ;  /* 0x0000018a4a127812 */ /* 0x001fe200078efcff */
        /* <DEDUP_REMOVED lines=9> */
[C---:B-1----:R-:W-:Y:S01]  /*50b0*/  LOP3.LUT R17, R74.reuse, 0x18c, RZ, 0xfc, !PT ;  /* 0x0000018c4a117812 */ /* 0x042fe200078efcff */
[----:B------:R-:W-:Y:S01]  /*50c0*/  IMAD.HI.U32 R16, R73, R3, RZ ;  /* 0x0000000349107227 */ /* 0x000fe200078e00ff */
[----:B0-----:R-:W-:-:S03]  /*50d0*/  LOP3.LUT R18, R74, 0x190, RZ, 0xfc, !PT ;  /* 0x000001904a127812 */ /* 0x001fc600078efcff */
        /* <DEDUP_REMOVED lines=26> */
[----:B------:R0:W-:Y:S01]  /*5280*/  STL [R1+0x84c], R18 ;  /* 0x00084c1201007387 */ /* 0x0001e20000100800 */
        /* <DEDUP_REMOVED lines=11> */
[C---:B0-----:R-:W-:Y:S01]  /*5340*/  IMAD.HI.U32 R18, R73.reuse, R16, RZ ;  /* 0x0000001049127227 */ /* 0x041fe200078e00ff */
[----:B---3--:R-:W-:Y:S01]  /*5350*/  LOP3.LUT R20, R74, 0x19e, RZ, 0xfc, !PT ;  /* 0x0000019e4a147812 */ /* 0x008fe200078efcff */
[----:B------:R-:W-:Y:S02]  /*5360*/  STL [R1+0x840], R19 ;  /* 0x0008401301007387 */ /* 0x000fe40000100800 */
[----:B------:R-:W-:Y:S02]  /*5370*/  IMAD.HI.U32 R3, R73, R105, RZ ;  /* 0x0000006949037227 */ /* 0x000fe400078e00ff */
[----:B------:R-:W-:Y:S02]  /*5380*/  STL [R1+0x834], R20 ;  /* 0x0008341401007387 */ /* 0x000fe40000100800 */
[----:B------:R-:W-:Y:S01]  /*5390*/  IMAD R14, R72, R15, R14 ;  /* 0x0000000f480e7224 */ /* 0x000fe200078e020e */
[----:B------:R-:W-:Y:S01]  /*53a0*/  IABS R15, R17 ;  /* 0x00000011000f7213 */ /* 0x000fe20000000000 */
[----:B------:R-:W-:Y:S01]  /*53b0*/  IMAD.MOV R18, RZ, RZ, -R18 ;  /* 0x000000ffff127224 */ /* 0x000fe200078e0a12 */
[----:B------:R0:W-:Y:S01]  /*53c0*/  STL [R1+0x21c], R21 ;  /* 0x00021c1501007387 */ /* 0x0001e20000100800 */
[----:B------:R-:W-:-:S02]  /*53d0*/  IMAD.MOV R3, RZ, RZ, -R3 ;  /* 0x000000ffff037224 */ /* 0x000fc400078e0a03 */
[----:B------:R-:W-:-:S04]  /*53e0*/  IMAD.HI.U32 R17, R73, R0, RZ ;  /* 0x0000000049117227 */ /* 0x000fc800078e00ff */
[----:B------:R-:W-:Y:S02]  /*53f0*/  IMAD R220, R72, R18, R16 ;  /* 0x0000001248dc7224 */ /* 0x000fe400078e0210 */
[----:B------:R-:W-:Y:S01]  /*5400*/  IMAD.HI.U32 R16, R73, R15, RZ ;  /* 0x0000000f49107227 */ /* 0x000fe200078e00ff */
[----:B0-----:R-:W-:-:S03]  /*5410*/  LOP3.LUT R21, R74, 0x1aa, RZ, 0xfc, !PT ;  /* 0x000001aa4a157812 */ /* 0x001fc600078efcff */
[----:B------:R-:W-:Y:S01]  /*5420*/  IMAD R105, R72, R3, R105 ;  /* 0x0000000348697224 */ /* 0x000fe200078e0269 */
[----:B------:R-:W-:Y:S01]  /*5430*/  IABS R3, R19 ;  /* 0x0000001300037213 */ /* 0x000fe20000000000 */
[----:B------:R-:W-:Y:S01]  /*5440*/  IMAD.MOV R17, RZ, RZ, -R17 ;  /* 0x000000ffff117224 */ /* 0x000fe200078e0a11 */
[----:B------:R-:W-:Y:S01]  /*5450*/  LOP3.LUT R19, R74, 0x1a0, RZ, 0xfc, !PT ;  /* 0x000001a04a137812 */ /* 0x000fe200078efcff */
[----:B------:R-:W-:Y:S01]  /*5460*/  IMAD.HI.U32 R18, R73, R107, RZ ;  /* 0x0000006b49127227 */ /* 0x000fe200078e00ff */
[----:B------:R-:W-:-:S03]  /*5470*/  IABS R111, R21 ;  /* 0x00000015006f7213 */ /* 0x000fc60000000000 */
[----:B------:R-:W-:Y:S02]  /*5480*/  IMAD.MOV R16, RZ, RZ, -R16 ;  /* 0x000000ffff107224 */ /* 0x000fe400078e0a10 */
[----:B------:R-:W-:Y:S01]  /*5490*/  IMAD R54, R72, R17, R0 ;  /* 0x0000001148367224 */ /* 0x000fe200078e0200 */
[----:B------:R-:W-:Y:S01]  /*54a0*/  IABS R0, R20 ;  /* 0x0000001400007213 */ /* 0x000fe20000000000 */
[----:B------:R-:W-:Y:S01]  /*54b0*/  IMAD.HI.U32 R17, R73, R3, RZ ;  /* 0x0000000349117227 */ /* 0x000fe200078e00ff */
[----:B------:R-:W-:-:S03]  /*54c0*/  LOP3.LUT R20, R74, 0x1a4, RZ, 0xfc, !PT ;  /* 0x000001a44a147812 */ /* 0x000fc600078efcff */
[----:B------:R-:W-:Y:S02]  /*54d0*/  IMAD.MOV R18, RZ, RZ, -R18 ;  /* 0x000000ffff127224 */ /* 0x000fe400078e0a12 */
[----:B------:R-:W-:Y:S01]  /*54e0*/  IMAD R15, R72, R16, R15 ;  /* 0x00000010480f7224 */ /* 0x000fe200078e020f */
[----:B------:R-:W-:Y:S01]  /*54f0*/  IABS R16, R19 ;  /* 0x0000001300107213 */ /* 0x000fe20000000000 */
[----:B------:R-:W-:Y:S01]  /*5500*/  IMAD.MOV R17, RZ, RZ, -R17 ;  /* 0x000000ffff117224 */ /* 0x000fe200078e0a11 */
[----:B------:R-:W-:Y:S01]  /*5510*/  LOP3.LUT R19, R74, 0x1a6, RZ, 0xfc, !PT ;  /* 0x000001a64a137812 */ /* 0x000fe200078efcff */
[----:B------:R-:W-:Y:S01]  /*5520*/  IMAD R107, R72, R18, R107 ;  /* 0x00000012486b7224 */ /* 0x000fe200078e026b */
[----:B------:R0:W-:Y:S01]  /*5530*/  STL [R1+0x82c], R20 ;  /* 0x00082c1401007387 */ /* 0x0001e20000100800 */
[----:B------:R-:W-:-:S03]  /*5540*/  IMAD.HI.U32 R18, R73, R0, RZ ;  /* 0x0000000049127227 */ /* 0x000fc600078e00ff */
[----:B------:R1:W-:Y:S01]  /*5550*/  STL [R1+0x828], R19 ;  /* 0x0008281301007387 */ /* 0x0003e20000100800 */
[C---:B------:R-:W-:Y:S01]  /*5560*/  IMAD R53, R72.reuse, R17, R3 ;  /* 0x0000001148357224 */ /* 0x040fe200078e0203 */
[----:B------:R-:W-:Y:S01]  /*5570*/  IABS R3, R20 ;  /* 0x0000001400037213 */ /* 0x000fe20000000000 */
[----:B------:R-:W-:Y:S01]  /*5580*/  IMAD.HI.U32 R17, R73, R16, RZ ;  /* 0x0000001049117227 */ /* 0x000fe200078e00ff */
[----:B------:R3:W-:Y:S03]  /*5590*/  STL [R1+0x218], R21 ;  /* 0x0002181501007387 */ /* 0x0007e60000100800 */
[----:B------:R-:W-:Y:S01]  /*55a0*/  IMAD.MOV R18, RZ, RZ, -R18 ;  /* 0x000000ffff127224 */ /* 0x000fe200078e0a12 */
[----:B------:R-:W-:Y:S01]  /*55b0*/  STL [R1+0x814], R70 ;  /* 0x0008144601007387 */ /* 0x000fe20000100800 */
[----:B0-----:R-:W-:Y:S01]  /*55c0*/  IMAD.MOV R20, RZ, RZ, -R17 ;  /* 0x000000ffff147224 */ /* 0x001fe200078e0a11 */
[----:B-1----:R-:W-:Y:S01]  /*55d0*/  IABS R19, R19 ;  /* 0x0000001300137213 */ /* 0x002fe20000000000 */
[----:B------:R-:W-:-:S02]  /*55e0*/  IMAD R184, R72, R18, R0 ;  /* 0x0000001248b87224 */ /* 0x000fc400078e0200 */
[----:B------:R-:W-:Y:S01]  /*55f0*/  IMAD.HI.U32 R17, R73, R109, RZ ;  /* 0x0000006d49117227 */ /* 0x000fe200078e00ff */
[----:B---3--:R-:W-:-:S03]  /*5600*/  LOP3.LUT R21, R74, 0x1b0, RZ, 0xfc, !PT ;  /* 0x000001b04a157812 */ /* 0x008fc600078efcff */
[----:B------:R-:W-:Y:S02]  /*5610*/  IMAD.MOV.U32 R0, RZ, RZ, R19 ;  /* 0x000000ffff007224 */ /* 0x000fe400078e0013 */
[----:B------:R-:W-:Y:S01]  /*5620*/  IMAD R16, R72, R20, R16 ;  /* 0x0000001448107224 */ /* 0x000fe200078e0210 */
[----:B------:R-:W-:Y:S01]  /*5630*/  IABS R20, R22 ;  /* 0x0000001600147213 */ /* 0x000fe20000000000 */
[----:B------:R-:W-:Y:S01]  /*5640*/  IMAD.HI.U32 R18, R73, R0, RZ ;  /* 0x0000000049127227 */ /* 0x000fe200078e00ff */
[----:B------:R-:W-:-:S03]  /*5650*/  LOP3.LUT R22, R74, 0x1ae, RZ, 0xfc, !PT ;  /* 0x000001ae4a167812 */ /* 0x000fc600078efcff */
[----:B------:R-:W-:Y:S02]  /*5660*/  IMAD.MOV R17, RZ, RZ, -R17 ;  /* 0x000000ffff117224 */ /* 0x000fe400078e0a11 */
[----:B------:R-:W-:Y:S01]  /*5670*/  IMAD.HI.U32 R19, R73, R3, RZ ;  /* 0x0000000349137227 */ /* 0x000fe200078e00ff */
[----:B------:R0:W-:Y:S03]  /*5680*/  STL [R1+0x81c], R22 ;  /* 0x00081c1601007387 */ /* 0x0001e60000100800 */
[----:B------:R-:W-:Y:S02]  /*5690*/  IMAD.MOV R18, RZ, RZ, -R18 ;  /* 0x000000ffff127224 */ /* 0x000fe400078e0a12 */
[----:B------:R-:W-:Y:S02]  /*56a0*/  IMAD R109, R72, R17, R109 ;  /* 0x00000011486d7224 */ /* 0x000fe400078e026d */
[----:B------:R-:W-:Y:S01]  /*56b0*/  IMAD.MOV.U32 R17, RZ, RZ, R20 ;  /* 0x000000ffff117224 */ /* 0x000fe200078e0014 */
[----:B------:R-:W-:Y:S01]  /*56c0*/  IABS R20, R21 ;  /* 0x0000001500147213 */ /* 0x000fe20000000000 */
[----:B------:R-:W-:-:S02]  /*56d0*/  IMAD.MOV R19, RZ, RZ, -R19 ;  /* 0x000000ffff137224 */ /* 0x000fc400078e0a13 */
[----:B------:R-:W-:Y:S01]  /*56e0*/  IMAD R200, R72, R18, R0 ;  /* 0x0000001248c87224 */ /* 0x000fe200078e0200 */
[----:B------:R-:W-:Y:S01]  /*56f0*/  IABS R18, R22 ;  /* 0x0000001600127213 */ /* 0x000fe20000000000 */
[----:B------:R-:W-:Y:S01]  /*5700*/  IMAD.HI.U32 R0, R73, R17, RZ ;  /* 0x0000001149007227 */ /* 0x000fe200078e00ff */
[----:B0-----:R-:W-:-:S03]  /*5710*/  LOP3.LUT R22, R74, 0x1b4, RZ, 0xfc, !PT ;  /* 0x000001b44a167812 */ /* 0x001fc600078efcff */
[----:B------:R-:W-:Y:S01]  /*5720*/  IMAD R208, R72, R19, R3 ;  /* 0x0000001348d07224 */ /* 0x000fe200078e0203 */
[----:B------:R-:W-:Y:S01]  /*5730*/  IABS R3, R70 ;  /* 0x0000004600037213 */ /* 0x000fe20000000000 */
[----:B------:R-:W-:Y:S01]  /*5740*/  IMAD.HI.U32 R19, R73, R111, RZ ;  /* 0x0000006f49137227 */ /* 0x000fe200078e00ff */
[----:B------:R-:W-:-:S03]  /*5750*/  LOP3.LUT R70, R74, 0x1b2, RZ, 0xfc, !PT ;  /* 0x000001b24a467812 */ /* 0x000fc600078efcff */
[----:B------:R-:W-:Y:S01]  /*5760*/  IMAD.MOV R0, RZ, RZ, -R0 ;  /* 0x000000ffff007224 */ /* 0x000fe200078e0a00 */
[----:B------:R-:W-:Y:S01]  /*5770*/  IABS R113, R70 ;  /* 0x0000004600717213 */ /* 0x000fe20000000000 */
[----:B------:R-:W-:Y:S01]  /*5780*/  IMAD.MOV R21, RZ, RZ, -R19 ;  /* 0x000000ffff157224 */ /* 0x000fe200078e0a13 */
[----:B------:R0:W-:Y:S01]  /*5790*/  STL [R1+0x200], R70 ;  /* 0x0002004601007387 */ /* 0x0001e20000100800 */
[----:B------:R-:W-:Y:S02]  /*57a0*/  IMAD R17, R72, R0, R17 ;  /* 0x0000000048117224 */ /* 0x000fe400078e0211 */
[----:B------:R-:W-:Y:S01]  /*57b0*/  IMAD.HI.U32 R19, R73, R3, RZ ;  /* 0x0000000349137227 */ /* 0x000fe200078e00ff */
[----:B------:R1:W-:Y:S03]  /*57c0*/  STL [R1+0x810], R22 ;  /* 0x0008101601007387 */ /* 0x0003e60000100800 */
[----:B------:R-:W-:-:S02]  /*57d0*/  IMAD.MOV.U32 R0, RZ, RZ, R18 ;  /* 0x000000ffff007224 */ /* 0x000fc400078e0012 */
[----:B------:R-:W-:Y:S01]  /*57e0*/  IMAD R111, R72, R21, R111 ;  /* 0x00000015486f7224 */ /* 0x000fe200078e026f */
[----:B0-----:R-:W-:Y:S01]  /*57f0*/  LOP3.LUT R70, R74, 0x1ba, RZ, 0xfc, !PT ;  /* 0x000001ba4a467812 */ /* 0x001fe200078efcff */
[----:B------:R-:W-:Y:S02]  /*5800*/  IMAD.MOV R19, RZ, RZ, -R19 ;  /* 0x000000ffff137224 */ /* 0x000fe400078e0a13 */
[----:B------:R-:W-:Y:S01]  /*5810*/  IMAD.MOV.U32 R18, RZ, RZ, R20 ;  /* 0x000000ffff127224 */ /* 0x000fe200078e0014 */
[----:B------:R-:W-:Y:S01]  /*5820*/  IABS R115, R70 ;  /* 0x0000004600737213 */ /* 0x000fe20000000000 */
[C---:B------:R-:W-:Y:S01]  /*5830*/  IMAD.HI.U32 R21, R73.reuse, R0, RZ ;  /* 0x0000000049157227 */ /* 0x040fe200078e00ff */
[----:B------:R0:W-:Y:S03]  /*5840*/  STL [R1+0x1f8], R70 ;  /* 0x0001f84601007387 */ /* 0x0001e60000100800 */
[----:B------:R-:W-:Y:S01]  /*5850*/  IMAD R218, R72, R19, R3 ;  /* 0x0000001348da7224 */ /* 0x000fe200078e0203 */
[----:B------:R-:W-:Y:S01]  /*5860*/  IABS R3, R22 ;  /* 0x0000001600037213 */ /* 0x000fe20000000000 */
[----:B------:R-:W-:Y:S01]  /*5870*/  IMAD.HI.U32 R20, R73, R18, RZ ;  /* 0x0000001249147227 */ /* 0x000fe200078e00ff */
[----:B-1----:R-:W-:-:S02]  /*5880*/  LOP3.LUT R22, R74, 0x1c0, RZ, 0xfc, !PT ;  /* 0x000001c04a167812 */ /* 0x002fc400078efcff */
[C---:B------:R-:W-:Y:S01]  /*5890*/  LOP3.LUT R19, R74.reuse, 0x1b8, RZ, 0xfc, !PT ;  /* 0x000001b84a137812 */ /* 0x040fe200078efcff */
[----:B------:R-:W-:Y:S01]  /*58a0*/  IMAD.MOV R21, RZ, RZ, -R21 ;  /* 0x000000ffff157224 */ /* 0x000fe200078e0a15 */
[----:B0-----:R-:W-:Y:S01]  /*58b0*/  LOP3.LUT R70, R74, 0x1c8, RZ, 0xfc, !PT ;  /* 0x000001c84a467812 */ /* 0x001fe200078efcff */
[----:B------:R-:W-:Y:S01]  /*58c0*/  IMAD.MOV R20, RZ, RZ, -R20 ;  /* 0x000000ffff147224 */ /* 0x000fe200078e0a14 */
[----:B------:R-:W-:Y:S01]  /*58d0*/  IABS R19, R19 ;  /* 0x0000001300137213 */ /* 0x000fe20000000000 */
[C---:B------:R-:W-:Y:S01]  /*58e0*/  IMAD R217, R72.reuse, R21, R0 ;  /* 0x0000001548d97224 */ /* 0x040fe200078e0200 */
[----:B------:R-:W-:Y:S01]  /*58f0*/  IABS R21, R22 ;  /* 0x0000001600157213 */ /* 0x000fe20000000000 */
[----:B------:R-:W-:Y:S02]  /*5900*/  IMAD.MOV.U32 R0, RZ, RZ, R3 ;  /* 0x000000ffff007224 */ /* 0x000fe400078e0003 */
[----:B------:R-:W-:Y:S02]  /*5910*/  IMAD R18, R72, R20, R18 ;  /* 0x0000001448127224 */ /* 0x000fe400078e0212 */
[----:B------:R-:W-:-:S04]  /*5920*/  IMAD.HI.U32 R3, R73, R113, RZ ;  /* 0x0000007149037227 */ /* 0x000fc800078e00ff */
[----:B------:R-:W-:-:S04]  /*5930*/  IMAD.HI.U32 R20, R73, R0, RZ ;  /* 0x0000000049147227 */ /* 0x000fc800078e00ff */
[----:B------:R-:W-:Y:S02]  /*5940*/  IMAD.MOV R3, RZ, RZ, -R3 ;  /* 0x000000ffff037224 */ /* 0x000fe400078e0a03 */
[----:B------:R-:W-:Y:S02]  /*5950*/  IMAD.MOV R22, RZ, RZ, -R20 ;  /* 0x000000ffff167224 */ /* 0x000fe400078e0a14 */
[----:B------:R-:W-:Y:S02]  /*5960*/  IMAD.MOV.U32 R20, RZ, RZ, R21 ;  /* 0x000000ffff147224 */ /* 0x000fe400078e0015 */
[----:B------:R-:W-:Y:S02]  /*5970*/  IMAD R113, R72, R3, R113 ;  /* 0x0000000348717224 */ /* 0x000fe400078e0271 */
[----:B------:R-:W-:-:S04]  /*5980*/  IMAD.HI.U32 R3, R73, R19, RZ ;  /* 0x0000001349037227 */ /* 0x000fc800078e00ff */
[----:B------:R-:W-:-:S04]  /*5990*/  IMAD.HI.U32 R21, R73, R20, RZ ;  /* 0x0000001449157227 */ /* 0x000fc800078e00ff */
[----:B------:R-:W-:Y:S02]  /*59a0*/  IMAD R131, R72, R22, R0 ;  /* 0x0000001648837224 */ /* 0x000fe400078e0200 */
[----:B------:R-:W-:Y:S02]  /*59b0*/  IMAD.MOV R0, RZ, RZ, -R3 ;  /* 0x000000ffff007224 */ /* 0x000fe400078e0a03 */
[----:B------:R-:W-:Y:S01]  /*59c0*/  IMAD.MOV R3, RZ, RZ, -R21 ;  /* 0x000000ffff037224 */ /* 0x000fe200078e0a15 */
[----:B------:R-:W-:Y:S01]  /*59d0*/  IABS R21, R70 ;  /* 0x0000004600157213 */ /* 0x000fe20000000000 */
[----:B------:R-:W-:Y:S01]  /*59e0*/  STL [R1+0x184], R131 ;  /* 0x0001848301007387 */ /* 0x000fe20000100800 */
[----:B------:R-:W-:Y:S01]  /*59f0*/  LOP3.LUT R70, R66, 0x3f, RZ, 0xc0, !PT ;  /* 0x0000003f42467812 */ /* 0x000fe200078ec0ff */
[--C-:B------:R-:W-:Y:S01]  /*5a00*/  @!P3 IMAD.IADD R55, R55, 0x1, -R72.reuse ;  /* 0x000000013737b824 */ /* 0x100fe200078e0a48 */
[----:B------:R-:W-:Y:S01]  /*5a10*/  LOP3.LUT R66, R74, 0x1ca, RZ, 0xfc, !PT ;  /* 0x000001ca4a427812 */ /* 0x000fe200078efcff */
[----:B------:R0:W-:Y:S01]  /*5a20*/  STL [R1+0x1e4], R71 ;  /* 0x0001e44701007387 */ /* 0x0001e20000100800 */
[----:B------:R-:W-:Y:S01]  /*5a30*/  @!P2 IMAD.IADD R83, R83, 0x1, -R72 ;  /* 0x000000015353a824 */ /* 0x000fe200078e0a48 */
[C---:B------:R-:W-:Y:S01]  /*5a40*/  ISETP.GT.U32.AND P3, PT, R72.reuse, R89, PT ;  /* 0x000000594800720c */ /* 0x040fe20003f64070 */
[----:B------:R-:W-:Y:S01]  /*5a50*/  IMAD R129, R23, 0x40, R70 ;  /* 0x0000004017817824 */ /* 0x000fe200078e0246 */
[----:B------:R1:W-:Y:S01]  /*5a60*/  STL [R1+0x1e0], R66 ;  /* 0x0001e04201007387 */ /* 0x0003e20000100800 */
[----:B------:R-:W-:Y:S01]  /*5a70*/  IABS R119, R66 ;  /* 0x0000004200777213 */ /* 0x000fe20000000000 */
[--C-:B------:R-:W-:Y:S01]  /*5a80*/  @!P5 IMAD.IADD R85, R85, 0x1, -R72.reuse ;  /* 0x000000015555d824 */ /* 0x100fe200078e0a48 */
[----:B------:R-:W-:Y:S01]  /*5a90*/  ISETP.GT.U32.AND P2, PT, R72, R55, PT ;  /* 0x000000374800720c */ /* 0x000fe20003f44070 */
[----:B------:R-:W-:Y:S01]  /*5aa0*/  @!P6 IMAD.IADD R75, R75, 0x1, -R72 ;  /* 0x000000014b4be824 */ /* 0x000fe200078e0a48 */
[----:B------:R-:W-:Y:S01]  /*5ab0*/  ISETP.GE.AND P4, PT, R129, RZ, PT ;  /* 0x000000ff8100720c */ /* 0x000fe20003f86270 */
[----:B------:R-:W-:Y:S01]  /*5ac0*/  IMAD.HI.U32 R22, R73, R115, RZ ;  /* 0x0000007349167227 */ /* 0x000fe200078e00ff */
[C---:B------:R-:W-:Y:S01]  /*5ad0*/  LOP3.LUT R70, R74.reuse, 0x1d2, RZ, 0xfc, !PT ;  /* 0x000001d24a467812 */ /* 0x040fe200078efcff */
[----:B------:R3:W-:Y:S01]  /*5ae0*/  STL [R1+0x908], R129 ;  /* 0x0009088101007387 */ /* 0x0007e20000100800 */
[----:B0-----:R-:W-:Y:S01]  /*5af0*/  LOP3.LUT R71, R74, 0x1e0, RZ, 0xfc, !PT ;  /* 0x000001e04a477812 */ /* 0x001fe200078efcff */
[----:B------:R-:W-:Y:S01]  /*5b00*/  IMAD.MOV R22, RZ, RZ, -R22 ;  /* 0x000000ffff167224 */ /* 0x000fe200078e0a16 */
[----:B-1----:R-:W-:Y:S01]  /*5b10*/  IABS R66, R129 ;  /* 0x0000008100427213 */ /* 0x002fe20000000000 */
[----:B------:R-:W-:Y:S01]  /*5b20*/  @!P3 IMAD.IADD R89, R89, 0x1, -R72 ;  /* 0x000000015959b824 */ /* 0x000fe200078e0a48 */
[----:B------:R-:W-:Y:S01]  /*5b30*/  IABS R121, R70 ;  /* 0x0000004600797213 */ /* 0x000fe20000000000 */
[----:B------:R-:W-:Y:S01]  /*5b40*/  IMAD R19, R72, R0, R19 ;  /* 0x0000000048137224 */ /* 0x000fe200078e0213 */
[----:B------:R0:W-:Y:S01]  /*5b50*/  STL [R1+0x1dc], R70 ;  /* 0x0001dc4601007387 */ /* 0x0001e20000100800 */
[----:B------:R-:W-:Y:S01]  /*5b60*/  IMAD.HI.U32 R23, R67, R66, RZ ;  /* 0x0000004243177227 */ /* 0x000fe200078e00ff */
[----:B------:R-:W-:-:S02]  /*5b70*/  IABS R67, R251 ;  /* 0x000000fb00437213 */ /* 0x000fc40000000000 */
[----:B------:R1:W-:Y:S01]  /*5b80*/  STL [R1+0x1d8], R123 ;  /* 0x0001d87b01007387 */ /* 0x0003e20000100800 */
[----:B------:R-:W-:Y:S01]  /*5b90*/  IMAD.MOV R23, RZ, RZ, -R23 ;  /* 0x000000ffff177224 */ /* 0x000fe200078e0a17 */
[----:B---3--:R-:W-:Y:S01]  /*5ba0*/  LOP3.LUT R129, R74, 0x1f2, RZ, 0xfc, !PT ;  /* 0x000001f24a817812 */ /* 0x008fe200078efcff */
[----:B------:R-:W-:Y:S02]  /*5bb0*/  @!P2 IMAD.IADD R55, R55, 0x1, -R72 ;  /* 0x000000013737a824 */ /* 0x000fe400078e0a48 */
[----:B------:R-:W-:Y:S01]  /*5bc0*/  IMAD R66, R4, R23, R66 ;  /* 0x0000001704427224 */ /* 0x000fe200078e0242 */
[----:B0-----:R-:W-:Y:S01]  /*5bd0*/  LOP3.LUT R70, R74, 0x1e2, RZ, 0xfc, !PT ;  /* 0x000001e24a467812 */ /* 0x001fe200078efcff */
[----:B------:R-:W-:Y:S01]  /*5be0*/  IMAD R115, R72, R22, R115 ;  /* 0x0000001648737224 */ /* 0x000fe200078e0273 */
[----:B------:R-:W-:Y:S01]  /*5bf0*/  LOP3.LUT R22, R74, 0x1d0, RZ, 0xfc, !PT ;  /* 0x000001d04a167812 */ /* 0x000fe200078efcff */
[----:B------:R-:W-:Y:S01]  /*5c00*/  IMAD R20, R72, R3, R20 ;  /* 0x0000000348147224 */ /* 0x000fe200078e0214 */
[----:B------:R-:W-:Y:S01]  /*5c10*/  ISETP.GT.U32.AND P0, PT, R4, R66, PT ;  /* 0x000000420400720c */ /* 0x000fe20003f04070 */
[C---:B------:R-:W-:Y:S01]  /*5c20*/  IMAD.HI.U32 R0, R73.reuse, R117, RZ ;  /* 0x0000007549007227 */ /* 0x040fe200078e00ff */
[----:B------:R-:W-:Y:S01]  /*5c30*/  IABS R22, R22 ;  /* 0x0000001600167213 */ /* 0x000fe20000000000 */
[----:B------:R-:W-:Y:S01]  /*5c40*/  STL [R1+0x204], R70 ;  /* 0x0002044601007387 */ /* 0x000fe20000100800 */
[----:B-1----:R-:W-:Y:S01]  /*5c50*/  IABS R123, R123 ;  /* 0x0000007b007b7213 */ /* 0x002fe20000000000 */
[----:B------:R-:W-:Y:S01]  /*5c60*/  IMAD.HI.U32 R3, R73, R21, RZ ;  /* 0x0000001549037227 */ /* 0x000fe200078e00ff */
[----:B------:R-:W-:Y:S01]  /*5c70*/  IABS R125, R70 ;  /* 0x00000046007d7213 */ /* 0x000fe20000000000 */
[----:B------:R0:W-:Y:S02]  /*5c80*/  STL [R1+0x1fc], R127 ;  /* 0x0001fc7f01007387 */ /* 0x0001e40000100800 */
[----:B------:R-:W-:-:S02]  /*5c90*/  IMAD.MOV R0, RZ, RZ, -R0 ;  /* 0x000000ffff007224 */ /* 0x000fc400078e0a00 */
[----:B------:R-:W-:Y:S01]  /*5ca0*/  IMAD.MOV R3, RZ, RZ, -R3 ;  /* 0x000000ffff037224 */ /* 0x000fe200078e0a03 */
[----:B------:R1:W-:Y:S01]  /*5cb0*/  STL [R1+0x1b8], R129 ;  /* 0x0001b88101007387 */ /* 0x0003e20000100800 */
[----:B------:R-:W-:Y:S02]  /*5cc0*/  @!P0 IMAD.IADD R66, R66, 0x1, -R4 ;  /* 0x0000000142428824 */ /* 0x000fe400078e0a04 */
[C---:B------:R-:W-:Y:S02]  /*5cd0*/  IMAD R117, R72.reuse, R0, R117 ;  /* 0x0000000048757224 */ /* 0x040fe400078e0275 */
[----:B------:R-:W-:Y:S01]  /*5ce0*/  IMAD R21, R72, R3, R21 ;  /* 0x0000000348157224 */ /* 0x000fe200078e0215 */
[----:B------:R-:W-:Y:S01]  /*5cf0*/  ISETP.GT.U32.AND P0, PT, R4, R66, PT ;  /* 0x000000420400720c */ /* 0x000fe20003f04070 */
[C---:B------:R-:W-:Y:S01]  /*5d00*/  IMAD.HI.U32 R3, R73.reuse, R119, RZ ;  /* 0x0000007749037227 */ /* 0x040fe200078e00ff */
[----:B0-----:R-:W-:Y:S02]  /*5d10*/  IABS R127, R127 ;  /* 0x0000007f007f7213 */ /* 0x001fe40000000000 */
[----:B-1----:R-:W-:Y:S01]  /*5d20*/  IABS R129, R129 ;  /* 0x0000008100817213 */ /* 0x002fe20000000000 */
[----:B------:R-:W-:-:S04]  /*5d30*/  IMAD.HI.U32 R0, R73, R22, RZ ;  /* 0x0000001649007227 */ /* 0x000fc800078e00ff */
[----:B------:R-:W-:Y:S02]  /*5d40*/  IMAD.MOV R3, RZ, RZ, -R3 ;  /* 0x000000ffff037224 */ /* 0x000fe400078e0a03 */
[----:B------:R-:W-:Y:S02]  /*5d50*/  IMAD.MOV R0, RZ, RZ, -R0 ;  /* 0x000000ffff007224 */ /* 0x000fe400078e0a00 */
[----:B------:R-:W-:Y:S01]  /*5d60*/  @!P0 IMAD.IADD R66, R66, 0x1, -R4 ;  /* 0x0000000142428824 */ /* 0x000fe200078e0a04 */
[C---:B------:R-:W-:Y:S01]  /*5d70*/  ISETP.GT.U32.AND P0, PT, R72.reuse, R192, PT ;  /* 0x000000c04800720c */ /* 0x040fe20003f04070 */
[C---:B------:R-:W-:Y:S02]  /*5d80*/  IMAD R119, R72.reuse, R3, R119 ;  /* 0x0000000348777224 */ /* 0x040fe400078e0277 */
[----:B------:R-:W-:Y:S01]  /*5d90*/  @!P4 IMAD.MOV R66, RZ, RZ, -R66 ;  /* 0x000000ffff42c224 */ /* 0x000fe200078e0a42 */
[----:B------:R-:W-:Y:S01]  /*5da0*/  @!P1 LOP3.LUT R66, RZ, R2, RZ, 0x33, !PT ;  /* 0x00000002ff429212 */ /* 0x000fe200078e33ff */
[C---:B------:R-:W-:Y:S01]  /*5db0*/  IMAD R22, R72.reuse, R0, R22 ;  /* 0x0000000048167224 */ /* 0x040fe200078e0216 */
[C---:B------:R-:W-:Y:S01]  /*5dc0*/  ISETP.GT.U32.AND P1, PT, R72.reuse, R176, PT ;  /* 0x000000b04800720c */ /* 0x040fe20003f24070 */
[----:B------:R-:W-:Y:S01]  /*5dd0*/  IMAD.MOV.U32 R0, RZ, RZ, R67 ;  /* 0x000000ffff007224 */ /* 0x000fe200078e0043 */
[----:B------:R-:W-:Y:S01]  /*5de0*/  ISETP.GT.U32.AND P4, PT, R72, R87, PT ;  /* 0x000000574800720c */ /* 0x000fe20003f84070 */
[----:B------:R-:W-:Y:S01]  /*5df0*/  IMAD.HI.U32 R3, R73, R121, RZ ;  /* 0x0000007949037227 */ /* 0x000fe200078e00ff */
[----:B------:R-:W-:-:S02]  /*5e00*/  IABS R67, R71 ;  /* 0x0000004700437213 */ /* 0x000fc40000000000 */
[----:B------:R-:W-:Y:S01]  /*5e10*/  LOP3.LUT R71, R74, 0x1e8, RZ, 0xfc, !PT ;  /* 0x000001e84a477812 */ /* 0x000fe200078efcff */
[----:B------:R-:W-:Y:S01]  /*5e20*/  @!P0 IMAD.IADD R192, R192, 0x1, -R72 ;  /* 0x00000001c0c08824 */ /* 0x000fe200078e0a48 */
[----:B------:R-:W-:Y:S01]  /*5e30*/  ISETP.GT.U32.AND P0, PT, R72, R56, PT ;  /* 0x000000384800720c */ /* 0x000fe20003f04070 */
[----:B------:R-:W-:-:S03]  /*5e40*/  IMAD.HI.U32 R23, R73, R0, RZ ;  /* 0x0000000049177227 */ /* 0x000fc600078e00ff */
[----:B------:R-:W-:Y:S01]  /*5e50*/  ISETP.GT.U32.AND P5, PT, R72, R192, PT ;  /* 0x000000c04800720c */ /* 0x000fe20003fa4070 */
[--C-:B------:R-:W-:Y:S01]  /*5e60*/  @!P1 IMAD.IADD R176, R176, 0x1, -R72.reuse ;  /* 0x00000001b0b09824 */ /* 0x100fe200078e0a48 */
[C---:B------:R-:W-:Y:S01]  /*5e70*/  ISETP.GT.U32.AND P1, PT, R72.reuse, R83, PT ;  /* 0x000000534800720c */ /* 0x040fe20003f24070 */
[--C-:B------:R-:W-:Y:S01]  /*5e80*/  @!P4 IMAD.IADD R87, R87, 0x1, -R72.reuse ;  /* 0x000000015757c824 */ /* 0x100fe200078e0a48 */
[C---:B------:R-:W-:Y:S01]  /*5e90*/  ISETP.GT.U32.AND P4, PT, R72.reuse, R85, PT ;  /* 0x000000554800720c */ /* 0x040fe20003f84070 */
[----:B------:R-:W-:Y:S01]  /*5ea0*/  IMAD.MOV R3, RZ, RZ, -R3 ;  /* 0x000000ffff037224 */ /* 0x000fe200078e0a03 */
[C---:B------:R-:W-:Y:S01]  /*5eb0*/  ISETP.GT.U32.AND P3, PT, R72.reuse, R176, PT ;  /* 0x000000b04800720c */ /* 0x040fe20003f64070 */
[----:B------:R-:W-:Y:S01]  /*5ec0*/  IMAD.MOV R23, RZ, RZ, -R23 ;  /* 0x000000ffff177224 */ /* 0x000fe200078e0a17 */
[----:B------:R-:W-:Y:S01]  /*5ed0*/  ISETP.GT.U32.AND P2, PT, R72, R87, PT ;  /* 0x000000574800720c */ /* 0x000fe20003f44070 */
[----:B------:R-:W-:Y:S01]  /*5ee0*/  @!P0 IMAD.IADD R56, R56, 0x1, -R72 ;  /* 0x0000000138388824 */ /* 0x000fe200078e0a48 */
[C---:B------:R-:W-:Y:S01]  /*5ef0*/  ISETP.GT.U32.AND P0, PT, R72.reuse, R75, PT ;  /* 0x0000004b4800720c */ /* 0x040fe20003f04070 */
[----:B------:R-:W-:-:S02]  /*5f00*/  IMAD R121, R72, R3, R121 ;  /* 0x0000000348797224 */ /* 0x000fc400078e0279 */
[--C-:B------:R-:W-:Y:S01]  /*5f10*/  @!P5 IMAD.IADD R192, R192, 0x1, -R72.reuse ;  /* 0x00000001c0c0d824 */ /* 0x100fe200078e0a48 */
[C---:B------:R-:W-:Y:S01]  /*5f20*/  ISETP.GT.U32.AND P5, PT, R72.reuse, R89, PT ;  /* 0x000000594800720c */ /* 0x040fe20003fa4070 */
[--C-:B------:R-:W-:Y:S01]  /*5f30*/  @!P1 IMAD.IADD R83, R83, 0x1, -R72.reuse ;  /* 0x0000000153539824 */ /* 0x100fe200078e0a48 */
[C---:B------:R-:W-:Y:S01]  /*5f40*/  ISETP.GT.U32.AND P1, PT, R72.reuse, R52, PT ;  /* 0x000000344800720c */ /* 0x040fe20003f24070 */
[--C-:B------:R-:W-:Y:S01]  /*5f50*/  @!P4 IMAD.IADD R85, R85, 0x1, -R72.reuse ;  /* 0x000000015555c824 */ /* 0x100fe200078e0a48 */
[----:B------:R-:W-:Y:S01]  /*5f60*/  ISETP.GT.U32.AND P4, PT, R72, R91, PT ;  /* 0x0000005b4800720c */ /* 0x000fe20003f84070 */
[--C-:B------:R-:W-:Y:S01]  /*5f70*/  @!P3 IMAD.IADD R176, R176, 0x1, -R72.reuse ;  /* 0x00000001b0b0b824 */ /* 0x100fe200078e0a48 */
[C---:B------:R-:W-:Y:S01]  /*5f80*/  ISETP.GT.U32.AND P3, PT, R72.reuse, R93, PT ;  /* 0x0000005d4800720c */ /* 0x040fe20003f64070 */
[--C-:B------:R-:W-:Y:S01]  /*5f90*/  @!P2 IMAD.IADD R87, R87, 0x1, -R72.reuse ;  /* 0x000000015757a824 */ /* 0x100fe200078e0a48 */
[C---:B------:R-:W-:Y:S01]  /*5fa0*/  ISETP.GT.U32.AND P2, PT, R72.reuse, R51, PT ;  /* 0x000000334800720c */ /* 0x040fe20003f44070 */
[--C-:B------:R-:W-:Y:S01]  /*5fb0*/  @!P0 IMAD.IADD R75, R75, 0x1, -R72.reuse ;  /* 0x000000014b4b8824 */ /* 0x100fe200078e0a48 */
[C---:B------:R-:W-:Y:S01]  /*5fc0*/  ISETP.GT.U32.AND P0, PT, R72.reuse, R175, PT ;  /* 0x000000af4800720c */ /* 0x040fe20003f04070 */
[----:B------:R-:W-:Y:S01]  /*5fd0*/  IMAD.MOV.U32 R3, RZ, RZ, R67 ;  /* 0x000000ffff037224 */ /* 0x000fe200078e0043 */
        /* <DEDUP_REMOVED lines=29> */
[----:B------:R-:W-:-:S02]  /*61b0*/  @!P5 IMAD.IADD R49, R49, 0x1, -R72 ;  /* 0x000000013131d824 */ /* 0x000fc400078e0a48 */
        /* <DEDUP_REMOVED lines=10> */
[----:B------:R-:W-:Y:S01]  /*6260*/  @!P6 IMAD.IADD R52, R52, 0x1, -R72 ;  /* 0x000000013434e824 */ /* 0x000fe200078e0a48 */
[C---:B------:R-:W-:Y:S01]  /*6270*/  ISETP.GT.U32.AND P2, PT, R72.reuse, R191, PT ;  /* 0x000000bf4800720c */ /* 0x040fe20003f44070 */
[----:B------:R-:W-:Y:S01]  /*6280*/  IMAD.HI.U32 R70, R73, R123, RZ ;  /* 0x0000007b49467227 */ /* 0x000fe200078e00ff */
[----:B------:R-:W-:-:S03]  /*6290*/  ISETP.GT.U32.AND P6, PT, R72, R49, PT ;  /* 0x000000314800720c */ /* 0x000fc60003fc4070 */
        /* <DEDUP_REMOVED lines=15> */
[----:B------:R-:W-:Y:S01]  /*6390*/  ISETP.GT.U32.AND P1, PT, R72, R112, PT ;  /* 0x000000704800720c */ /* 0x000fe20003f24070 */
[--C-:B------:R-:W-:Y:S01]  /*63a0*/  @!P5 IMAD.IADD R104, R104, 0x1, -R72.reuse ;  /* 0x000000016868d824 */ /* 0x100fe200078e0a48 */
[C---:B------:R-:W-:Y:S01]  /*63b0*/  ISETP.GT.U32.AND P5, PT, R72.reuse, R47, PT ;  /* 0x0000002f4800720c */ /* 0x040fe20003fa4070 */
[--C-:B------:R-:W-:Y:S01]  /*63c0*/  @!P4 IMAD.IADD R199, R199, 0x1, -R72.reuse ;  /* 0x00000001c7c7c824 */ /* 0x100fe200078e0a48 */
[----:B------:R-:W-:Y:S01]  /*63d0*/  ISETP.GT.U32.AND P4, PT, R72, R114, PT ;  /* 0x000000724800720c */ /* 0x000fe20003f84070 */
        /* <DEDUP_REMOVED lines=48> */
[----:B------:R-:W-:-:S02]  /*66e0*/  @!P6 IMAD.IADD R122, R122, 0x1, -R72 ;  /* 0x000000017a7ae824 */ /* 0x000fc400078e0a48 */
        /* <DEDUP_REMOVED lines=10> */
[----:B------:R-:W-:Y:S01]  /*6790*/  @!P2 IMAD.IADD R124, R124, 0x1, -R72 ;  /* 0x000000017c7ca824 */ /* 0x000fe200078e0a48 */
[C---:B------:R-:W-:Y:S01]  /*67a0*/  ISETP.GT.U32.AND P3, PT, R72.reuse, R204, PT ;  /* 0x000000cc4800720c */ /* 0x040fe20003f64070 */
[C---:B------:R-:W-:Y:S01]  /*67b0*/  IMAD R0, R72.reuse, R23, R0 ;  /* 0x0000001748007224 */ /* 0x040fe200078e0200 */
        /* <DEDUP_REMOVED lines=14> */
[----:B------:R-:W-:Y:S01]  /*68a0*/  IABS R23, R71 ;  /* 0x0000004700177213 */ /* 0x000fe20000000000 */
        /* <DEDUP_REMOVED lines=15> */
[----:B------:R-:W-:Y:S01]  /*69a0*/  ISETP.GT.U32.AND P1, PT, R72, R196, PT ;  /* 0x000000c44800720c */ /* 0x000fe20003f24070 */
[--C-:B------:R-:W-:Y:S02]  /*69b0*/  @!P2 IMAD.IADD R42, R42, 0x1, -R72.reuse ;  /* 0x000000012a2aa824 */ /* 0x100fe400078e0a48 */
        /* <DEDUP_REMOVED lines=12> */
[----:B------:R-:W-:Y:S01]  /*6a80*/  IMAD.MOV R70, RZ, RZ, -R70 ;  /* 0x000000ffff467224 */ /* 0x000fe200078e0a46 */
        /* <DEDUP_REMOVED lines=43> */
[C---:B------:R-:W-:Y:S01]  /*6d40*/  IMAD R123, R72.reuse, R70, R123 ;  /* 0x00000046487b7224 */ /* 0x040fe200078e027b */
        /* <DEDUP_REMOVED lines=89> */
[C---:B------:R-:W-:Y:S01]  /*72e0*/  IMAD R3, R72.reuse, R67, R3 ;  /* 0x0000004348037224 */ /* 0x040fe200078e0203 */
        /* <DEDUP_REMOVED lines=8> */
[----:B------:R-:W-:Y:S01]  /*7370*/  IABS R67, R252 ;  /* 0x000000fc00437213 */ /* 0x000fe20000000000 */
[----:B------:R-:W-:-:S02]  /*7380*/  @!P6 IMAD.IADD R30, R30, 0x1, -R72 ;  /* 0x000000011e1ee824 */ /* 0x000fc400078e0a48 */
        /* <DEDUP_REMOVED lines=8> */
[----:B------:R-:W-:Y:S01]  /*7410*/  @!P0 IMAD.IADD R157, R157, 0x1, -R72 ;  /* 0x000000019d9d8824 */ /* 0x000fe200078e0a48 */
[C---:B------:R-:W-:Y:S01]  /*7420*/  ISETP.GT.U32.AND P0, PT, R72.reuse, R27, PT ;  /* 0x0000001b4800720c */ /* 0x040fe20003f04070 */
[----:B------:R-:W-:Y:S01]  /*7430*/  IMAD.MOV R70, RZ, RZ, -R70 ;  /* 0x000000ffff467224 */ /* 0x000fe200078e0a46 */
[C---:B------:R-:W-:Y:S01]  /*7440*/  ISETP.GT.U32.AND P6, PT, R72.reuse, R63, PT ;  /* 0x0000003f4800720c */ /* 0x040fe20003fc4070 */
[----:B------:R-:W-:Y:S01]  /*7450*/  IMAD.HI.U32 R71, R73, R125, RZ ;  /* 0x0000007d49477227 */ /* 0x000fe200078e00ff */
[----:B------:R-:W-:-:S03]  /*7460*/  ISETP.GT.U32.AND P1, PT, R72, R159, PT ;  /* 0x0000009f4800720c */ /* 0x000fc60003f24070 */
        /* <DEDUP_REMOVED lines=95> */
[C---:B------:R-:W-:Y:S01]  /*7a60*/  ISETP.GT.U32.AND P1, PT, R72.reuse, R205, PT ;  /* 0x000000cd4800720c */ /* 0x040fe20003f24070 */
[--C-:B------:R-:W-:Y:S02]  /*7a70*/  @!P3 IMAD.IADD R193, R193, 0x1, -R72.reuse ;  /* 0x00000001c1c1b824 */ /* 0x100fe400078e0a48 */
[--C-:B------:R-:W-:Y:S01]  /*7a80*/  @!P0 IMAD.IADD R179, R179, 0x1, -R72.reuse ;  /* 0x00000001b3b38824 */ /* 0x100fe200078e0a48 */
[C---:B------:R-:W-:Y:S01]  /*7a90*/  ISETP.GT.U32.AND P0, PT, R72.reuse, R77, PT ;  /* 0x0000004d4800720c */ /* 0x040fe20003f04070 */
[--C-:B------:R-:W-:Y:S01]  /*7aa0*/  @!P5 IMAD.IADD R185, R185, 0x1, -R72.reuse ;  /* 0x00000001b9b9d824 */ /* 0x100fe200078e0a48 */
[----:B------:R-:W-:Y:S01]  /*7ab0*/  ISETP.GT.U32.AND P3, PT, R72, R193, PT ;  /* 0x000000c14800720c */ /* 0x000fe20003f64070 */
[--C-:B------:R-:W-:Y:S01]  /*7ac0*/  @!P4 IMAD.IADD R198, R198, 0x1, -R72.reuse ;  /* 0x00000001c6c6c824 */ /* 0x100fe200078e0a48 */
[C---:B------:R-:W-:Y:S01]  /*7ad0*/  ISETP.GT.U32.AND P2, PT, R72.reuse, R187, PT ;  /* 0x000000bb4800720c */ /* 0x040fe20003f44070 */
[----:B------:R-:W-:Y:S01]  /*7ae0*/  IMAD.MOV.U32 R23, RZ, RZ, R67 ;  /* 0x000000ffff177224 */ /* 0x000fe200078e0043 */
[----:B------:R-:W-:Y:S01]  /*7af0*/  ISETP.GT.U32.AND P5, PT, R72, R213, PT ;  /* 0x000000d54800720c */ /* 0x000fe20003fa4070 */
[--C-:B------:R-:W-:Y:S01]  /*7b00*/  @!P6 IMAD.IADD R190, R190, 0x1, -R72.reuse ;  /* 0x00000001bebee824 */ /* 0x100fe200078e0a48 */
[C---:B------:R-:W-:Y:S01]  /*7b10*/  ISETP.GT.U32.AND P6, PT, R72.reuse, R79, PT ;  /* 0x0000004f4800720c */ /* 0x040fe20003fc4070 */
[--C-:B------:R-:W-:Y:S01]  /*7b20*/  @!P1 IMAD.IADD R205, R205, 0x1, -R72.reuse ;  /* 0x00000001cdcd9824 */ /* 0x100fe200078e0a48 */
[C---:B------:R-:W-:Y:S01]  /*7b30*/  ISETP.GT.U32.AND P1, PT, R72.reuse, R206, PT ;  /* 0x000000ce4800720c */ /* 0x040fe20003f24070 */
[----:B------:R-:W-:Y:S01]  /*7b40*/  IMAD.MOV R71, RZ, RZ, -R71 ;  /* 0x000000ffff477224 */ /* 0x000fe200078e0a47 */
        /* <DEDUP_REMOVED lines=51> */
[----:B------:R-:W-:Y:S01]  /*7e80*/  @!P6 IMAD.IADD R242, R242, 0x1, -R72 ;  /* 0x00000001f2f2e824 */ /* 0x000fe200078e0a48 */
[----:B------:R-:W-:Y:S01]  /*7e90*/  ISETP.GT.U32.AND P6, PT, R72, R246, PT ;  /* 0x000000f64800720c */ /* 0x000fe20003fc4070 */
[----:B------:R-:W-:-:S04]  /*7ea0*/  IMAD.HI.U32 R70, R73, R23, RZ ;  /* 0x0000001749467227 */ /* 0x000fc800078e00ff */
[--C-:B------:R-:W-:Y:S02]  /*7eb0*/  @!P1 IMAD.IADD R6, R6, 0x1, -R72.reuse ;  /* 0x0000000106069824 */ /* 0x100fe400078e0a48 */
[--C-:B------:R-:W-:Y:S02]  /*7ec0*/  @!P3 IMAD.IADD R7, R7, 0x1, -R72.reuse ;  /* 0x000000010707b824 */ /* 0x100fe400078e0a48 */
[--C-:B------:R-:W-:Y:S02]  /*7ed0*/  @!P0 IMAD.IADD R209, R209, 0x1, -R72.reuse ;  /* 0x00000001d1d18824 */ /* 0x100fe400078e0a48 */
[--C-:B------:R-:W-:Y:S01]  /*7ee0*/  @!P2 IMAD.IADD R203, R203, 0x1, -R72.reuse ;  /* 0x00000001cbcba824 */ /* 0x100fe200078e0a48 */
[----:B------:R-:W-:Y:S01]  /*7ef0*/  ISETP.GT.U32.AND P3, PT, R72, R7, PT ;  /* 0x000000074800720c */ /* 0x000fe20003f64070 */
[--C-:B------:R-:W-:Y:S01]  /*7f00*/  @!P6 IMAD.IADD R246, R246, 0x1, -R72.reuse ;  /* 0x00000001f6f6e824 */ /* 0x100fe200078e0a48 */
[----:B------:R-:W-:Y:S01]  /*7f10*/  ISETP.GT.U32.AND P6, PT, R72, R90, PT ;  /* 0x0000005a4800720c */ /* 0x000fe20003fc4070 */
[----:B------:R-:W-:-:S02]  /*7f20*/  @!P4 IMAD.IADD R86, R86, 0x1, -R72 ;  /* 0x000000015656c824 */ /* 0x000fc400078e0a48 */
[----:B------:R-:W-:Y:S02]  /*7f30*/  @!P5 IMAD.IADD R5, R5, 0x1, -R72 ;  /* 0x000000010505d824 */ /* 0x000fe400078e0a48 */
[----:B------:R-:W-:Y:S02]  /*7f40*/  IMAD R125, R72, R71, R125 ;  /* 0x00000047487d7224 */ /* 0x000fe400078e027d */
[----:B------:R-:W-:-:S04]  /*7f50*/  IMAD.MOV R2, RZ, RZ, -R70 ;  /* 0x000000ffff027224 */ /* 0x000fc800078e0a46 */
[--C-:B------:R-:W-:Y:S01]  /*7f60*/  @!P3 IMAD.IADD R7, R7, 0x1, -R72.reuse ;  /* 0x000000010707b824 */ /* 0x100fe200078e0a48 */
[----:B------:R-:W-:Y:S01]  /*7f70*/  ISETP.GT.U32.AND P3, PT, R72, R231, PT ;  /* 0x000000e74800720c */ /* 0x000fe20003f64070 */
[----:B------:R-:W-:Y:S01]  /*7f80*/  @!P6 IMAD.IADD R90, R90, 0x1, -R72 ;  /* 0x000000015a5ae824 */ /* 0x000fe200078e0a48 */
[C---:B------:R-:W-:Y:S01]  /*7f90*/  ISETP.GT.U32.AND P6, PT, R72.reuse, R9, PT ;  /* 0x000000094800720c */ /* 0x040fe20003fc4070 */
[C---:B------:R-:W-:Y:S01]  /*7fa0*/  IMAD.HI.U32 R71, R73.reuse, R127, RZ ;  /* 0x0000007f49477227 */ /* 0x040fe200078e00ff */
[C---:B------:R-:W-:Y:S02]  /*7fb0*/  ISETP.GT.U32.AND P1, PT, R72.reuse, R239, PT ;  /* 0x000000ef4800720c */ /* 0x040fe40003f24070 */
[C---:B------:R-:W-:Y:S01]  /*7fc0*/  ISETP.GT.U32.AND P0, PT, R72.reuse, R88, PT ;  /* 0x000000584800720c */ /* 0x040fe20003f04070 */
[C---:B------:R-:W-:Y:S01]  /*7fd0*/  IMAD R2, R72.reuse, R2, R23 ;  /* 0x0000000248027224 */ /* 0x040fe200078e0217 */
[C---:B------:R-:W-:Y:S01]  /*7fe0*/  ISETP.GT.U32.AND P2, PT, R72.reuse, R6, PT ;  /* 0x000000064800720c */ /* 0x040fe20003f44070 */
[----:B------:R-:W-:Y:S01]  /*7ff0*/  IMAD.MOV R67, RZ, RZ, -R71 ;  /* 0x000000ffff437224 */ /* 0x000fe200078e0a47 */
[C---:B------:R-:W-:Y:S01]  /*8000*/  ISETP.GT.U32.AND P4, PT, R72.reuse, R240, PT ;  /* 0x000000f04800720c */ /* 0x040fe20003f84070 */
[----:B------:R-:W-:Y:S01]  /*8010*/  IMAD.HI.U32 R23, R73, R129, RZ ;  /* 0x0000008149177227 */ /* 0x000fe200078e00ff */
[----:B------:R-:W-:-:S02]  /*8020*/  ISETP.GT.U32.AND P5, PT, R72, R235, PT ;  /* 0x000000eb4800720c */ /* 0x000fc40003fa4070 */
[----:B------:R-:W-:Y:S01]  /*8030*/  LOP3.LUT R70, R74, 0x1fa, RZ, 0xfc, !PT ;  /* 0x000001fa4a467812 */ /* 0x000fe200078efcff */
[--C-:B------:R-:W-:Y:S01]  /*8040*/  @!P3 IMAD.IADD R231, R231, 0x1, -R72.reuse ;  /* 0x00000001e7e7b824 */ /* 0x100fe200078e0a48 */
[----:B------:R-:W-:Y:S01]  /*8050*/  ISETP.GT.U32.AND P3, PT, R72, R228, PT ;  /* 0x000000e44800720c */ /* 0x000fe20003f64070 */
[--C-:B------:R-:W-:Y:S02]  /*8060*/  @!P6 IMAD.IADD R9, R9, 0x1, -R72.reuse ;  /* 0x000000010909e824 */ /* 0x100fe400078e0a48 */
[--C-:B------:R-:W-:Y:S01]  /*8070*/  @!P1 IMAD.IADD R239, R239, 0x1, -R72.reuse ;  /* 0x00000001efef9824 */ /* 0x100fe200078e0a48 */
[----:B------:R-:W-:Y:S01]  /*8080*/  STL [R1+0x1bc], R70 ;  /* 0x0001bc4601007387 */ /* 0x000fe20000100800 */
[--C-:B------:R-:W-:Y:S02]  /*8090*/  @!P0 IMAD.IADD R88, R88, 0x1, -R72.reuse ;  /* 0x0000000158588824 */ /* 0x100fe400078e0a48 */
[--C-:B------:R-:W-:Y:S02]  /*80a0*/  @!P2 IMAD.IADD R6, R6, 0x1, -R72.reuse ;  /* 0x000000010606a824 */ /* 0x100fe400078e0a48 */
[----:B------:R-:W-:-:S02]  /*80b0*/  @!P4 IMAD.IADD R240, R240, 0x1, -R72 ;  /* 0x00000001f0f0c824 */ /* 0x000fc400078e0a48 */
[----:B------:R-:W-:Y:S02]  /*80c0*/  IMAD R127, R72, R67, R127 ;  /* 0x00000043487f7224 */ /* 0x000fe400078e027f */
[--C-:B------:R-:W-:Y:S01]  /*80d0*/  @!P3 IMAD.IADD R228, R228, 0x1, -R72.reuse ;  /* 0x00000001e4e4b824 */ /* 0x100fe200078e0a48 */
[C---:B------:R-:W-:Y:S01]  /*80e0*/  ISETP.GT.U32.AND P3, PT, R72.reuse, R9, PT ;  /* 0x000000094800720c */ /* 0x040fe20003f64070 */
[----:B------:R-:W-:Y:S01]  /*80f0*/  @!P5 IMAD.IADD R235, R235, 0x1, -R72 ;  /* 0x00000001ebebd824 */ /* 0x000fe200078e0a48 */
[C---:B------:R-:W-:Y:S01]  /*8100*/  ISETP.GT.U32.AND P1, PT, R72.reuse, R236, PT ;  /* 0x000000ec4800720c */ /* 0x040fe20003f24070 */
[----:B------:R-:W-:Y:S01]  /*8110*/  IMAD.MOV R23, RZ, RZ, -R23 ;  /* 0x000000ffff177224 */ /* 0x000fe200078e0a17 */
[C---:B------:R-:W-:Y:S01]  /*8120*/  ISETP.GT.U32.AND P0, PT, R72.reuse, R8, PT ;  /* 0x000000084800720c */ /* 0x040fe20003f04070 */
[----:B------:R0:W-:Y:S01]  /*8130*/  STL [R1], R242 ;  /* 0x000000f201007387 */ /* 0x0001e20000100800 */
[C---:B------:R-:W-:Y:S01]  /*8140*/  ISETP.GT.U32.AND P2, PT, R72.reuse, R233, PT ;  /* 0x000000e94800720c */ /* 0x040fe20003f44070 */
[C---:B------:R-:W-:Y:S01]  /*8150*/  IMAD R129, R72.reuse, R23, R129 ;  /* 0x0000001748817224 */ /* 0x040fe200078e0281 */
[C---:B------:R-:W-:Y:S01]  /*8160*/  ISETP.GT.U32.AND P4, PT, R72.reuse, R92, PT ;  /* 0x0000005c4800720c */ /* 0x040fe20003f84070 */
[----:B------:R-:W-:Y:S01]  /*8170*/  IMAD.MOV.U32 R71, RZ, RZ, R131 ;  /* 0x000000ffff477224 */ /* 0x000fe200078e0083 */
[----:B------:R-:W-:-:S02]  /*8180*/  ISETP.GT.U32.AND P6, PT, R72, R225, PT ;  /* 0x000000e14800720c */ /* 0x000fc40003fc4070 */
[----:B------:R-:W-:Y:S01]  /*8190*/  LOP3.LUT R67, R74, 0x1f8, RZ, 0xfc, !PT ;  /* 0x000001f84a437812 */ /* 0x000fe200078efcff */
[--C-:B------:R-:W-:Y:S01]  /*81a0*/  @!P3 IMAD.IADD R9, R9, 0x1, -R72.reuse ;  /* 0x000000010909b824 */ /* 0x100fe200078e0a48 */
[----:B------:R-:W-:Y:S01]  /*81b0*/  ISETP.GT.U32.AND P3, PT, R72, R14, PT ;  /* 0x0000000e4800720c */ /* 0x000fe20003f64070 */
[--C-:B------:R-:W-:Y:S01]  /*81c0*/  @!P1 IMAD.IADD R236, R236, 0x1, -R72.reuse ;  /* 0x00000001ecec9824 */ /* 0x100fe200078e0a48 */
[----:B------:R-:W-:Y:S01]  /*81d0*/  ISETP.GT.U32.AND P1, PT, R72, R94, PT ;  /* 0x0000005e4800720c */ /* 0x000fe20003f24070 */
[--C-:B------:R-:W-:Y:S01]  /*81e0*/  @!P0 IMAD.IADD R8, R8, 0x1, -R72.reuse ;  /* 0x0000000108088824 */ /* 0x100fe200078e0a48 */
[C---:B------:R-:W-:Y:S01]  /*81f0*/  ISETP.GT.U32.AND P0, PT, R72.reuse, R227, PT ;  /* 0x000000e34800720c */ /* 0x040fe20003f04070 */
[--C-:B------:R-:W-:Y:S01]  /*8200*/  @!P2 IMAD.IADD R233, R233, 0x1, -R72.reuse ;  /* 0x00000001e9e9a824 */ /* 0x100fe200078e0a48 */
[C---:B------:R-:W-:Y:S02]  /*8210*/  ISETP.GT.U32.AND P2, PT, R72.reuse, R232, PT ;  /* 0x000000e84800720c */ /* 0x040fe40003f44070 */
[----:B------:R-:W-:Y:S01]  /*8220*/  ISETP.GT.U32.AND P5, PT, R72, R234, PT ;  /* 0x000000ea4800720c */ /* 0x000fe20003fa4070 */
[--C-:B------:R-:W-:Y:S01]  /*8230*/  @!P4 IMAD.IADD R92, R92, 0x1, -R72.reuse ;  /* 0x000000015c5cc824 */ /* 0x100fe200078e0a48 */
[----:B------:R-:W-:Y:S01]  /*8240*/  IABS R23, R67 ;  /* 0x0000004300177213 */ /* 0x000fe20000000000 */
[----:B0-----:R-:W3:Y:S01]  /*8250*/  LDL.LU R242, [R1+0x9b0] ;  /* 0x0009b00001f27983 */ /* 0x001ee20000300800 */
[----:B------:R-:W-:Y:S01]  /*8260*/  IABS R131, R70 ;  /* 0x0000004600837213 */ /* 0x000fe20000000000 */
        /* <DEDUP_REMOVED lines=11> */
[----:B------:R-:W-:Y:S01]  /*8320*/  IMAD.HI.U32 R67, R73, R23, RZ ;  /* 0x0000001749437227 */ /* 0x000fe200078e00ff */
[----:B------:R-:W-:Y:S01]  /*8330*/  ISETP.GT.U32.AND P5, PT, R72, R96, PT ;  /* 0x000000604800720c */ /* 0x000fe20003fa4070 */
[----:B------:R0:W-:Y:S04]  /*8340*/  STL [R1+0x20], R239 ;  /* 0x000020ef01007387 */ /* 0x0001e80000100800 */
        /* <DEDUP_REMOVED lines=10> */
[----:B------:R-:W-:Y:S01]  /*83f0*/  @!P5 IMAD.IADD R96, R96, 0x1, -R72 ;  /* 0x000000016060d824 */ /* 0x000fe200078e0a48 */
[----:B------:R-:W-:Y:S01]  /*8400*/  ISETP.GT.U32.AND P2, PT, R72, R10, PT ;  /* 0x0000000a4800720c */ /* 0x000fe20003f44070 */
[----:B0-----:R-:W3:Y:S01]  /*8410*/  LDL.LU R239, [R1+0x9ac] ;  /* 0x0009ac0001ef7983 */ /* 0x001ee20000300800 */
[----:B------:R-:W-:-:S02]  /*8420*/  IMAD.MOV R67, RZ, RZ, -R67 ;  /* 0x000000ffff437224 */ /* 0x000fc400078e0a43 */
[--C-:B------:R-:W-:Y:S01]  /*8430*/  @!P3 IMAD.IADD R184, R184, 0x1, -R72.reuse ;  /* 0x00000001b8b8b824 */ /* 0x100fe200078e0a48 */
[C---:B------:R-:W-:Y:S01]  /*8440*/  ISETP.GT.U32.AND P3, PT, R72.reuse, R218, PT ;  /* 0x000000da4800720c */ /* 0x040fe20003f64070 */
[----:B--2---:R-:W-:Y:S01]  /*8450*/  UIADD3 UR5, UPT, UPT, UR20, 0x7f, URZ ;  /* 0x0000007f14057890 */ /* 0x004fe2000fffe0ff */
[----:B------:R-:W-:Y:S01]  /*8460*/  ISETP.GT.U32.AND P5, PT, R72, R8, PT ;  /* 0x000000084800720c */ /* 0x000fe20003fa4070 */
[--C-:B------:R-:W-:Y:S01]  /*8470*/  @!P4 IMAD.IADD R12, R12, 0x1, -R72.reuse ;  /* 0x000000010c0cc824 */ /* 0x100fe200078e0a48 */
[----:B-----5:R-:W-:Y:S01]  /*8480*/  ULEA UR8, UR11, UR8, 0x18 ;  /* 0x000000080b087291 */ /* 0x020fe2000f8ec0ff */
[--C-:B------:R-:W-:Y:S01]  /*8490*/  @!P6 IMAD.IADD R102, R102, 0x1, -R72.reuse ;  /* 0x000000016666e824 */ /* 0x100fe200078e0a48 */
[C---:B------:R-:W-:Y:S01]  /*84a0*/  ISETP.GT.U32.AND P6, PT, R72.reuse, R226, PT ;  /* 0x000000e24800720c */ /* 0x040fe20003fc4070 */
[--C-:B------:R-:W-:Y:S01]  /*84b0*/  @!P1 IMAD.IADD R13, R13, 0x1, -R72.reuse ;  /* 0x000000010d0d9824 */ /* 0x100fe200078e0a48 */
[----:B------:R-:W-:Y:S01]  /*84c0*/  ISETP.GT.U32.AND P4, PT, R72, R12, PT ;  /* 0x0000000c4800720c */ /* 0x000fe20003f84070 */
[----:B------:R0:W-:Y:S01]  /*84d0*/  STL [R1+0x4], R240 ;  /* 0x000004f001007387 */ /* 0x0001e20000100800 */
[----:B------:R-:W-:-:S02]  /*84e0*/  @!P0 IMAD.IADD R11, R11, 0x1, -R72 ;  /* 0x000000010b0b8824 */ /* 0x000fc400078e0a48 */
[--C-:B------:R-:W-:Y:S01]  /*84f0*/  @!P2 IMAD.IADD R10, R10, 0x1, -R72.reuse ;  /* 0x000000010a0aa824 */ /* 0x100fe200078e0a48 */
[----:B------:R-:W-:Y:S01]  /*8500*/  ISETP.GT.U32.AND P0, PT, R72, R13, PT ;  /* 0x0000000d4800720c */ /* 0x000fe20003f04070 */
[--C-:B------:R-:W-:Y:S01]  /*8510*/  @!P3 IMAD.IADD R218, R218, 0x1, -R72.reuse ;  /* 0x00000001dadab824 */ /* 0x100fe200078e0a48 */
[----:B------:R-:W-:Y:S01]  /*8520*/  ISETP.GT.U32.AND P2, PT, R72, R103, PT ;  /* 0x000000674800720c */ /* 0x000fe20003f44070 */
[--C-:B------:R-:W-:Y:S01]  /*8530*/  @!P5 IMAD.IADD R8, R8, 0x1, -R72.reuse ;  /* 0x000000010808d824 */ /* 0x100fe200078e0a48 */
[C---:B------:R-:W-:Y:S01]  /*8540*/  ISETP.GT.U32.AND P3, PT, R72.reuse, R20, PT ;  /* 0x000000144800720c */ /* 0x040fe20003f64070 */
[C---:B------:R-:W-:Y:S01]  /*8550*/  IMAD R23, R72.reuse, R67, R23 ;  /* 0x0000004348177224 */ /* 0x040fe200078e0217 */
[----:B0-----:R-:W2:Y:S01]  /*8560*/  LDL.LU R240, [R1+0x9a8] ;  /* 0x0009a80001f07983 */ /* 0x001ea20000300800 */
[C---:B------:R-:W-:Y:S01]  /*8570*/  ISETP.GT.U32.AND P5, PT, R72.reuse, R100, PT ;  /* 0x000000644800720c */ /* 0x040fe20003fa4070 */
[----:B------:R-:W-:Y:S02]  /*8580*/  IMAD.HI.U32 R67, R73, R131, RZ ;  /* 0x0000008349437227 */ /* 0x000fe400078e00ff */
[----:B------:R0:W-:Y:S01]  /*8590*/  STL [R1+0x40], R235 ;  /* 0x000040eb01007387 */ /* 0x0001e20000100800 */
[----:B------:R-:W-:Y:S01]  /*85a0*/  ISETP.GT.U32.AND P1, PT, R72, R223, PT ;  /* 0x000000df4800720c */ /* 0x000fe20003f24070 */
[--C-:B------:R-:W-:Y:S01]  /*85b0*/  @!P6 IMAD.IADD R226, R226, 0x1, -R72.reuse ;  /* 0x00000001e2e2e824 */ /* 0x100fe200078e0a48 */
[----:B------:R-:W-:Y:S01]  /*85c0*/  ISETP.GT.U32.AND P6, PT, R72, R105, PT ;  /* 0x000000694800720c */ /* 0x000fe20003fc4070 */
[----:B------:R-:W-:Y:S01]  /*85d0*/  IMAD.MOV R67, RZ, RZ, -R67 ;  /* 0x000000ffff437224 */ /* 0x000fe200078e0a43 */
[----:B------:R-:W1:Y:S01]  /*85e0*/  S2R R70, SR_TID.X ;  /* 0x0000000000467919 */ /* 0x000e620000002100 */
[----:B------:R-:W-:Y:S01]  /*85f0*/  @!P4 IMAD.IADD R12, R12, 0x1, -R72 ;  /* 0x000000010c0cc824 */ /* 0x000fe200078e0a48 */
[----:B0-----:R-:W5:Y:S01]  /*8600*/  LDL.LU R235, [R1+0x9a4] ;  /* 0x0009a40001eb7983 */ /* 0x001f620000300800 */
[----:B------:R-:W-:-:S03]  /*8610*/  IMAD R131, R72, R67, R131 ;  /* 0x0000004348837224 */ /* 0x000fc600078e0283 */
[----:B------:R0:W-:Y:S01]  /*8620*/  STL [R1+0x24], R236 ;  /* 0x000024ec01007387 */ /* 0x0001e20000100800 */
[----:B------:R-:W-:-:S03]  /*8630*/  ISETP.GT.U32.AND P4, PT, R72, R219, PT ;  /* 0x000000db4800720c */ /* 0x000fc60003f84070 */
[----:B0-----:R-:W2:Y:S04]  /*8640*/  LDL.LU R236, [R1+0x9a0] ;  /* 0x0009a00001ec7983 */ /* 0x001ea80000300800 */
[----:B------:R0:W-:Y:S01]  /*8650*/  STL [R1+0x60], R233 ;  /* 0x000060e901007387 */ /* 0x0001e20000100800 */
[--C-:B------:R-:W-:Y:S01]  /*8660*/  @!P0 IMAD.IADD R13, R13, 0x1, -R72.reuse ;  /* 0x000000010d0d8824 */ /* 0x100fe200078e0a48 */
[----:B------:R-:W-:Y:S01]  /*8670*/  ISETP.GT.U32.AND P0, PT, R72, R54, PT ;  /* 0x000000364800720c */ /* 0x000fe20003f04070 */
[--C-:B------:R-:W-:Y:S02]  /*8680*/  @!P2 IMAD.IADD R103, R103, 0x1, -R72.reuse ;  /* 0x000000016767a824 */ /* 0x100fe400078e0a48 */
[--C-:B------:R-:W-:Y:S02]  /*8690*/  @!P3 IMAD.IADD R20, R20, 0x1, -R72.reuse ;  /* 0x000000011414b824 */ /* 0x100fe400078e0a48 */
[----:B------:R-:W-:-:S02]  /*86a0*/  @!P5 IMAD.IADD R100, R100, 0x1, -R72 ;  /* 0x000000016464d824 */ /* 0x000fc400078e0a48 */
[--C-:B------:R-:W-:Y:S01]  /*86b0*/  @!P1 IMAD.IADD R223, R223, 0x1, -R72.reuse ;  /* 0x00000001dfdf9824 */ /* 0x100fe200078e0a48 */
[----:B0-----:R-:W2:Y:S01]  /*86c0*/  LDL.LU R233, [R1+0x99c] ;  /* 0x00099c0001e97983 */ /* 0x001ea20000300800 */
[----:B------:R-:W-:Y:S01]  /*86d0*/  @!P6 IMAD.IADD R105, R105, 0x1, -R72 ;  /* 0x000000016969e824 */ /* 0x000fe200078e0a48 */
[----:B------:R-:W-:Y:S01]  /*86e0*/  UISETP.GT.AND UP1, UPT, UR5, 0x7f, UPT ;  /* 0x0000007f0500788c */ /* 0x000fe2000bf24270 */
[----:B-1----:R-:W-:Y:S01]  /*86f0*/  LOP3.LUT R70, R70, 0x7f, RZ, 0xc0, !PT ;  /* 0x0000007f46467812 */ /* 0x002fe200078ec0ff */
[----:B------:R0:W-:Y:S01]  /*8700*/  STL [R1+0x44], R234 ;  /* 0x000044ea01007387 */ /* 0x0001e20000100800 */
[----:B------:R-:W-:Y:S01]  /*8710*/  IMAD.U32 R67, RZ, RZ, UR5 ;  /* 0x00000005ff437e24 */ /* 0x000fe2000f8e00ff */
[C---:B------:R-:W-:Y:S02]  /*8720*/  ISETP.GT.U32.AND P2, PT, R72.reuse, R15, PT ;  /* 0x0000000f4800720c */ /* 0x040fe40003f44070 */
[----:B0-----:R-:W2:Y:S04]  /*8730*/  LDL.LU R234, [R1+0x998] ;  /* 0x0009980001ea7983 */ /* 0x001ea80000300800 */
[----:B------:R0:W-:Y:S01]  /*8740*/  STL [R1+0x80], R231 ;  /* 0x000080e701007387 */ /* 0x0001e20000100800 */
[----:B------:R-:W-:-:S02]  /*8750*/  ISETP.GT.U32.AND P3, PT, R72, R123, PT ;  /* 0x0000007b4800720c */ /* 0x000fc40003f64070 */
[C---:B------:R-:W-:Y:S01]  /*8760*/  ISETP.GT.U32.AND P5, PT, R72.reuse, R224, PT ;  /* 0x000000e04800720c */ /* 0x040fe20003fa4070 */
[----:B0-----:R-:W2:Y:S04]  /*8770*/  LDL.LU R231, [R1+0x994] ;  /* 0x0009940001e77983 */ /* 0x001ea80000300800 */
[----:B------:R0:W-:Y:S01]  /*8780*/  STL [R1+0x64], R232 ;  /* 0x000064e801007387 */ /* 0x0001e20000100800 */
[----:B------:R-:W-:-:S03]  /*8790*/  ISETP.GT.U32.AND P1, PT, R72, R220, PT ;  /* 0x000000dc4800720c */ /* 0x000fc60003f24070 */
[----:B0-----:R-:W2:Y:S04]  /*87a0*/  LDL.LU R232, [R1+0x990] ;  /* 0x0009900001e87983 */ /* 0x001ea80000300800 */
[----:B------:R0:W-:Y:S01]  /*87b0*/  STL [R1+0xa0], R227 ;  /* 0x0000a0e301007387 */ /* 0x0001e20000100800 */
[----:B------:R-:W-:-:S03]  /*87c0*/  ISETP.GT.U32.AND P6, PT, R72, R16, PT ;  /* 0x000000104800720c */ /* 0x000fc60003fc4070 */
[----:B0-----:R-:W2:Y:S04]  /*87d0*/  LDL.LU R227, [R1+0x98c] ;  /* 0x00098c0001e37983 */ /* 0x001ea80000300800 */
[----:B------:R0:W-:Y:S01]  /*87e0*/  STL [R1+0x84], R228 ;  /* 0x000084e401007387 */ /* 0x0001e20000100800 */
[--C-:B------:R-:W-:Y:S01]  /*87f0*/  @!P4 IMAD.IADD R219, R219, 0x1, -R72.reuse ;  /* 0x00000001dbdbc824 */ /* 0x100fe200078e0a48 */
[----:B------:R-:W-:Y:S02]  /*8800*/  ISETP.GT.U32.AND P4, PT, R72, R53, PT ;  /* 0x000000354800720c */ /* 0x000fe40003f84070 */
[----:B0-----:R-:W2:Y:S04]  /*8810*/  LDL.LU R228, [R1+0x988] ;  /* 0x0009880001e47983 */ /* 0x001ea80000300800 */
[----:B------:R0:W-:Y:S01]  /*8820*/  STL [R1+0xc0], R225 ;  /* 0x0000c0e101007387 */ /* 0x0001e20000100800 */
[----:B------:R-:W-:-:S03]  /*8830*/  @!P0 IMAD.IADD R54, R54, 0x1, -R72 ;  /* 0x0000000136368824 */ /* 0x000fc600078e0a48 */
[----:B0-----:R-:W2:Y:S04]  /*8840*/  LDL.LU R225, [R1+0x984] ;  /* 0x0009840001e17983 */ /* 0x001ea80000300800 */
[----:B------:R0:W-:Y:S04]  /*8850*/  STL [R1+0x948], R67 ;  /* 0x0009484301007387 */ /* 0x0001e80000100800 */
[----:B------:R-:W-:Y:S04]  /*8860*/  STL [R1+0xa4], R216 ;  /* 0x0000a4d801007387 */ /* 0x000fe80000100800 */
[----:B------:R-:W-:Y:S01]  /*8870*/  STL [R1+0xe0], R102 ;  /* 0x0000e06601007387 */ /* 0x000fe20000100800 */
[----:B0-----:R-:W0:Y:S03]  /*8880*/  S2R R67, SR_TID.X ;  /* 0x0000000000437919 */ /* 0x001e260000002100 */
[----:B------:R-:W1:Y:S01]  /*8890*/  LDS R102, [UR8] ;  /* 0x00000008ff667984 */ /* 0x000e620008000800 */
[C---:B------:R-:W-:Y:S01]  /*88a0*/  ISETP.GT.U32.AND P0, PT, R72.reuse, R208, PT ;  /* 0x000000d04800720c */ /* 0x040fe20003f04070 */
[--C-:B------:R-:W-:Y:S01]  /*88b0*/  @!P2 IMAD.IADD R15, R15, 0x1, -R72.reuse ;  /* 0x000000010f0fa824 */ /* 0x100fe200078e0a48 */
[C---:B------:R-:W-:Y:S01]  /*88c0*/  ISETP.GT.U32.AND P2, PT, R72.reuse, R200, PT ;  /* 0x000000c84800720c */ /* 0x040fe20003f44070 */
[--C-:B------:R-:W-:Y:S01]  /*88d0*/  @!P3 IMAD.IADD R123, R123, 0x1, -R72.reuse ;  /* 0x000000017b7bb824 */ /* 0x100fe200078e0a48 */
[----:B------:R-:W-:Y:S01]  /*88e0*/  ISETP.GT.U32.AND P3, PT, R72, R23, PT ;  /* 0x000000174800720c */ /* 0x000fe20003f64070 */
[--C-:B------:R-:W-:Y:S01]  /*88f0*/  @!P5 IMAD.IADD R224, R224, 0x1, -R72.reuse ;  /* 0x00000001e0e0d824 */ /* 0x100fe200078e0a48 */
[----:B------:R4:W-:Y:S01]  /*8900*/  STL [R1+0xc4], R226 ;  /* 0x0000c4e201007387 */ /* 0x0009e20000100800 */
[----:B------:R-:W-:-:S02]  /*8910*/  @!P1 IMAD.IADD R220, R220, 0x1, -R72 ;  /* 0x00000001dcdc9824 */ /* 0x000fc400078e0a48 */
[--C-:B------:R-:W-:Y:S01]  /*8920*/  @!P6 IMAD.IADD R16, R16, 0x1, -R72.reuse ;  /* 0x000000011010e824 */ /* 0x100fe200078e0a48 */
[----:B------:R-:W-:Y:S01]  /*8930*/  ISETP.GT.U32.AND P6, PT, R72, R217, PT ;  /* 0x000000d94800720c */ /* 0x000fe20003fc4070 */
[----:B----4-:R-:W4:Y:S04]  /*8940*/  LDL.LU R226, [R1+0x980] ;  /* 0x0009800001e27983 */ /* 0x010f280000300800 */
[----:B------:R0:W-:Y:S01]  /*8950*/  STL [R1+0x100], R223 ;  /* 0x000100df01007387 */ /* 0x0001e20000100800 */
[----:B------:R-:W-:-:S03]  /*8960*/  @!P4 IMAD.IADD R53, R53, 0x1, -R72 ;  /* 0x000000013535c824 */ /* 0x000fc600078e0a48 */
[----:B0-----:R-:W2:Y:S04]  /*8970*/  LDL.LU R223, [R1+0x97c] ;  /* 0x00097c0001df7983 */ /* 0x001ea80000300800 */
[----:B------:R0:W-:Y:S01]  /*8980*/  STL [R1+0xe4], R224 ;  /* 0x0000e4e001007387 */ /* 0x0001e20000100800 */
[--C-:B------:R-:W-:Y:S02]  /*8990*/  @!P0 IMAD.IADD R208, R208, 0x1, -R72.reuse ;  /* 0x00000001d0d08824 */ /* 0x100fe400078e0a48 */
[--C-:B------:R-:W-:Y:S01]  /*89a0*/  @!P2 IMAD.IADD R200, R200, 0x1, -R72.reuse ;  /* 0x00000001c8c8a824 */ /* 0x100fe200078e0a48 */
[----:B0-----:R-:W2:Y:S04]  /*89b0*/  LDL.LU R224, [R1+0x978] ;  /* 0x0009780001e07983 */ /* 0x001ea80000300800 */
[----:B------:R0:W-:Y:S01]  /*89c0*/  STL [R1+0x180], R219 ;  /* 0x000180db01007387 */ /* 0x0001e20000100800 */
[----:B------:R-:W-:Y:S01]  /*89d0*/  @!P3 IMAD.IADD R23, R23, 0x1, -R72 ;  /* 0x000000011717b824 */ /* 0x000fe200078e0a48 */
[----:B------:R-:W-:-:S02]  /*89e0*/  ISETP.GT.U32.AND P2, PT, R72, R71, PT ;  /* 0x000000474800720c */ /* 0x000fc40003f44070 */
[----:B------:R-:W-:Y:S01]  /*89f0*/  ISETP.GT.U32.AND P3, PT, R72, R20, PT ;  /* 0x000000144800720c */ /* 0x000fe20003f64070 */
[----:B0-----:R-:W2:Y:S04]  /*8a00*/  LDL.LU R219, [R1+0x974] ;  /* 0x0009740001db7983 */ /* 0x001ea80000300800 */
[----:B------:R0:W-:Y:S01]  /*8a10*/  STL [R1+0x17c], R220 ;  /* 0x00017cdc01007387 */ /* 0x0001e20000100800 */
[----:B------:R-:W-:-:S03]  /*8a20*/  @!P6 IMAD.IADD R217, R217, 0x1, -R72 ;  /* 0x00000001d9d9e824 */ /* 0x000fc600078e0a48 */
[----:B0-----:R-:W2:Y:S04]  /*8a30*/  LDL.LU R220, [R1+0x970] ;  /* 0x0009700001dc7983 */ /* 0x001ea80000300800 */
[----:B------:R0:W-:Y:S04]  /*8a40*/  STL [R1+0x164], R54 ;  /* 0x0001643601007387 */ /* 0x0001e80000100800 */
[----:B0-----:R-:W2:Y:S04]  /*8a50*/  LDL.LU R54, [R1+0x96c] ;  /* 0x00096c0001367983 */ /* 0x001ea80000300800 */
[----:B------:R0:W-:Y:S01]  /*8a60*/  STL [R1+0x160], R53 ;  /* 0x0001603501007387 */ /* 0x0001e20000100800 */
[----:B------:R-:W-:-:S03]  /*8a70*/  SHF.R.U32.HI R67, RZ, 0x6, R67 ;  /* 0x00000006ff437819 */ /* 0x000fc60000011643 */
[----:B0-----:R-:W2:Y:S04]  /*8a80*/  LDL.LU R53, [R1+0x968] ;  /* 0x0009680001357983 */ /* 0x001ea80000300800 */
[----:B------:R0:W-:Y:S04]  /*8a90*/  STL [R1+0x144], R184 ;  /* 0x000144b801007387 */ /* 0x0001e80000100800 */
[----:B0-----:R-:W2:Y:S04]  /*8aa0*/  LDL.LU R184, [R1+0x964] ;  /* 0x0009640001b87983 */ /* 0x001ea80000300800 */
[----:B------:R0:W-:Y:S01]  /*8ab0*/  STL [R1+0x140], R208 ;  /* 0x000140d001007387 */ /* 0x0001e20000100800 */
[----:B------:R-:W-:-:S03]  /*8ac0*/  SGXT.U32 R216, R67, 0x2 ;  /* 0x0000000243d8781a */ /* 0x000fc60000000000 */
[----:B0-----:R-:W2:Y:S04]  /*8ad0*/  LDL.LU R208, [R1+0x960] ;  /* 0x0009600001d07983 */ /* 0x001ea80000300800 */
[----:B------:R0:W-:Y:S01]  /*8ae0*/  STL [R1+0x124], R200 ;  /* 0x000124c801007387 */ /* 0x0001e20000100800 */
[--C-:B------:R-:W-:Y:S02]  /*8af0*/  @!P2 IMAD.IADD R71, R71, 0x1, -R72.reuse ;  /* 0x000000014747a824 */ /* 0x100fe400078e0a48 */
[----:B------:R-:W-:Y:S01]  /*8b00*/  @!P3 IMAD.IADD R20, R20, 0x1, -R72 ;  /* 0x000000011414b824 */ /* 0x000fe200078e0a48 */
[----:B0-----:R-:W3:Y:S04]  /*8b10*/  LDL.LU R200, [R1+0x95c] ;  /* 0x00095c0001c87983 */ /* 0x001ee80000300800 */
[----:B------:R0:W-:Y:S01]  /*8b20*/  STL [R1+0x120], R218 ;  /* 0x000120da01007387 */ /* 0x0001e20000100800 */
[----:B------:R-:W-:-:S03]  /*8b30*/  PLOP3.LUT P3, PT, PT, PT, UP1, 0x80, 0x8 ;  /* 0x000000000008781c */ /* 0x000fc60003f6f018 */
[----:B0-----:R-:W4:Y:S04]  /*8b40*/  LDL.LU R218, [R1+0x958] ;  /* 0x0009580001da7983 */ /* 0x001f280000300800 */
[----:B------:R0:W-:Y:S01]  /*8b50*/  STL [R1+0x104], R217 ;  /* 0x000104d901007387 */ /* 0x0001e20000100800 */
[----:B------:R-:W-:-:S03]  /*8b60*/  ISETP.LT.AND P3, PT, R216, UR20, P3 ;  /* 0x00000014d8007c0c */ /* 0x000fc60009f61270 */
[----:B0-----:R-:W5:Y:S01]  /*8b70*/  LDL.LU R217, [R1+0x954] ;  /* 0x0009540001d97983 */ /* 0x001f620000300800 */
[----:B-1----:R-:W-:-:S03]  /*8b80*/  R2UR UR9, R102 ;  /* 0x00000000660972ca */ /* 0x002fc600000e0000 */
[----:B------:R0:W-:Y:S04]  /*8b90*/  @!P2 STL [R1+0x184], R71 ;  /* 0x000184470100a387 */ /* 0x0001e80000100800 */
[----:B------:R-:W5:Y:S04]  /*8ba0*/  LDL.LU R216, [R1+0x950] ;  /* 0x0009500001d87983 */ /* 0x000f680000300800 */
[----:B------:R-:W5:Y:S01]  /*8bb0*/  LDL.LU R102, [R1+0x94c] ;  /* 0x00094c0001667983 */ /* 0x000f620000300800 */
[C---:B------:R-:W-:Y:S02]  /*8bc0*/  ISETP.GT.U32.AND P1, PT, R72.reuse, R109, PT ;  /* 0x0000006d4800720c */ /* 0x040fe40003f24070 */
[----:B------:R-:W-:-:S02]  /*8bd0*/  ISETP.GT.U32.AND P5, PT, R72, R107, PT ;  /* 0x0000006b4800720c */ /* 0x000fc40003fa4070 */
[C---:B------:R-:W-:Y:S02]  /*8be0*/  ISETP.GT.U32.AND P4, PT, R72.reuse, R111, PT ;  /* 0x0000006f4800720c */ /* 0x040fe40003f84070 */
[----:B------:R-:W-:-:S07]  /*8bf0*/  ISETP.GT.U32.AND P0, PT, R72, R113, PT ;  /* 0x000000714800720c */ /* 0x000fce0003f04070 */
[--C-:B------:R-:W-:Y:S01]  /*8c00*/  @!P1 IMAD.IADD R109, R109, 0x1, -R72.reuse ;  /* 0x000000016d6d9824 */ /* 0x100fe200078e0a48 */
[C---:B------:R-:W-:Y:S01]  /*8c10*/  ISETP.GT.U32.AND P1, PT, R72.reuse, R18, PT ;  /* 0x000000124800720c */ /* 0x040fe20003f24070 */
[--C-:B------:R-:W-:Y:S01]  /*8c20*/  @!P5 IMAD.IADD R107, R107, 0x1, -R72.reuse ;  /* 0x000000016b6bd824 */ /* 0x100fe200078e0a48 */
[C---:B------:R-:W-:Y:S01]  /*8c30*/  ISETP.GT.U32.AND P5, PT, R72.reuse, R17, PT ;  /* 0x000000114800720c */ /* 0x040fe20003fa4070 */
[--C-:B------:R-:W-:Y:S01]  /*8c40*/  @!P4 IMAD.IADD R111, R111, 0x1, -R72.reuse ;  /* 0x000000016f6fc824 */ /* 0x100fe200078e0a48 */
[C---:B------:R-:W-:Y:S01]  /*8c50*/  ISETP.GT.U32.AND P4, PT, R72.reuse, R115, PT ;  /* 0x000000734800720c */ /* 0x040fe20003f84070 */
[----:B------:R-:W-:Y:S01]  /*8c60*/  @!P0 IMAD.IADD R113, R113, 0x1, -R72 ;  /* 0x0000000171718824 */ /* 0x000fe200078e0a48 */
[----:B------:R-:W-:-:S07]  /*8c70*/  ISETP.GT.U32.AND P0, PT, R72, R119, PT ;  /* 0x000000774800720c */ /* 0x000fce0003f04070 */
[--C-:B------:R-:W-:Y:S01]  /*8c80*/  @!P1 IMAD.IADD R18, R18, 0x1, -R72.reuse ;  /* 0x0000000112129824 */ /* 0x100fe200078e0a48 */
[C---:B------:R-:W-:Y:S01]  /*8c90*/  ISETP.GT.U32.AND P1, PT, R72.reuse, R21, PT ;  /* 0x000000154800720c */ /* 0x040fe20003f24070 */
[--C-:B------:R-:W-:Y:S01]  /*8ca0*/  @!P5 IMAD.IADD R17, R17, 0x1, -R72.reuse ;  /* 0x000000011111d824 */ /* 0x100fe200078e0a48 */
[C---:B------:R-:W-:Y:S02]  /*8cb0*/  ISETP.GT.U32.AND P5, PT, R72.reuse, R19, PT ;  /* 0x000000134800720c */ /* 0x040fe40003fa4070 */
[C---:B------:R-:W-:Y:S01]  /*8cc0*/  ISETP.GT.U32.AND P2, PT, R72.reuse, R22, PT ;  /* 0x000000164800720c */ /* 0x040fe20003f44070 */
[--C-:B------:R-:W-:Y:S01]  /*8cd0*/  @!P4 IMAD.IADD R115, R115, 0x1, -R72.reuse ;  /* 0x000000017373c824 */ /* 0x100fe200078e0a48 */
[C---:B------:R-:W-:Y:S01]  /*8ce0*/  ISETP.GT.U32.AND P4, PT, R72.reuse, R0, PT ;  /* 0x000000004800720c */ /* 0x040fe20003f84070 */
[----:B------:R-:W-:Y:S01]  /*8cf0*/  @!P0 IMAD.IADD R119, R119, 0x1, -R72 ;  /* 0x0000000177778824 */ /* 0x000fe200078e0a48 */
[----:B------:R-:W-:-:S05]  /*8d00*/  ISETP.GT.U32.AND P0, PT, R72, R4, PT ;  /* 0x000000044800720c */ /* 0x000fca0003f04070 */
        /* <DEDUP_REMOVED lines=9> */
[----:B------:R-:W-:-:S05]  /*8da0*/  ISETP.GT.U32.AND P0, PT, R72, R17, PT ;  /* 0x000000114800720c */ /* 0x000fca0003f04070 */
[--C-:B------:R-:W-:Y:S01]  /*8db0*/  @!P1 IMAD.IADD R125, R125, 0x1, -R72.reuse ;  /* 0x000000017d7d9824 */ /* 0x100fe200078e0a48 */
[C---:B------:R-:W-:Y:S02]  /*8dc0*/  ISETP.GT.U32.AND P1, PT, R72.reuse, R16, PT ;  /* 0x000000104800720c */ /* 0x040fe40003f24070 */
[C---:B------:R-:W-:Y:S01]  /*8dd0*/  ISETP.GT.U32.AND P6, PT, R72.reuse, R117, PT ;  /* 0x000000754800720c */ /* 0x040fe20003fc4070 */
[--C-:B------:R-:W-:Y:S01]  /*8de0*/  @!P5 IMAD.IADD R121, R121, 0x1, -R72.reuse ;  /* 0x000000017979d824 */ /* 0x100fe200078e0a48 */
[C---:B------:R-:W-:Y:S01]  /*8df0*/  ISETP.GT.U32.AND P5, PT, R72.reuse, R2, PT ;  /* 0x000000024800720c */ /* 0x040fe20003fa4070 */
[--C-:B------:R-:W-:Y:S01]  /*8e00*/  @!P2 IMAD.IADD R127, R127, 0x1, -R72.reuse ;  /* 0x000000017f7fa824 */ /* 0x100fe200078e0a48 */
[C---:B------:R-:W-:Y:S01]  /*8e10*/  ISETP.GT.U32.AND P2, PT, R72.reuse, R131, PT ;  /* 0x000000834800720c */ /* 0x040fe20003f44070 */
[--C-:B------:R-:W-:Y:S01]  /*8e20*/  @!P4 IMAD.IADD R129, R129, 0x1, -R72.reuse ;  /* 0x000000018181c824 */ /* 0x100fe200078e0a48 */
[C---:B------:R-:W-:Y:S01]  /*8e30*/  ISETP.GT.U32.AND P4, PT, R72.reuse, R19, PT ;  /* 0x000000134800720c */ /* 0x040fe20003f84070 */
[----:B------:R-:W-:Y:S01]  /*8e40*/  @!P0 IMAD.IADD R17, R17, 0x1, -R72 ;  /* 0x0000000111118824 */ /* 0x000fe200078e0a48 */
        /* <DEDUP_REMOVED lines=9> */
[----:B------:R-:W-:Y:S02]  /*8ee0*/  IMAD R67, R66, UR4, RZ ;  /* 0x0000000442437c24 */ /* 0x000fe4000f8e02ff */
[--C-:B------:R-:W-:Y:S01]  /*8ef0*/  @!P4 IMAD.IADD R19, R19, 0x1, -R72.reuse ;  /* 0x000000011313c824 */ /* 0x100fe200078e0a48 */
[----:B------:R-:W-:Y:S01]  /*8f00*/  ISETP.GT.U32.AND P4, PT, R72, R4, PT ;  /* 0x000000044800720c */ /* 0x000fe20003f84070 */
[----:B------:R-:W-:-:S02]  /*8f10*/  @!P0 IMAD.IADD R22, R22, 0x1, -R72 ;  /* 0x0000000116168824 */ /* 0x000fc400078e0a48 */
[--C-:B------:R-:W-:Y:S01]  /*8f20*/  @!P1 IMAD.IADD R21, R21, 0x1, -R72.reuse ;  /* 0x0000000115159824 */ /* 0x100fe200078e0a48 */
[----:B------:R-:W-:Y:S01]  /*8f30*/  LEA R66, P1, R67, UR16, 0x1 ;  /* 0x0000001043427c11 */ /* 0x000fe2000f8208ff */
[--C-:B------:R-:W-:Y:S01]  /*8f40*/  @!P6 IMAD.IADD R3, R3, 0x1, -R72.reuse ;  /* 0x000000010303e824 */ /* 0x100fe200078e0a48 */
[----:B------:R-:W-:Y:S02]  /*8f50*/  ISETP.GT.U32.AND P0, PT, R72, R2, PT ;  /* 0x000000024800720c */ /* 0x000fe40003f04070 */
[----:B------:R-:W-:Y:S01]  /*8f60*/  LEA.HI.X.SX32 R67, R67, UR17, 0x1, P1 ;  /* 0x0000001143437c11 */ /* 0x000fe200088f0eff */
[--C-:B------:R-:W-:Y:S01]  /*8f70*/  @!P5 IMAD.IADD R18, R18, 0x1, -R72.reuse ;  /* 0x000000011212d824 */ /* 0x100fe200078e0a48 */
[C---:B------:R-:W-:Y:S02]  /*8f80*/  ISETP.GT.U32.AND P1, PT, R72.reuse, R23, PT ;  /* 0x000000174800720c */ /* 0x040fe40003f24070 */
[----:B------:R-:W-:Y:S01]  /*8f90*/  ISETP.GT.U32.AND P5, PT, R72, R3, PT ;  /* 0x000000034800720c */ /* 0x000fe20003fa4070 */
[--C-:B------:R-:W-:Y:S01]  /*8fa0*/  @!P2 IMAD.IADD R0, R0, 0x1, -R72.reuse ;  /* 0x000000010000a824 */ /* 0x100fe200078e0a48 */
[----:B------:R-:W-:Y:S01]  /*8fb0*/  ISETP.GE.AND P2, PT, R74, RZ, PT ;  /* 0x000000ff4a00720c */ /* 0x000fe20003f46270 */
[----:B------:R-:W-:-:S04]  /*8fc0*/  @!P4 IMAD.IADD R4, R4, 0x1, -R72 ;  /* 0x000000010404c824 */ /* 0x000fc800078e0a48 */
[----:B------:R-:W-:-:S04]  /*8fd0*/  @!P0 IMAD.IADD R2, R2, 0x1, -R72 ;  /* 0x0000000102028824 */ /* 0x000fc800078e0a48 */
[--C-:B------:R-:W-:Y:S02]  /*8fe0*/  @!P1 IMAD.IADD R23, R23, 0x1, -R72.reuse ;  /* 0x0000000117179824 */ /* 0x100fe400078e0a48 */
[----:B------:R-:W-:Y:S02]  /*8ff0*/  @!P5 IMAD.IADD R3, R3, 0x1, -R72 ;  /* 0x000000010303d824 */ /* 0x000fe400078e0a48 */
[----:B------:R-:W-:Y:S01]  /*9000*/  @!P2 IMAD.MOV R55, RZ, RZ, -R55 ;  /* 0x000000ffff37a224 */ /* 0x000fe200078e0a37 */
[----:B------:R-:W-:Y:S01]  /*9010*/  ISETP.GT.U32.AND P6, PT, R72, R15, PT ;  /* 0x0000000f4800720c */ /* 0x000fe20003fc4070 */
[----:B------:R-:W-:-:S12]  /*9020*/  IMAD R70, R70, UR7, RZ ;  /* 0x0000000746467c24 */ /* 0x000fd8000f8e02ff */
[----:B------:R-:W-:Y:S01]  /*9030*/  @!P6 IMAD.IADD R15, R15, 0x1, -R72 ;  /* 0x000000010f0fe824 */ /* 0x000fe200078e0a48 */
[----:B0-----:R-:W-:-:S04]  /*9040*/  LEA R71, P6, R70, UR18, 0x1 ;  /* 0x0000001246477c11 */ /* 0x001fc8000f8c08ff */
[----:B------:R-:W-:Y:S02]  /*9050*/  LEA.HI.X.SX32 R70, R70, UR19, 0x1, P6 ;  /* 0x0000001346467c11 */ /* 0x000fe4000b0f0eff */
[----:B--2---:R-:W-:Y:S02]  /*9060*/  ISETP.GE.AND P5, PT, R208, RZ, PT ;  /* 0x000000ffd000720c */ /* 0x004fe40003fa6270 */
[----:B---3--:R-:W-:Y:S02]  /*9070*/  ISETP.GE.AND P1, PT, R200, RZ, PT ;  /* 0x000000ffc800720c */ /* 0x008fe40003f26270 */
[----:B----4-:R-:W-:Y:S02]  /*9080*/  ISETP.GE.AND P0, PT, R218, RZ, PT ;  /* 0x000000ffda00720c */ /* 0x010fe40003f06270 */
[----:B-----5:R-:W-:-:S11]  /*9090*/  ISETP.GE.AND P4, PT, R217, RZ, PT ;  /* 0x000000ffd900720c */ /* 0x020fd60003f86270 */
[----:B------:R-:W-:Y:S01]  /*90a0*/  @!P0 IMAD.MOV R75, RZ, RZ, -R75 ;  /* 0x000000ffff4b8224 */ /* 0x000fe200078e0a4b */
[----:B------:R-:W-:Y:S01]  /*90b0*/  ISETP.GE.AND P0, PT, R53, RZ, PT ;  /* 0x000000ff3500720c */ /* 0x000fe20003f06270 */
[----:B------:R-:W-:Y:S01]  /*90c0*/  @!P1 IMAD.MOV R56, RZ, RZ, -R56 ;  /* 0x000000ffff389224 */ /* 0x000fe200078e0a38 */
[----:B------:R-:W-:Y:S01]  /*90d0*/  ISETP.GE.AND P2, PT, R102, RZ, PT ;  /* 0x000000ff6600720c */ /* 0x000fe20003f46270 */
[----:B------:R-:W-:Y:S01]  /*90e0*/  @!P4 IMAD.MOV R176, RZ, RZ, -R176 ;  /* 0x000000ffffb0c224 */ /* 0x000fe200078e0ab0 */
[----:B------:R-:W-:Y:S01]  /*90f0*/  ISETP.GE.AND P4, PT, R184, RZ, PT ;  /* 0x000000ffb800720c */ /* 0x000fe20003f86270 */
[----:B------:R-:W-:Y:S01]  /*9100*/  @!P5 IMAD.MOV R52, RZ, RZ, -R52 ;  /* 0x000000ffff34d224 */ /* 0x000fe200078e0a34 */
[----:B------:R-:W-:Y:S02]  /*9110*/  ISETP.GE.AND P1, PT, R54, RZ, PT ;  /* 0x000000ff3600720c */ /* 0x000fe40003f26270 */
[----:B------:R-:W-:-:S05]  /*9120*/  ISETP.GE.AND P5, PT, R220, RZ, PT ;  /* 0x000000ffdc00720c */ /* 0x000fca0003fa6270 */
[----:B------:R-:W-:Y:S02]  /*9130*/  @!P0 IMAD.MOV R183, RZ, RZ, -R183 ;  /* 0x000000ffffb78224 */ /* 0x000fe400078e0ab7 */
[----:B------:R-:W-:Y:S01]  /*9140*/  @!P2 IMAD.MOV R175, RZ, RZ, -R175 ;  /* 0x000000ffffafa224 */ /* 0x000fe200078e0aaf */
[----:B------:R-:W-:Y:S01]  /*9150*/  ISETP.GE.AND P2, PT, R219, RZ, PT ;  /* 0x000000ffdb00720c */ /* 0x000fe20003f46270 */
[----:B------:R-:W-:Y:S01]  /*9160*/  @!P4 IMAD.MOV R51, RZ, RZ, -R51 ;  /* 0x000000ffff33c224 */ /* 0x000fe200078e0a33 */
[----:B------:R-:W-:Y:S02]  /*9170*/  ISETP.GE.AND P4, PT, R224, RZ, PT ;  /* 0x000000ffe000720c */ /* 0x000fe40003f86270 */
[----:B------:R-:W-:Y:S01]  /*9180*/  ISETP.GE.AND P0, PT, R223, RZ, PT ;  /* 0x000000ffdf00720c */ /* 0x000fe20003f06270 */
[----:B------:R-:W-:Y:S01]  /*9190*/  @!P1 IMAD.MOV R50, RZ, RZ, -R50 ;  /* 0x000000ffff329224 */ /* 0x000fe200078e0a32 */
[----:B------:R-:W-:Y:S01]  /*91a0*/  ISETP.GE.AND P1, PT, R226, RZ, PT ;  /* 0x000000ffe200720c */ /* 0x000fe20003f26270 */
[----:B------:R-:W-:Y:S01]  /*91b0*/  @!P5 IMAD.MOV R191, RZ, RZ, -R191 ;  /* 0x000000ffffbfd224 */ /* 0x000fe200078e0abf */
[----:B------:R-:W-:-:S05]  /*91c0*/  ISETP.GE.AND P5, PT, R225, RZ, PT ;  /* 0x000000ffe100720c */ /* 0x000fca0003fa6270 */
[----:B------:R-:W-:Y:S01]  /*91d0*/  @!P2 IMAD.MOV R49, RZ, RZ, -R49 ;  /* 0x000000ffff31a224 */ /* 0x000fe200078e0a31 */
[----:B------:R-:W-:Y:S01]  /*91e0*/  ISETP.GE.AND P2, PT, R228, RZ, PT ;  /* 0x000000ffe400720c */ /* 0x000fe20003f46270 */
[----:B------:R-:W-:Y:S01]  /*91f0*/  @!P4 IMAD.MOV R199, RZ, RZ, -R199 ;  /* 0x000000ffffc7c224 */ /* 0x000fe200078e0ac7 */
[----:B------:R-:W-:Y:S01]  /*9200*/  ISETP.GE.AND P4, PT, R227, RZ, PT ;  /* 0x000000ffe300720c */ /* 0x000fe20003f86270 */
[----:B------:R-:W-:Y:S01]  /*9210*/  @!P0 IMAD.MOV R48, RZ, RZ, -R48 ;  /* 0x000000ffff308224 */ /* 0x000fe200078e0a30 */
        /* <DEDUP_REMOVED lines=30> */
[----:B------:R-:W-:Y:S02]  /*9400*/  ISETP.GE.AND P4, PT, R250, RZ, PT ;  /* 0x000000fffa00720c */ /* 0x000fe40003f86270 */
[C---:B------:R-:W-:Y:S02]  /*9410*/  LOP3.LUT R216, R74.reuse, 0x88, RZ, 0xfc, !PT ;  /* 0x000000884ad87812 */ /* 0x040fe400078efcff */
[----:B------:R-:W-:Y:S01]  /*9420*/  ISETP.GE.AND P0, PT, R249, RZ, PT ;  /* 0x000000fff900720c */ /* 0x000fe20003f06270 */
[----:B------:R-:W-:Y:S01]  /*9430*/  @!P1 IMAD.MOV R40, RZ, RZ, -R40 ;  /* 0x000000ffff289224 */ /* 0x000fe200078e0a28 */
[----:B------:R-:W-:Y:S01]  /*9440*/  LOP3.LUT R217, R74, 0x8a, RZ, 0xfc, !PT ;  /* 0x0000008a4ad97812 */ /* 0x000fe200078efcff */
[----:B------:R-:W-:Y:S01]  /*9450*/  @!P5 IMAD.MOV R194, RZ, RZ, -R194 ;  /* 0x000000ffffc2d224 */ /* 0x000fe200078e0ac2 */
[----:B------:R-:W-:-:S02]  /*9460*/  ISETP.GE.AND P1, PT, R216, RZ, PT ;  /* 0x000000ffd800720c */ /* 0x000fc40003f26270 */
[----:B------:R-:W-:Y:S02]  /*9470*/  LOP3.LUT R216, R74, 0x90, RZ, 0xfc, !PT ;  /* 0x000000904ad87812 */ /* 0x000fe400078efcff */
[----:B------:R-:W-:Y:S01]  /*9480*/  ISETP.GE.AND P5, PT, R217, RZ, PT ;  /* 0x000000ffd900720c */ /* 0x000fe20003fa6270 */
[----:B------:R-:W-:Y:S01]  /*9490*/  @!P2 IMAD.MOV R39, RZ, RZ, -R39 ;  /* 0x000000ffff27a224 */ /* 0x000fe200078e0a27 */
[----:B------:R-:W-:Y:S02]  /*94a0*/  ISETP.GE.AND P2, PT, R216, RZ, PT ;  /* 0x000000ffd800720c */ /* 0x000fe40003f46270 */
[C---:B------:R-:W-:Y:S02]  /*94b0*/  LOP3.LUT R217, R74.reuse, 0x92, RZ, 0xfc, !PT ;  /* 0x000000924ad97812 */ /* 0x040fe400078efcff */
[----:B------:R-:W-:Y:S01]  /*94c0*/  LOP3.LUT R216, R74, 0x98, RZ, 0xfc, !PT ;  /* 0x000000984ad87812 */ /* 0x000fe200078efcff */
[----:B------:R-:W-:Y:S01]  /*94d0*/  @!P4 IMAD.MOV R188, RZ, RZ, -R188 ;  /* 0x000000ffffbcc224 */ /* 0x000fe200078e0abc */
[----:B------:R-:W-:Y:S01]  /*94e0*/  ISETP.GE.AND P4, PT, R217, RZ, PT ;  /* 0x000000ffd900720c */ /* 0x000fe20003f86270 */
[----:B------:R-:W-:Y:S01]  /*94f0*/  @!P0 IMAD.MOV R38, RZ, RZ, -R38 ;  /* 0x000000ffff268224 */ /* 0x000fe200078e0a26 */
[----:B------:R-:W-:-:S02]  /*9500*/  ISETP.GE.AND P0, PT, R216, RZ, PT ;  /* 0x000000ffd800720c */ /* 0x000fc40003f06270 */
[C---:B------:R-:W-:Y:S01]  /*9510*/  LOP3.LUT R217, R74.reuse, 0x9a, RZ, 0xfc, !PT ;  /* 0x0000009a4ad97812 */ /* 0x040fe200078efcff */
[----:B------:R-:W-:Y:S01]  /*9520*/  @!P1 IMAD.MOV R186, RZ, RZ, -R186 ;  /* 0x000000ffffba9224 */ /* 0x000fe200078e0aba */
[C---:B------:R-:W-:Y:S01]  /*9530*/  LOP3.LUT R216, R74.reuse, 0xa0, RZ, 0xfc, !PT ;  /* 0x000000a04ad87812 */ /* 0x040fe200078efcff */
[----:B------:R-:W-:Y:S01]  /*9540*/  @!P5 IMAD.MOV R37, RZ, RZ, -R37 ;  /* 0x000000ffff25d224 */ /* 0x000fe200078e0a25 */
[----:B------:R-:W-:Y:S02]  /*9550*/  ISETP.GE.AND P1, PT, R217, RZ, PT ;  /* 0x000000ffd900720c */ /* 0x000fe40003f26270 */
[----:B------:R-:W-:Y:S02]  /*9560*/  LOP3.LUT R217, R74, 0xa2, RZ, 0xfc, !PT ;  /* 0x000000a24ad97812 */ /* 0x000fe400078efcff */
[----:B------:R-:W-:Y:S01]  /*9570*/  ISETP.GE.AND P5, PT, R216, RZ, PT ;  /* 0x000000ffd800720c */ /* 0x000fe20003fa6270 */
[----:B------:R-:W-:Y:S01]  /*9580*/  @!P2 IMAD.MOV R180, RZ, RZ, -R180 ;  /* 0x000000ffffb4a224 */ /* 0x000fe200078e0ab4 */
[----:B------:R-:W-:-:S02]  /*9590*/  LOP3.LUT R216, R74, 0xa8, RZ, 0xfc, !PT ;  /* 0x000000a84ad87812 */ /* 0x000fc400078efcff */
[----:B------:R-:W-:Y:S02]  /*95a0*/  ISETP.GE.AND P2, PT, R217, RZ, PT ;  /* 0x000000ffd900720c */ /* 0x000fe40003f46270 */
[----:B------:R-:W-:Y:S01]  /*95b0*/  LOP3.LUT R217, R74, 0xaa, RZ, 0xfc, !PT ;  /* 0x000000aa4ad97812 */ /* 0x000fe200078efcff */
[----:B------:R-:W-:Y:S01]  /*95c0*/  @!P4 IMAD.MOV R36, RZ, RZ, -R36 ;  /* 0x000000ffff24c224 */ /* 0x000fe200078e0a24 */
[----:B------:R-:W-:Y:S01]  /*95d0*/  ISETP.GE.AND P4, PT, R216, RZ, PT ;  /* 0x000000ffd800720c */ /* 0x000fe20003f86270 */
[----:B------:R-:W-:Y:S01]  /*95e0*/  @!P0 IMAD.MOV R178, RZ, RZ, -R178 ;  /* 0x000000ffffb28224 */ /* 0x000fe200078e0ab2 */
        /* <DEDUP_REMOVED lines=96> */
[C---:B------:R-:W-:Y:S02]  /*9bf0*/  LOP3.LUT R216, R74.reuse, 0x168, RZ, 0xfc, !PT ;  /* 0x000001684ad87812 */ /* 0x040fe400078efcff */
[----:B------:R-:W-:Y:S01]  /*9c00*/  ISETP.GE.AND P5, PT, R217, RZ, PT ;  /* 0x000000ffd900720c */ /* 0x000fe20003fa6270 */
[----:B------:R-:W-:Y:S01]  /*9c10*/  IMAD.MOV.U32 R217, RZ, RZ, R5 ;  /* 0x000000ffffd97224 */ /* 0x000fe200078e0005 */
[----:B------:R-:W-:Y:S01]  /*9c20*/  LOP3.LUT R200, R74, 0x170, RZ, 0xfc, !PT ;  /* 0x000001704ac87812 */ /* 0x000fe200078efcff */
[----:B------:R-:W-:Y:S01]  /*9c30*/  @!P2 IMAD.MOV R209, RZ, RZ, -R209 ;  /* 0x000000ffffd1a224 */ /* 0x000fe200078e0ad1 */
        /* <DEDUP_REMOVED lines=37> */
[----:B------:R-:W-:Y:S01]  /*9e90*/  @!P2 IMAD.MOV R235, RZ, RZ, -R235 ;  /* 0x000000ffffeba224 */ /* 0x000fe200078e0aeb */
[----:B------:R-:W-:Y:S01]  /*9ea0*/  ISETP.GE.AND P2, PT, R216, RZ, PT ;  /* 0x000000ffd800720c */ /* 0x000fe20003f46270 */
[----:B------:R-:W-:Y:S01]  /*9eb0*/  IMAD.MOV.U32 R241, RZ, RZ, R16 ;  /* 0x000000fffff17224 */ /* 0x000fe200078e0010 */
[----:B------:R-:W-:Y:S01]  /*9ec0*/  LOP3.LUT R216, R74, 0x1c8, RZ, 0xfc, !PT ;  /* 0x000001c84ad87812 */ /* 0x000fe200078efcff */
[----:B------:R-:W-:-:S02]  /*9ed0*/  IMAD.MOV.U32 R242, RZ, RZ, R18 ;  /* 0x000000fffff27224 */ /* 0x000fc400078e0012 */
[----:B------:R-:W-:Y:S01]  /*9ee0*/  @!P0 IMAD.MOV R241, RZ, RZ, -R241 ;  /* 0x000000fffff18224 */ /* 0x000fe200078e0af1 */
[----:B------:R-:W-:Y:S02]  /*9ef0*/  ISETP.GE.AND P0, PT, R216, RZ, PT ;  /* 0x000000ffd800720c */ /* 0x000fe40003f06270 */
[----:B------:R-:W-:-:S03]  /*9f00*/  LOP3.LUT R216, R74, 0xfa, RZ, 0xfc, !PT ;  /* 0x000000fa4ad87812 */ /* 0x000fc600078efcff */
[----:B------:R-:W-:Y:S01]  /*9f10*/  @!P5 IMAD.MOV R242, RZ, RZ, -R242 ;  /* 0x000000fffff2d224 */ /* 0x000fe200078e0af2 */
[----:B------:R-:W-:Y:S02]  /*9f20*/  ISETP.GE.AND P5, PT, R216, RZ, PT ;  /* 0x000000ffd800720c */ /* 0x000fe40003fa6270 */
[----:B------:R-:W0:Y:S01]  /*9f30*/  S2R R216, SR_TID.X ;  /* 0x0000000000d87919 */ /* 0x000e220000002100 */
[----:B------:R-:W-:Y:S01]  /*9f40*/  @!P6 IMAD.MOV R192, RZ, RZ, -R192 ;  /* 0x000000ffffc0e224 */ /* 0x000fe200078e0ac0 */
[----:B------:R-:W-:Y:S01]  /*9f50*/  LOP3.LUT R200, R74, 0x1c0, RZ, 0xfc, !PT ;  /* 0x000001c04ac87812 */ /* 0x000fe200078efcff */
[----:B------:R-:W-:-:S03]  /*9f60*/  IMAD.MOV.U32 R236, RZ, RZ, R15 ;  /* 0x000000ffffec7224 */ /* 0x000fc600078e000f */
[----:B------:R1:W-:Y:S01]  /*9f70*/  STL [R1+0x34], R192 ;  /* 0x000034c001007387 */ /* 0x0003e20000100800 */
[----:B------:R-:W-:-:S03]  /*9f80*/  @!P4 IMAD.MOV R236, RZ, RZ, -R236 ;  /* 0x000000ffffecc224 */ /* 0x000fc600078e0aec */
[----:B------:R-:W-:Y:S01]  /*9f90*/  STL [R1+0x134], R75 ;  /* 0x0001344b01007387 */ /* 0x000fe20000100800 */
[----:B------:R-:W-:-:S03]  /*9fa0*/  ISETP.GE.AND P4, PT, R200, RZ, PT ;  /* 0x000000ffc800720c */ /* 0x000fc60003f86270 */
[----:B------:R-:W-:Y:S04]  /*9fb0*/  STL [R1+0x130], R52 ;  /* 0x0001303401007387 */ /* 0x000fe80000100800 */
[----:B------:R-:W-:Y:S04]  /*9fc0*/  STL [R1+0x13c], R51 ;  /* 0x00013c3301007387 */ /* 0x000fe80000100800 */
[----:B------:R-:W-:Y:S01]  /*9fd0*/  STL [R1+0x138], R50 ;  /* 0x0001383201007387 */ /* 0x000fe20000100800 */
[----:B------:R-:W-:-:S03]  /*9fe0*/  IMAD.MOV.U32 R243, RZ, RZ, R17 ;  /* 0x000000fffff37224 */ /* 0x000fc600078e0011 */
[----:B------:R-:W-:Y:S01]  /*9ff0*/  STL [R1+0x154], R49 ;  /* 0x0001543101007387 */ /* 0x000fe20000100800 */
[----:B0-----:R-:W-:-:S03]  /*a000*/  SHF.R.U32.HI R102, RZ, 0x6, R216 ;  /* 0x00000006ff667819 */ /* 0x001fc600000116d8 */
[----:B------:R-:W-:Y:S01]  /*a010*/  STL [R1+0x150], R48 ;  /* 0x0001503001007387 */ /* 0x000fe20000100800 */
[----:B------:R-:W-:Y:S01]  /*a020*/  IMAD.MOV.U32 R244, RZ, RZ, R19 ;  /* 0x000000fffff47224 */ /* 0x000fe200078e0013 */
[----:B------:R-:W-:Y:S02]  /*a030*/  SGXT.U32 R102, R102, 0x2 ;  /* 0x000000026666781a */ /* 0x000fe40000000000 */
[----:B------:R-:W-:Y:S01]  /*a040*/  STL [R1+0x15c], R47 ;  /* 0x00015c2f01007387 */ /* 0x000fe20000100800 */
[----:B------:R-:W-:-:S03]  /*a050*/  LOP3.LUT R200, R74, 0x1d0, RZ, 0xfc, !PT ;  /* 0x000001d04ac87812 */ /* 0x000fc600078efcff */
[----:B------:R-:W-:Y:S01]  /*a060*/  STL [R1+0x158], R46 ;  /* 0x0001582e01007387 */ /* 0x000fe20000100800 */
[----:B------:R-:W-:-:S03]  /*a070*/  IMAD R6, R102, UR6, RZ ;  /* 0x0000000666067c24 */ /* 0x000fc6000f8e02ff */
[----:B------:R-:W-:Y:S01]  /*a080*/  STL [R1+0x174], R45 ;  /* 0x0001742d01007387 */ /* 0x000fe20000100800 */
[----:B------:R-:W-:-:S03]  /*a090*/  IMAD.U32 R5, RZ, RZ, UR6 ;  /* 0x00000006ff057e24 */ /* 0x000fc6000f8e00ff */
[----:B------:R-:W-:Y:S01]  /*a0a0*/  STL [R1+0x170], R44 ;  /* 0x0001702c01007387 */ /* 0x000fe20000100800 */
[----:B------:R-:W-:Y:S01]  /*a0b0*/  @!P1 IMAD.MOV R243, RZ, RZ, -R243 ;  /* 0x000000fffff39224 */ /* 0x000fe200078e0af3 */
[----:B------:R-:W-:Y:S01]  /*a0c0*/  ISETP.GE.AND P1, PT, R200, RZ, PT ;  /* 0x000000ffc800720c */ /* 0x000fe20003f26270 */
[----:B------:R-:W-:Y:S01]  /*a0d0*/  @!P2 IMAD.MOV R244, RZ, RZ, -R244 ;  /* 0x000000fffff4a224 */ /* 0x000fe200078e0af4 */
[----:B------:R-:W-:Y:S01]  /*a0e0*/  STL [R1+0x188], R43 ;  /* 0x0001882b01007387 */ /* 0x000fe20000100800 */
[----:B------:R-:W-:Y:S01]  /*a0f0*/  IMAD.MOV.U32 R249, RZ, RZ, R20 ;  /* 0x000000fffff97224 */ /* 0x000fe200078e0014 */
[----:B------:R-:W-:Y:S02]  /*a100*/  ISETP.GE.AND P2, PT, R251, RZ, PT ;  /* 0x000000fffb00720c */ /* 0x000fe40003f46270 */
[----:B------:R-:W-:Y:S01]  /*a110*/  STL [R1+0x178], R42 ;  /* 0x0001782a01007387 */ /* 0x000fe20000100800 */
[----:B------:R-:W-:Y:S01]  /*a120*/  LOP3.LUT R200, R74, 0x102, RZ, 0xfc, !PT ;  /* 0x000001024ac87812 */ /* 0x000fe200078efcff */
[----:B------:R-:W-:-:S02]  /*a130*/  IMAD.U32 R7, RZ, RZ, UR6 ;  /* 0x00000006ff077e24 */ /* 0x000fc4000f8e00ff */
[----:B------:R-:W-:Y:S01]  /*a140*/  STL [R1+0x190], R41 ;  /* 0x0001902901007387 */ /* 0x000fe20000100800 */
[----:B------:R-:W-:-:S03]  /*a150*/  IMAD R5, R5, 0x4, R6 ;  /* 0x0000000405057824 */ /* 0x000fc600078e0206 */
[----:B------:R-:W-:Y:S01]  /*a160*/  STL [R1+0x18c], R40 ;  /* 0x00018c2801007387 */ /* 0x000fe20000100800 */
[----:B------:R-:W-:-:S03]  /*a170*/  @!P4 IMAD.MOV R249, RZ, RZ, -R249 ;  /* 0x000000fffff9c224 */ /* 0x000fc600078e0af9 */
[----:B------:R-:W-:Y:S01]  /*a180*/  STL [R1+0x194], R39 ;  /* 0x0001942701007387 */ /* 0x000fe20000100800 */
[----:B------:R-:W-:Y:S01]  /*a190*/  IMAD.MOV.U32 R250, RZ, RZ, R21 ;  /* 0x000000fffffa7224 */ /* 0x000fe200078e0015 */
[----:B------:R-:W-:Y:S02]  /*a1a0*/  ISETP.GE.AND P4, PT, R200, RZ, PT ;  /* 0x000000ffc800720c */ /* 0x000fe40003f86270 */
[----:B------:R-:W-:Y:S01]  /*a1b0*/  STL [R1+0x3c], R38 ;  /* 0x00003c2601007387 */ /* 0x000fe20000100800 */
[C---:B-1----:R-:W-:Y:S01]  /*a1c0*/  LOP3.LUT R192, R74.reuse, 0x1e0, RZ, 0xfc, !PT ;  /* 0x000001e04ac07812 */ /* 0x042fe200078efcff */
[----:B------:R-:W-:Y:S02]  /*a1d0*/  IMAD.U32 R9, RZ, RZ, UR6 ;  /* 0x00000006ff097e24 */ /* 0x000fe4000f8e00ff */
[----:B------:R-:W-:Y:S01]  /*a1e0*/  STL [R1+0x198], R37 ;  /* 0x0001982501007387 */ /* 0x000fe20000100800 */
[----:B------:R-:W-:Y:S01]  /*a1f0*/  LOP3.LUT R200, R74, 0x1e8, RZ, 0xfc, !PT ;  /* 0x000001e84ac87812 */ /* 0x000fe200078efcff */
[----:B------:R-:W-:-:S02]  /*a200*/  IMAD R7, R7, 0x4, R5 ;  /* 0x0000000407077824 */ /* 0x000fc400078e0205 */
[----:B------:R-:W-:Y:S01]  /*a210*/  STL [R1+0x38], R36 ;  /* 0x0000382401007387 */ /* 0x000fe20000100800 */
[----:B------:R-:W-:-:S03]  /*a220*/  @!P0 IMAD.MOV R250, RZ, RZ, -R250 ;  /* 0x000000fffffa8224 */ /* 0x000fc600078e0afa */
[----:B------:R-:W-:Y:S01]  /*a230*/  STL [R1+0x19c], R35 ;  /* 0x00019c2301007387 */ /* 0x000fe20000100800 */
[----:B------:R-:W-:-:S03]  /*a240*/  ISETP.GE.AND P0, PT, R192, RZ, PT ;  /* 0x000000ffc000720c */ /* 0x000fc60003f06270 */
[----:B------:R-:W-:Y:S01]  /*a250*/  STL [R1+0x5c], R34 ;  /* 0x00005c2201007387 */ /* 0x000fe20000100800 */
[----:B------:R-:W-:Y:S01]  /*a260*/  ISETP.GE.AND P6, PT, R200, RZ, PT ;  /* 0x000000ffc800720c */ /* 0x000fe20003fc6270 */
[----:B------:R-:W-:Y:S02]  /*a270*/  IMAD.U32 R11, RZ, RZ, UR6 ;  /* 0x00000006ff0b7e24 */ /* 0x000fe4000f8e00ff */
[----:B------:R-:W-:Y:S01]  /*a280*/  STL [R1+0x1a0], R33 ;  /* 0x0001a02101007387 */ /* 0x000fe20000100800 */
[----:B------:R-:W-:-:S03]  /*a290*/  IMAD R9, R9, 0x4, R7 ;  /* 0x0000000409097824 */ /* 0x000fc600078e0207 */
[----:B------:R-:W-:Y:S01]  /*a2a0*/  STL [R1+0x78], R32 ;  /* 0x0000782001007387 */ /* 0x000fe20000100800 */
[----:B------:R-:W-:-:S03]  /*a2b0*/  IMAD.MOV.U32 R251, RZ, RZ, R22 ;  /* 0x000000fffffb7224 */ /* 0x000fc600078e0016 */
[----:B------:R-:W-:Y:S01]  /*a2c0*/  STL [R1+0x1a4], R31 ;  /* 0x0001a41f01007387 */ /* 0x000fe20000100800 */
[----:B------:R-:W-:-:S03]  /*a2d0*/  @!P2 IMAD.MOV R0, RZ, RZ, -R0 ;  /* 0x000000ffff00a224 */ /* 0x000fc600078e0a00 */
[----:B------:R-:W-:Y:S01]  /*a2e0*/  STL [R1+0x1b4], R30 ;  /* 0x0001b41e01007387 */ /* 0x000fe20000100800 */
[----:B------:R-:W-:-:S03]  /*a2f0*/  IMAD.U32 R13, RZ, RZ, UR6 ;  /* 0x00000006ff0d7e24 */ /* 0x000fc6000f8e00ff */
[----:B------:R-:W-:Y:S01]  /*a300*/  STL [R1+0x1b0], R29 ;  /* 0x0001b01d01007387 */ /* 0x000fe20000100800 */
[----:B------:R-:W-:-:S03]  /*a310*/  IMAD R11, R11, 0x4, R9 ;  /* 0x000000040b0b7824 */ /* 0x000fc600078e0209 */
[----:B------:R-:W-:Y:S01]  /*a320*/  STL [R1+0x98], R28 ;  /* 0x0000981c01007387 */ /* 0x000fe20000100800 */
[----:B------:R-:W-:-:S03]  /*a330*/  @!P1 IMAD.MOV R251, RZ, RZ, -R251 ;  /* 0x000000fffffb9224 */ /* 0x000fc600078e0afb */
[----:B------:R-:W-:Y:S01]  /*a340*/  STL [R1+0xd8], R27 ;  /* 0x0000d81b01007387 */ /* 0x000fe20000100800 */
[----:B------:R-:W-:-:S03]  /*a350*/  ISETP.GE.AND P1, PT, R252, RZ, PT ;  /* 0x000000fffc00720c */ /* 0x000fc60003f26270 */
[----:B------:R-:W-:Y:S01]  /*a360*/  STL [R1+0xbc], R26 ;  /* 0x0000bc1a01007387 */ /* 0x000fe20000100800 */
[----:B------:R-:W-:-:S03]  /*a370*/  IMAD.U32 R15, RZ, RZ, UR6 ;  /* 0x00000006ff0f7e24 */ /* 0x000fc6000f8e00ff */
[----:B------:R-:W-:Y:S01]  /*a380*/  STL [R1+0xf8], R25 ;  /* 0x0000f81901007387 */ /* 0x000fe20000100800 */
[----:B------:R-:W-:-:S03]  /*a390*/  IMAD R13, R13, 0x4, R11 ;  /* 0x000000040d0d7824 */ /* 0x000fc600078e020b */
[----:B------:R-:W-:Y:S01]  /*a3a0*/  STL [R1+0xdc], R24 ;  /* 0x0000dc1801007387 */ /* 0x000fe20000100800 */
[----:B------:R-:W-:Y:S01]  /*a3b0*/  IMAD.MOV.U32 R252, RZ, RZ, R3 ;  /* 0x000000fffffc7224 */ /* 0x000fe200078e0003 */
[----:B------:R-:W-:Y:S02]  /*a3c0*/  LOP3.LUT R200, R74, 0x1f8, RZ, 0xfc, !PT ;  /* 0x000001f84ac87812 */ /* 0x000fe400078efcff */
[----:B------:R0:W-:Y:S01]  /*a3d0*/  STL [R1+0x10], R0 ;  /* 0x0000100001007387 */ /* 0x0001e20000100800 */
[----:B------:R-:W-:Y:S02]  /*a3e0*/  IMAD.U32 R17, RZ, RZ, UR6 ;  /* 0x00000006ff117e24 */ /* 0x000fe4000f8e00ff */
[----:B------:R-:W-:Y:S02]  /*a3f0*/  IMAD R15, R15, 0x4, R13 ;  /* 0x000000040f0f7824 */ /* 0x000fe400078e020d */
[----:B------:R-:W-:Y:S02]  /*a400*/  @!P0 IMAD.MOV R252, RZ, RZ, -R252 ;  /* 0x000000fffffc8224 */ /* 0x000fe400078e0afc */
[----:B0-----:R-:W-:Y:S01]  /*a410*/  IMAD.MOV.U32 R0, RZ, RZ, R4 ;  /* 0x000000ffff007224 */ /* 0x001fe200078e0004 */
[----:B------:R-:W-:-:S03]  /*a420*/  ISETP.GE.AND P0, PT, R200, RZ, PT ;  /* 0x000000ffc800720c */ /* 0x000fc60003f06270 */
[----:B------:R-:W-:Y:S02]  /*a430*/  @!P6 IMAD.MOV R0, RZ, RZ, -R0 ;  /* 0x000000ffff00e224 */ /* 0x000fe400078e0a00 */
[----:B------:R-:W-:Y:S02]  /*a440*/  IMAD.U32 R19, RZ, RZ, UR6 ;  /* 0x00000006ff137e24 */ /* 0x000fe4000f8e00ff */
[----:B------:R-:W-:Y:S01]  /*a450*/  IMAD R17, R17, 0x4, R15 ;  /* 0x0000000411117824 */ /* 0x000fe200078e020f */
[----:B------:R0:W-:Y:S01]  /*a460*/  STL [R1+0x14], R0 ;  /* 0x0000140001007387 */ /* 0x0001e20000100800 */
[----:B------:R-:W-:Y:S02]  /*a470*/  IMAD.U32 R21, RZ, RZ, UR6 ;  /* 0x00000006ff157e24 */ /* 0x000fe4000f8e00ff */
[----:B------:R-:W-:Y:S02]  /*a480*/  IMAD R19, R19, 0x4, R17 ;  /* 0x0000000413137824 */ /* 0x000fe400078e0211 */
[----:B------:R-:W-:-:S02]  /*a490*/  IMAD.MOV.U32 R3, RZ, RZ, R23 ;  /* 0x000000ffff037224 */ /* 0x000fc400078e0017 */
[----:B0-----:R-:W-:Y:S02]  /*a4a0*/  IMAD.MOV.U32 R0, RZ, RZ, R2 ;  /* 0x000000ffff007224 */ /* 0x001fe400078e0002 */
[----:B------:R-:W-:Y:S02]  /*a4b0*/  IMAD.U32 R24, RZ, RZ, UR6 ;  /* 0x00000006ff187e24 */ /* 0x000fe4000f8e00ff */
[----:B------:R-:W-:Y:S02]  /*a4c0*/  @!P1 IMAD.MOV R0, RZ, RZ, -R0 ;  /* 0x000000ffff009224 */ /* 0x000fe400078e0a00 */
[----:B------:R-:W-:Y:S02]  /*a4d0*/  IMAD R21, R21, 0x4, R19 ;  /* 0x0000000415157824 */ /* 0x000fe400078e0213 */
[----:B------:R-:W-:Y:S01]  /*a4e0*/  @!P0 IMAD.MOV R3, RZ, RZ, -R3 ;  /* 0x000000ffff038224 */ /* 0x000fe200078e0a03 */
[----:B------:R0:W-:Y:S01]  /*a4f0*/  STL [R1+0x18], R0 ;  /* 0x0000180001007387 */ /* 0x0001e20000100800 */
[----:B------:R-:W-:-:S02]  /*a500*/  IMAD.U32 R25, RZ, RZ, UR6 ;  /* 0x00000006ff197e24 */ /* 0x000fc4000f8e00ff */
[----:B------:R-:W-:Y:S01]  /*a510*/  IMAD R24, R24, 0x4, R21 ;  /* 0x0000000418187824 */ /* 0x000fe200078e0215 */
[-C--:B------:R-:W-:Y:S01]  /*a520*/  LEA R2, P0, R5, R66.reuse, 0x1 ;  /* 0x0000004205027211 */ /* 0x080fe200078008ff */
[----:B------:R-:W-:Y:S01]  /*a530*/  IMAD.U32 R27, RZ, RZ, UR6 ;  /* 0x00000006ff1b7e24 */ /* 0x000fe2000f8e00ff */
[----:B------:R1:W-:Y:S01]  /*a540*/  STL [R1+0x1c], R3 ;  /* 0x00001c0301007387 */ /* 0x0003e20000100800 */
[----:B------:R-:W-:Y:S01]  /*a550*/  IMAD R25, R25, 0x4, R24 ;  /* 0x0000000419197824 */ /* 0x000fe200078e0218 */
[CC--:B0-----:R-:W-:Y:S01]  /*a560*/  LEA R0, P1, R6.reuse, R66.reuse, 0x1 ;  /* 0x0000004206007211 */ /* 0x0c1fe200078208ff */
[----:B------:R-:W-:Y:S01]  /*a570*/  IMAD.U32 R29, RZ, RZ, UR6 ;  /* 0x00000006ff1d7e24 */ /* 0x000fe2000f8e00ff */
[-C--:B------:R-:W-:Y:S01]  /*a580*/  LEA.HI.X.SX32 R5, R5, R67.reuse, 0x1, P0 ;  /* 0x0000004305057211 */ /* 0x080fe200000f0eff */
[----:B------:R-:W-:Y:S01]  /*a590*/  IMAD R27, R27, 0x4, R25 ;  /* 0x000000041b1b7824 */ /* 0x000fe200078e0219 */
[----:B-1----:R-:W-:Y:S02]  /*a5a0*/  LEA.HI.X.SX32 R3, R6, R67, 0x1, P1 ;  /* 0x0000004306037211 */ /* 0x002fe400008f0eff */
[----:B------:R-:W-:-:S02]  /*a5b0*/  LEA R4, P1, R7, R66, 0x1 ;  /* 0x0000004207047211 */ /* 0x000fc400078208ff */
[-C--:B------:R-:W-:Y:S02]  /*a5c0*/  LEA R6, P0, R9, R66.reuse, 0x1 ;  /* 0x0000004209067211 */ /* 0x080fe400078008ff */
[-C--:B------:R-:W-:Y:S01]  /*a5d0*/  LEA.HI.X.SX32 R7, R7, R67.reuse, 0x1, P1 ;  /* 0x0000004307077211 */ /* 0x080fe200008f0eff */
[----:B------:R-:W-:Y:S01]  /*a5e0*/  IMAD.U32 R31, RZ, RZ, UR6 ;  /* 0x00000006ff1f7e24 */ /* 0x000fe2000f8e00ff */
[-C--:B------:R-:W-:Y:S01]  /*a5f0*/  LEA R8, P1, R11, R66.reuse, 0x1 ;  /* 0x000000420b087211 */ /* 0x080fe200078208ff */
[----:B------:R-:W-:Y:S01]  /*a600*/  IMAD R29, R29, 0x4, R27 ;  /* 0x000000041d1d7824 */ /* 0x000fe200078e021b */
[-C--:B------:R-:W-:Y:S02]  /*a610*/  LEA.HI.X.SX32 R9, R9, R67.reuse, 0x1, P0 ;  /* 0x0000004309097211 */ /* 0x080fe400000f0eff */
[-C--:B------:R-:W-:Y:S01]  /*a620*/  LEA R10, P0, R13, R66.reuse, 0x1 ;  /* 0x000000420d0a7211 */ /* 0x080fe200078008ff */
[----:B------:R-:W-:Y:S01]  /*a630*/  IMAD.U32 R33, RZ, RZ, UR6 ;  /* 0x00000006ff217e24 */ /* 0x000fe2000f8e00ff */
[----:B------:R-:W-:Y:S01]  /*a640*/  LEA.HI.X.SX32 R11, R11, R67, 0x1, P1 ;  /* 0x000000430b0b7211 */ /* 0x000fe200008f0eff */
[----:B------:R-:W-:Y:S01]  /*a650*/  IMAD R31, R31, 0x4, R29 ;  /* 0x000000041f1f7824 */ /* 0x000fe200078e021d */
[----:B------:R-:W-:-:S02]  /*a660*/  LEA R12, P1, R15, R66, 0x1 ;  /* 0x000000420f0c7211 */ /* 0x000fc400078208ff */
[-C--:B------:R-:W-:Y:S01]  /*a670*/  LEA.HI.X.SX32 R13, R13, R67.reuse, 0x1, P0 ;  /* 0x000000430d0d7211 */ /* 0x080fe200000f0eff */
[----:B------:R-:W-:Y:S01]  /*a680*/  IMAD.U32 R35, RZ, RZ, UR6 ;  /* 0x00000006ff237e24 */ /* 0x000fe2000f8e00ff */
[-C--:B------:R-:W-:Y:S01]  /*a690*/  LEA R14, P0, R17, R66.reuse, 0x1 ;  /* 0x00000042110e7211 */ /* 0x080fe200078008ff */
[----:B------:R-:W-:Y:S01]  /*a6a0*/  IMAD R33, R33, 0x4, R31 ;  /* 0x0000000421217824 */ /* 0x000fe200078e021f */
[-C--:B------:R-:W-:Y:S02]  /*a6b0*/  LEA.HI.X.SX32 R15, R15, R67.reuse, 0x1, P1 ;  /* 0x000000430f0f7211 */ /* 0x080fe400008f0eff */
[-C--:B------:R-:W-:Y:S01]  /*a6c0*/  LEA R16, P1, R19, R66.reuse, 0x1 ;  /* 0x0000004213107211 */ /* 0x080fe200078208ff */
[----:B------:R-:W-:Y:S01]  /*a6d0*/  IMAD.U32 R37, RZ, RZ, UR6 ;  /* 0x00000006ff257e24 */ /* 0x000fe2000f8e00ff */
[-C--:B------:R-:W-:Y:S01]  /*a6e0*/  LEA.HI.X.SX32 R17, R17, R67.reuse, 0x1, P0 ;  /* 0x0000004311117211 */ /* 0x080fe200000f0eff */
[----:B------:R-:W-:Y:S01]  /*a6f0*/  IMAD R35, R35, 0x4, R33 ;  /* 0x0000000423237824 */ /* 0x000fe200078e0221 */
[-C--:B------:R-:W-:Y:S01]  /*a700*/  LEA R18, P0, R21, R66.reuse, 0x1 ;  /* 0x0000004215127211 */ /* 0x080fe200078008ff */
[----:B------:R-:W-:Y:S01]  /*a710*/  USHF.L.U32 UR4, UR12, 0x15, URZ ;  /* 0x000000150c047899 */ /* 0x000fe200080006ff */
[-C--:B------:R-:W-:Y:S01]  /*a720*/  LEA.HI.X.SX32 R19, R19, R67.reuse, 0x1, P1 ;  /* 0x0000004313137211 */ /* 0x080fe200008f0eff */
[----:B------:R-:W-:Y:S01]  /*a730*/  USHF.L.U32 UR10, UR12, 0x5, URZ ;  /* 0x000000050c0a7899 */ /* 0x000fe200080006ff */
[CC--:B------:R-:W-:Y:S01]  /*a740*/  LEA R20, P1, R24.reuse, R66.reuse, 0x1 ;  /* 0x0000004218147211 */ /* 0x0c0fe200078208ff */
[----:B------:R-:W-:Y:S01]  /*a750*/  IMAD.U32 R39, RZ, RZ, UR6 ;  /* 0x00000006ff277e24 */ /* 0x000fe2000f8e00ff */
[-C--:B------:R-:W-:Y:S01]  /*a760*/  LEA.HI.X.SX32 R21, R21, R67.reuse, 0x1, P0 ;  /* 0x0000004315157211 */ /* 0x080fe200000f0eff */
[----:B------:R-:W-:Y:S01]  /*a770*/  IMAD R37, R37, 0x4, R35 ;  /* 0x0000000425257824 */ /* 0x000fe200078e0223 */
[-C--:B------:R-:W-:Y:S01]  /*a780*/  LEA R22, P0, R25, R66.reuse, 0x1 ;  /* 0x0000004219167211 */ /* 0x080fe200078008ff */
[----:B------:R-:W-:Y:S01]  /*a790*/  ULOP3.LUT UR5, UR4, 0x600000, URZ, 0xc0, !UPT ;  /* 0x0060000004057892 */ /* 0x000fe2000f8ec0ff */
[-C--:B------:R-:W-:Y:S01]  /*a7a0*/  LEA.HI.X.SX32 R23, R24, R67.reuse, 0x1, P1 ;  /* 0x0000004318177211 */ /* 0x080fe200008f0eff */
[----:B------:R-:W-:Y:S01]  /*a7b0*/  ULOP3.LUT UR10, UR10, 0x80, URZ, 0xc0, !UPT ;  /* 0x000000800a0a7892 */ /* 0x000fe2000f8ec0ff */
[-C--:B------:R-:W-:Y:S01]  /*a7c0*/  LEA R24, P1, R27, R66.reuse, 0x1 ;  /* 0x000000421b187211 */ /* 0x080fe200078208ff */
[----:B------:R-:W-:Y:S01]  /*a7d0*/  IMAD.U32 R41, RZ, RZ, UR6 ;  /* 0x00000006ff297e24 */ /* 0x000fe2000f8e00ff */
[-C--:B------:R-:W-:Y:S01]  /*a7e0*/  LEA.HI.X.SX32 R25, R25, R67.reuse, 0x1, P0 ;  /* 0x0000004319197211 */ /* 0x080fe200000f0eff */
[----:B------:R-:W-:Y:S01]  /*a7f0*/  IMAD R39, R39, 0x4, R37 ;  /* 0x0000000427277824 */ /* 0x000fe200078e0225 */
[-C--:B------:R-:W-:Y:S01]  /*a800*/  LEA R26, P0, R29, R66.reuse, 0x1 ;  /* 0x000000421d1a7211 */ /* 0x080fe200078008ff */
[----:B------:R-:W-:Y:S01]  /*a810*/  UIADD3 UR5, UPT, UPT, UR10, UR5, UR9 ;  /* 0x000000050a057290 */ /* 0x000fe2000fffe009 */
[-C--:B------:R-:W-:Y:S01]  /*a820*/  LEA.HI.X.SX32 R27, R27, R67.reuse, 0x1, P1 ;  /* 0x000000431b1b7211 */ /* 0x080fe200008f0eff */
[----:B------:R-:W-:Y:S01]  /*a830*/  IMAD.U32 R43, RZ, RZ, UR6 ;  /* 0x00000006ff2b7e24 */ /* 0x000fe2000f8e00ff */
[-C--:B------:R-:W-:Y:S01]  /*a840*/  LEA R28, P1, R31, R66.reuse, 0x1 ;  /* 0x000000421f1c7211 */ /* 0x080fe200078208ff */
[----:B------:R-:W-:Y:S01]  /*a850*/  IMAD R41, R41, 0x4, R39 ;  /* 0x0000000429297824 */ /* 0x000fe200078e0227 */
[-C--:B------:R-:W-:Y:S01]  /*a860*/  LEA.HI.X.SX32 R29, R29, R67.reuse, 0x1, P0 ;  /* 0x000000431d1d7211 */ /* 0x080fe200000f0eff */
[----:B------:R-:W-:Y:S01]  /*a870*/  IMAD.U32 R45, RZ, RZ, UR6 ;  /* 0x00000006ff2d7e24 */ /* 0x000fe2000f8e00ff */
[-C--:B------:R-:W-:Y:S01]  /*a880*/  LEA R30, P0, R33, R66.reuse, 0x1 ;  /* 0x00000042211e7211 */ /* 0x080fe200078008ff */
[----:B------:R-:W-:Y:S01]  /*a890*/  IMAD R43, R43, 0x4, R41 ;  /* 0x000000042b2b7824 */ /* 0x000fe200078e0229 */
[-C--:B------:R-:W-:Y:S01]  /*a8a0*/  LEA.HI.X.SX32 R31, R31, R67.reuse, 0x1, P1 ;  /* 0x000000431f1f7211 */ /* 0x080fe200008f0eff */
[----:B------:R-:W-:Y:S01]  /*a8b0*/  IMAD.U32 R192, RZ, RZ, UR5 ;  /* 0x00000005ffc07e24 */ /* 0x000fe2000f8e00ff */
[-C--:B------:R-:W-:Y:S01]  /*a8c0*/  LEA R32, P1, R35, R66.reuse, 0x1 ;  /* 0x0000004223207211 */ /* 0x080fe200078208ff */
[----:B------:R-:W-:Y:S01]  /*a8d0*/  IMAD.U32 R47, RZ, RZ, UR6 ;  /* 0x00000006ff2f7e24 */ /* 0x000fe2000f8e00ff */
[-C--:B------:R-:W-:Y:S01]  /*a8e0*/  LEA.HI.X.SX32 R33, R33, R67.reuse, 0x1, P0 ;  /* 0x0000004321217211 */ /* 0x080fe200000f0eff */
[----:B------:R-:W-:Y:S01]  /*a8f0*/  IMAD R45, R45, 0x4, R43 ;  /* 0x000000042d2d7824 */ /* 0x000fe200078e022b */
[----:B------:R-:W-:Y:S01]  /*a900*/  LEA R34, P0, R37, R66, 0x1 ;  /* 0x0000004225227211 */ /* 0x000fe200078008ff */
[----:B------:R0:W-:Y:S01]  /*a910*/  STL [R1+0x944], R192 ;  /* 0x000944c001007387 */ /* 0x0001e20000100800 */
[----:B------:R-:W-:-:S02]  /*a920*/  LEA.HI.X.SX32 R35, R35, R67, 0x1, P1 ;  /* 0x0000004323237211 */ /* 0x000fc400008f0eff */
[-C--:B------:R-:W-:Y:S01]  /*a930*/  LEA R36, P1, R39, R66.reuse, 0x1 ;  /* 0x0000004227247211 */ /* 0x080fe200078208ff */
[----:B------:R-:W-:Y:S01]  /*a940*/  IMAD.U32 R49, RZ, RZ, UR6 ;  /* 0x00000006ff317e24 */ /* 0x000fe2000f8e00ff */
[-C--:B------:R-:W-:Y:S01]  /*a950*/  LEA.HI.X.SX32 R37, R37, R67.reuse, 0x1, P0 ;  /* 0x0000004325257211 */ /* 0x080fe200000f0eff */
[----:B------:R-:W-:Y:S01]  /*a960*/  IMAD R47, R47, 0x4, R45 ;  /* 0x000000042f2f7824 */ /* 0x000fe200078e022d */
[-C--:B------:R-:W-:Y:S02]  /*a970*/  LEA R38, P0, R41, R66.reuse, 0x1 ;  /* 0x0000004229267211 */ /* 0x080fe400078008ff */
[-C--:B------:R-:W-:Y:S01]  /*a980*/  LEA.HI.X.SX32 R39, R39, R67.reuse, 0x1, P1 ;  /* 0x0000004327277211 */ /* 0x080fe200008f0eff */
[----:B------:R-:W-:Y:S01]  /*a990*/  IMAD.U32 R50, RZ, RZ, UR6 ;  /* 0x00000006ff327e24 */ /* 0x000fe2000f8e00ff */
[----:B------:R-:W-:Y:S01]  /*a9a0*/  LEA R40, P1, R43, R66, 0x1 ;  /* 0x000000422b287211 */ /* 0x000fe200078208ff */
[----:B------:R-:W-:Y:S01]  /*a9b0*/  IMAD R49, R49, 0x4, R47 ;  /* 0x0000000431317824 */ /* 0x000fe200078e022f */
[----:B------:R-:W-:-:S02]  /*a9c0*/  LEA.HI.X.SX32 R41, R41, R67, 0x1, P0 ;  /* 0x0000004329297211 */ /* 0x000fc400000f0eff */
[-C--:B------:R-:W-:Y:S01]  /*a9d0*/  LEA R42, P0, R45, R66.reuse, 0x1 ;  /* 0x000000422d2a7211 */ /* 0x080fe200078008ff */
[----:B------:R-:W-:Y:S01]  /*a9e0*/  IMAD.U32 R52, RZ, RZ, UR6 ;  /* 0x00000006ff347e24 */ /* 0x000fe2000f8e00ff */
[-C--:B------:R-:W-:Y:S01]  /*a9f0*/  LEA.HI.X.SX32 R43, R43, R67.reuse, 0x1, P1 ;  /* 0x000000432b2b7211 */ /* 0x080fe200008f0eff */
[----:B------:R-:W-:Y:S01]  /*aa00*/  IMAD R50, R50, 0x4, R49 ;  /* 0x0000000432327824 */ /* 0x000fe200078e0231 */
[-C--:B------:R-:W-:Y:S02]  /*aa10*/  LEA R44, P1, R47, R66.reuse, 0x1 ;  /* 0x000000422f2c7211 */ /* 0x080fe400078208ff */
[----:B------:R-:W-:Y:S01]  /*aa20*/  LEA.HI.X.SX32 R45, R45, R67, 0x1, P0 ;  /* 0x000000432d2d7211 */ /* 0x000fe200000f0eff */
[----:B------:R-:W-:Y:S01]  /*aa30*/  IMAD R52, R52, 0x4, R50 ;  /* 0x0000000434347824 */ /* 0x000fe200078e0232 */
[----:B------:R-:W-:Y:S01]  /*aa40*/  LEA R46, P0, R49, R66, 0x1 ;  /* 0x00000042312e7211 */ /* 0x000fe200078008ff */
[----:B------:R-:W-:Y:S01]  /*aa50*/  IMAD.U32 R54, RZ, RZ, UR6 ;  /* 0x00000006ff367e24 */ /* 0x000fe2000f8e00ff */
[----:B------:R-:W-:-:S02]  /*aa60*/  LOP3.LUT R51, R216, 0xff, RZ, 0xc0, !PT ;  /* 0x000000ffd8337812 */ /* 0x000fc400078ec0ff */
[-C--:B------:R-:W-:Y:S02]  /*aa70*/  LEA.HI.X.SX32 R47, R47, R67.reuse, 0x1, P1 ;  /* 0x000000432f2f7211 */ /* 0x080fe400008f0eff */
[----:B------:R-:W-:Y:S02]  /*aa80*/  LEA R48, P1, R50, R66, 0x1 ;  /* 0x0000004232307211 */ /* 0x000fe400078208ff */
[-C--:B------:R-:W-:Y:S01]  /*aa90*/  LEA.HI.X.SX32 R49, R49, R67.reuse, 0x1, P0 ;  /* 0x0000004331317211 */ /* 0x080fe200000f0eff */
[----:B------:R-:W-:Y:S01]  /*aaa0*/  IMAD.U32 R226, RZ, RZ, UR6 ;  /* 0x00000006ffe27e24 */ /* 0x000fe2000f8e00ff */
[----:B------:R-:W-:Y:S01]  /*aab0*/  ISETP.NE.U32.AND P0, PT, R51, RZ, PT ;  /* 0x000000ff3300720c */ /* 0x000fe20003f05070 */
[----:B------:R-:W-:Y:S01]  /*aac0*/  IMAD R54, R54, 0x4, R52 ;  /* 0x0000000436367824 */ /* 0x000fe200078e0234 */
[----:B------:R-:W-:Y:S01]  /*aad0*/  BAR.SYNC.DEFER_BLOCKING 0x0 ;  /* 0x0000000000007b1d */ /* 0x000fe20000010000 */
[----:B------:R-:W-:Y:S02]  /*aae0*/  ISETP.NE.AND P2, PT, RZ, UR14, PT ;  /* 0x0000000eff007c0c */ /* 0x000fe4000bf45270 */
[----:B------:R-:W-:-:S02]  /*aaf0*/  LEA.HI.X.SX32 R50, R50, R67, 0x1, P1 ;  /* 0x0000004332327211 */ /* 0x000fc400008f0eff */
[----:B------:R-:W-:Y:S02]  /*ab00*/  LEA R51, P6, R52, R66, 0x1 ;  /* 0x0000004234337211 */ /* 0x000fe400078c08ff */
[----:B------:R-:W-:Y:S01]  /*ab10*/  LOP3.LUT R75, RZ, UR14, RZ, 0x33, !PT ;  /* 0x0000000eff4b7c12 */ /* 0x000fe2000f8e33ff */
[----:B------:R-:W1:Y:S01]  /*ab20*/  LDCU.64 UR16, c[0x0][0x358] ;  /* 0x00006b00ff1077ac */ /* 0x000e620008000a00 */
[----:B------:R-:W-:Y:S01]  /*ab30*/  UIADD3 UR4, UPT, UPT, UR8, 0x48000, URZ ;  /* 0x0004800008047890 */ /* 0x000fe2000fffe0ff */
[----:B------:R-:W-:Y:S01]  /*ab40*/  UMOV UR10, 0x1 ;  /* 0x00000001000a7882 */ /* 0x000fe20000000000 */
[----:B0-----:R-:W-:Y:S10]  /*ab50*/  BRA.U UP0, `(.L_x_5) ;  /* 0x0000000100187547 */ /* 0x001ff4000b800000 */
[----:B------:R-:W-:Y:S01]  /*ab60*/  ELECT P1, URZ, PT ;  /* 0x0000000000ff782f */ /* 0x000fe20003820000 */
[----:B------:R-:W-:Y:S01]  /*ab70*/  IMAD.MOV.U32 R53, RZ, RZ, 0x1 ;  /* 0x00000001ff357424 */ /* 0x000fe200078e00ff */
[----:B------:R-:W-:Y:S01]  /*ab80*/  UMOV UR5, 0x40 ;  /* 0x0000004000057882 */ /* 0x000fe20000000000 */
[----:B------:R-:W-:Y:S01]  /*ab90*/  UVIRTCOUNT.DEALLOC.SMPOOL 0x80 ;  /* 0x000000800000784c */ /* 0x000fe20000000000 */
[----:B------:R-:W-:-:S09]  /*aba0*/  ULEA UR5, UR11, UR5, 0x18 ;  /* 0x000000050b057291 */ /* 0x000fd2000f8ec0ff */
[----:B------:R0:W-:Y:S03]  /*abb0*/  @P1 STS.U8 [UR5], R53 ;  /* 0x00000035ff001988 */ /* 0x0001e60008000005 */
.L_x_5:
[----:B------:R-:W2:Y:S01]  /*abc0*/  LDL R184, [R1+0x948] ;  /* 0x0009480001b87983 */ /* 0x000ea20000100800 */
[----:B------:R-:W-:Y:S01]  /*abd0*/  R2UR UR5, R192 ;  /* 0x00000000c00572ca */ /* 0x000fe200000e0000 */
[----:B------:R-:W-:Y:S01]  /*abe0*/  VOTEU.ALL UP2, P0 ;  /* 0x0000000000ff7886 */ /* 0x000fe20000040000 */
[----:B------:R-:W-:Y:S01]  /*abf0*/  VOTEU.ALL UP3, P0 ;  /* 0x0000000000ff7886 */ /* 0x000fe20000060000 */
[----:B0-----:R-:W-:Y:S01]  /*ac00*/  LEA R53, P1, R54, R66, 0x1 ;  /* 0x0000004236357211 */ /* 0x001fe200078208ff */
[----:B------:R-:W-:Y:S01]  /*ac10*/  IMAD R226, R226, 0x4, R54 ;  /* 0x00000004e2e27824 */ /* 0x000fe200078e0236 */
[----:B------:R-:W-:Y:S01]  /*ac20*/  SEL R55, R75, R55, !P2 ;  /* 0x000000374b377207 */ /* 0x000fe20005000000 */
[----:B------:R-:W0:Y:S01]  /*ac30*/  LDCU UR11, c[0x0][0x3b0] ;  /* 0x00007600ff0b77ac */ /* 0x000e220008000800 */
[----:B------:R-:W-:-:S06]  /*ac40*/  LEA.HI.X.SX32 R52, R52, R67, 0x1, P6 ;  /* 0x0000004334347211 */ /* 0x000fcc00030f0eff */
[----:B------:R-:W-:Y:S01]  /*ac50*/  STTM.x128 tmem[UR5], RZ ;  /* 0x000000ff000079ed */ /* 0x000fe200083c0005 */
[----:B------:R-:W3:Y:S01]  /*ac60*/  FENCE.VIEW.ASYNC.T ;  /* 0x00000000000073c6 */ /* 0x000ee20000000200 */
[----:B------:R-:W-:-:S04]  /*ac70*/  @!UP2 UIADD3 UR14, UPT, UPT, -UR10, 0x100000, URZ ;  /* 0x001000000a0ea890 */ /* 0x000fc8000fffe1ff */
[----:B------:R-:W-:Y:S02]  /*ac80*/  @!UP2 USHF.L.U32 UR15, UR14, 0xb, URZ ;  /* 0x0000000b0e0fa899 */ /* 0x000fe400080006ff */
[----:B------:R-:W-:Y:S01]  /*ac90*/  @!UP2 USHF.L.U32 UR14, UR14, 0x1, URZ ;  /* 0x000000010e0ea899 */ /* 0x000fe200080006ff */
[----:B---3--:R-:W-:Y:S01]  /*aca0*/  BAR.SYNC.DEFER_BLOCKING 0x0 ;  /* 0x0000000000007b1d */ /* 0x008fe20000010000 */
[----:B------:R-:W-:Y:S02]  /*acb0*/  LEA.HI.X.SX32 R54, R54, R67, 0x1, P1 ;  /* 0x0000004336367211 */ /* 0x000fe400008f0eff */
[----:B------:R-:W-:Y:S02]  /*acc0*/  PLOP3.LUT P1, PT, PT, PT, UP1, 0x80, 0x8 ;  /* 0x000000000008781c */ /* 0x000fe40003f2f018 */
[----:B------:R-:W-:Y:S01]  /*acd0*/  LOP3.LUT R192, R216, 0x7f, RZ, 0xc0, !PT ;  /* 0x0000007fd8c07812 */ /* 0x000fe200078ec0ff */
[----:B------:R-:W3:Y:S03]  /*ace0*/  LDCU UR5, c[0x0][0x3b0] ;  /* 0x00007600ff0577ac */ /* 0x000ee60008000800 */
[----:B------:R-:W-:Y:S01]  /*acf0*/  ISETP.LT.AND P1, PT, R192, UR20, P1 ;  /* 0x00000014c0007c0c */ /* 0x000fe20008f21270 */
[----:B------:R-:W-:Y:S01]  /*ad00*/  IMAD R192, R55, UR13, RZ ;  /* 0x0000000d37c07c24 */ /* 0x000fe2000f8e02ff */
[----:B------:R-:W4:Y:S02]  /*ad10*/  FENCE.VIEW.ASYNC.S ;  /* 0x00000000000073c6 */ /* 0x000f240000000000 */
[----:B----4-:R4:W1:Y:S02]  /*ad20*/  @!UP3 SYNCS.EXCH.64 URZ, [UR4], UR14 ;  /* 0x0000000e04ffb5b2 */ /* 0x0108640008000100 */
[----:B------:R-:W-:Y:S01]  /*ad30*/  LEA R55, P6, R192, R71, 0x1 ;  /* 0x00000047c0377211 */ /* 0x000fe200078c08ff */
[----:B------:R0:W-:Y:S04]  /*ad40*/  STL.64 [R1+0xc10], R164 ;  /* 0x000c10a401007387 */ /* 0x0001e80000100a00 */
[----:B------:R3:W-:Y:S01]  /*ad50*/  STL.64 [R1+0xc08], R166 ;  /* 0x000c08a601007387 */ /* 0x0007e20000100a00 */
[----:B------:R-:W-:-:S02]  /*ad60*/  SEL R200, R75, R183, !P2 ;  /* 0x000000b74bc87207 */ /* 0x000fc40005000000 */
[----:B------:R-:W-:Y:S02]  /*ad70*/  PRMT R239, RZ, 0x7610, R239 ;  /* 0x00007610ffef7816 */ /* 0x000fe400000000ef */
[C---:B------:R-:W-:Y:S01]  /*ad80*/  SEL R212, R75.reuse, R212, !P2 ;  /* 0x000000d44bd47207 */ /* 0x040fe20005000000 */
[----:B----4-:R-:W4:Y:S01]  /*ad90*/  LDCU UR14, c[0x0][0x3b0] ;  /* 0x00007600ff0e77ac */ /* 0x010f220008000800 */
[----:B0-----:R-:W-:Y:S01]  /*ada0*/  @P1 IMAD.MOV.U32 R164, RZ, RZ, R55 ;  /* 0x000000ffffa41224 */ /* 0x001fe200078e0037 */
[C---:B------:R-:W-:Y:S01]  /*adb0*/  SEL R211, R75.reuse, R211, !P2 ;  /* 0x000000d34bd37207 */ /* 0x040fe20005000000 */
[----:B------:R-:W0:Y:S01]  /*adc0*/  LDCU UR15, c[0x0][0x3b0] ;  /* 0x00007600ff0f77ac */ /* 0x000e220008000800 */
[----:B---3--:R-:W-:Y:S01]  /*add0*/  PRMT R166, RZ, 0x7610, R166 ;  /* 0x00007610ffa67816 */ /* 0x008fe200000000a6 */
[----:B-1----:R-:W-:Y:S01]  /*ade0*/  BAR.SYNC.DEFER_BLOCKING 0x0 ;  /* 0x0000000000007b1d */ /* 0x002fe20000010000 */
[----:B--2---:R-:W-:Y:S02]  /*adf0*/  R2UR UR22, R184 ;  /* 0x00000000b81672ca */ /* 0x004fe400000e0000 */
[----:B------:R-:W-:-:S02]  /*ae00*/  SEL R184, R75, R176, !P2 ;  /* 0x000000b04bb87207 */ /* 0x000fc40005000000 */
[----:B------:R-:W-:Y:S02]  /*ae10*/  SEL R176, R75, R56, !P2 ;  /* 0x000000384bb07207 */ /* 0x000fe40005000000 */
[----:B------:R-:W-:-:S05]  /*ae20*/  LEA.HI.X.SX32 R56, R192, R70, 0x1, P6 ;  /* 0x00000046c0387211 */ /* 0x000fca00030f0eff */
[----:B------:R-:W-:-:S05]  /*ae30*/  @P1 IMAD.MOV.U32 R165, RZ, RZ, R56 ;  /* 0x000000ffffa51224 */ /* 0x000fca00078e0038 */
[----:B------:R-:W2:Y:S04]  /*ae40*/  @P1 LDG.E.U16 R166, desc[UR16][R164.64] ;  /* 0x00000010a4a61981 */ /* 0x000ea8000c1e1500 */
[----:B------:R1:W-:Y:S04]  /*ae50*/  STL.64 [R1+0xc00], R168 ;  /* 0x000c00a801007387 */ /* 0x0003e80000100a00 */
[----:B------:R-:W-:Y:S04]  /*ae60*/  STL.64 [R1+0xbf8], R76 ;  /* 0x000bf84c01007387 */ /* 0x000fe80000100a00 */
[----:B------:R-:W-:Y:S04]  /*ae70*/  STL.64 [R1+0xbf0], R78 ;  /* 0x000bf04e01007387 */ /* 0x000fe80000100a00 */
[----:B------:R-:W-:Y:S04]  /*ae80*/  STL.64 [R1+0xbe8], R80 ;  /* 0x000be85001007387 */ /* 0x000fe80000100a00 */
[----:B------:R-:W-:Y:S04]  /*ae90*/  STL [R1+0xbe4], R33 ;  /* 0x000be42101007387 */ /* 0x000fe80000100800 */
        /* <DEDUP_REMOVED lines=23> */
[----:B------:R-:W-:Y:S04]  /*b010*/  STL.64 [R1+0xb80], R90 ;  /* 0x000b805a01007387 */ /* 0x000fe80000100a00 */
[----:B------:R-:W-:Y:S04]  /*b020*/  STL.64 [R1+0xb78], R92 ;  /* 0x000b785c01007387 */ /* 0x000fe80000100a00 */
[----:B------:R-:W-:Y:S04]  /*b030*/  STL.64 [R1+0xb70], R94 ;  /* 0x000b705e01007387 */ /* 0x000fe80000100a00 */
[----:B------:R-:W-:Y:S01]  /*b040*/  STL.64 [R1+0xb68], R96 ;  /* 0x000b686001007387 */ /* 0x000fe20000100a00 */
[----:B------:R-:W-:-:S03]  /*b050*/  IMAD R184, R184, UR13, RZ ;  /* 0x0000000db8b87c24 */ /* 0x000fc6000f8e02ff */
[----:B------:R-:W-:Y:S04]  /*b060*/  STL.64 [R1+0xb60], R98 ;  /* 0x000b606201007387 */ /* 0x000fe80000100a00 */
[----:B------:R-:W-:Y:S04]  /*b070*/  STL.64 [R1+0xb58], R100 ;  /* 0x000b586401007387 */ /* 0x000fe80000100a00 */
[----:B------:R-:W-:Y:S04]  /*b080*/  STL.64 [R1+0xb50], R104 ;  /* 0x000b506801007387 */ /* 0x000fe80000100a00 */
[----:B------:R-:W-:Y:S01]  /*b090*/  STL.64 [R1+0xb48], R106 ;  /* 0x000b486a01007387 */ /* 0x000fe20000100a00 */
[----:B------:R-:W-:-:S03]  /*b0a0*/  IMAD R208, R176, UR13, RZ ;  /* 0x0000000db0d07c24 */ /* 0x000fc6000f8e02ff */
[----:B------:R-:W-:Y:S01]  /*b0b0*/  STL.64 [R1+0xb40], R108 ;  /* 0x000b406c01007387 */ /* 0x000fe20000100a00 */
[----:B------:R-:W-:-:S03]  /*b0c0*/  LEA R176, P6, R184, R71, 0x1 ;  /* 0x00000047b8b07211 */ /* 0x000fc600078c08ff */
[----:B------:R-:W-:Y:S04]  /*b0d0*/  STL.64 [R1+0xb38], R110 ;  /* 0x000b386e01007387 */ /* 0x000fe80000100a00 */
[----:B------:R-:W-:Y:S04]  /*b0e0*/  STL.64 [R1+0xb30], R112 ;  /* 0x000b307001007387 */ /* 0x000fe80000100a00 */
[----:B------:R-:W-:Y:S01]  /*b0f0*/  STL.64 [R1+0xb28], R114 ;  /* 0x000b287201007387 */ /* 0x000fe20000100a00 */
[----:B------:R-:W-:-:S03]  /*b100*/  SEL R192, R75, R175, !P2 ;  /* 0x000000af4bc07207 */ /* 0x000fc60005000000 */
[----:B------:R-:W-:Y:S01]  /*b110*/  STL.64 [R1+0xb20], R116 ;  /* 0x000b207401007387 */ /* 0x000fe20000100a00 */
[----:B------:R-:W-:-:S03]  /*b120*/  LEA.HI.X.SX32 R175, R184, R70, 0x1, P6 ;  /* 0x00000046b8af7211 */ /* 0x000fc600030f0eff */
[----:B------:R-:W-:Y:S04]  /*b130*/  STL [R1+0xad8], R74 ;  /* 0x000ad84a01007387 */ /* 0x000fe80000100800 */
[----:B------:R-:W-:Y:S04]  /*b140*/  STL [R1+0xad0], R73 ;  /* 0x000ad04901007387 */ /* 0x000fe80000100800 */
[----:B------:R-:W-:Y:S04]  /*b150*/  STL [R1+0x950], R55 ;  /* 0x0009503701007387 */ /* 0x000fe80000100800 */
[----:B------:R-:W-:Y:S01]  /*b160*/  STL [R1+0x9a4], R55 ;  /* 0x0009a43701007387 */ /* 0x000fe20000100800 */
[----:B-1----:R-:W-:-:S03]  /*b170*/  PRMT R168, RZ, 0x7610, R168 ;  /* 0x00007610ffa87816 */ /* 0x002fc600000000a8 */
[----:B------:R-:W-:Y:S01]  /*b180*/  STL [R1+0x94c], R56 ;  /* 0x00094c3801007387 */ /* 0x000fe20000100800 */
[----:B------:R-:W-:-:S03]  /*b190*/  @P1 IMAD.MOV.U32 R167, RZ, RZ, R175 ;  /* 0x000000ffffa71224 */ /* 0x000fc600078e00af */
[----:B------:R-:W-:Y:S04]  /*b1a0*/  STL [R1+0x994], R56 ;  /* 0x0009943801007387 */ /* 0x000fe80000100800 */
[----:B------:R-:W3:Y:S04]  /*b1b0*/  LDL.LU.64 R164, [R1+0xc10] ;  /* 0x000c100001a47983 */ /* 0x000ee80000300a00 */
[----:B--2---:R1:W-:Y:S02]  /*b1c0*/  STL [R1+0x800], R166 ;  /* 0x000800a601007387 */ /* 0x0043e40000100800 */
[----:B-1----:R-:W-:-:S05]  /*b1d0*/  @P1 IMAD.MOV.U32 R166, RZ, RZ, R176 ;  /* 0x000000ffffa61224 */ /* 0x002fca00078e00b0 */
[----:B------:R-:W2:Y:S01]  /*b1e0*/  @P1 LDG.E.U16 R168, desc[UR16][R166.64] ;  /* 0x00000010a6a81981 */ /* 0x000ea2000c1e1500 */
[----:B------:R-:W-:Y:S01]  /*b1f0*/  LEA R184, P6, R208, R71, 0x1 ;  /* 0x00000047d0b87211 */ /* 0x000fe200078c08ff */
[----:B------:R-:W-:Y:S02]  /*b200*/  IMAD R216, R192, UR13, RZ ;  /* 0x0000000dc0d87c24 */ /* 0x000fe4000f8e02ff */
[----:B------:R-:W-:Y:S01]  /*b210*/  STL [R1+0x958], R176 ;  /* 0x000958b001007387 */ /* 0x000fe20000100800 */
[----:B------:R-:W-:-:S03]  /*b220*/  LEA.HI.X.SX32 R183, R208, R70, 0x1, P6 ;  /* 0x00000046d0b77211 */ /* 0x000fc600030f0eff */
[----:B------:R-:W-:Y:S01]  /*b230*/  STL [R1+0x9a8], R176 ;  /* 0x0009a8b001007387 */ /* 0x000fe20000100800 */
[----:B------:R-:W-:Y:S01]  /*b240*/  LEA R192, P6, R216, R71, 0x1 ;  /* 0x00000047d8c07211 */ /* 0x000fe200078c08ff */
[----:B------:R-:W-:Y:S02]  /*b250*/  IMAD R223, R200, UR13, RZ ;  /* 0x0000000dc8df7c24 */ /* 0x000fe4000f8e02ff */
[----:B------:R-:W-:Y:S01]  /*b260*/  STL [R1+0x954], R175 ;  /* 0x000954af01007387 */ /* 0x000fe20000100800 */
[----:B------:R-:W-:-:S03]  /*b270*/  PRMT R81, RZ, 0x7610, R81 ;  /* 0x00007610ff517816 */ /* 0x000fc60000000051 */
[----:B------:R-:W-:Y:S01]  /*b280*/  STL [R1+0x998], R175 ;  /* 0x000998af01007387 */ /* 0x000fe20000100800 */
[----:B------:R-:W-:Y:S01]  /*b290*/  SEL R208, R75, R191, !P2 ;  /* 0x000000bf4bd07207 */ /* 0x000fe20005000000 */
[----:B------:R-:W-:Y:S02]  /*b2a0*/  @P1 IMAD.MOV.U32 R169, RZ, RZ, R183 ;  /* 0x000000ffffa91224 */ /* 0x000fe400078e00b7 */
[----:B------:R-:W3:Y:S01]  /*b2b0*/  LDL.LU.64 R166, [R1+0xc08] ;  /* 0x000c080001a67983 */ /* 0x000ee20000300a00 */
[----:B------:R-:W-:Y:S01]  /*b2c0*/  LEA.HI.X.SX32 R191, R216, R70, 0x1, P6 ;  /* 0x00000046d8bf7211 */ /* 0x000fe200030f0eff */
[----:B------:R-:W-:Y:S01]  /*b2d0*/  IMAD R224, R208, UR13, RZ ;  /* 0x0000000dd0e07c24 */ /* 0x000fe2000f8e02ff */
[----:B------:R-:W-:Y:S02]  /*b2e0*/  LEA R200, P6, R223, R71, 0x1 ;  /* 0x00000047dfc87211 */ /* 0x000fe400078c08ff */
[----:B------:R-:W-:Y:S02]  /*b2f0*/  PRMT R79, RZ, 0x7610, R79 ;  /* 0x00007610ff4f7816 */ /* 0x000fe4000000004f */
[----:B------:R-:W-:-:S02]  /*b300*/  SEL R216, R75, R199, !P2 ;  /* 0x000000c74bd87207 */ /* 0x000fc40005000000 */
[-C--:B------:R-:W-:Y:S02]  /*b310*/  LEA.HI.X.SX32 R199, R223, R70.reuse, 0x1, P6 ;  /* 0x00000046dfc77211 */ /* 0x080fe400030f0eff */
[C---:B------:R-:W-:Y:S02]  /*b320*/  LEA R208, P6, R224.reuse, R71, 0x1 ;  /* 0x00000047e0d07211 */ /* 0x040fe400078c08ff */
[----:B------:R-:W-:Y:S02]  /*b330*/  PRMT R77, RZ, 0x7610, R77 ;  /* 0x00007610ff4d7816 */ /* 0x000fe4000000004d */
[----:B------:R-:W-:Y:S02]  /*b340*/  SEL R223, R75, R207, !P2 ;  /* 0x000000cf4bdf7207 */ /* 0x000fe40005000000 */
[----:B------:R-:W-:Y:S02]  /*b350*/  LEA.HI.X.SX32 R207, R224, R70, 0x1, P6 ;  /* 0x00000046e0cf7211 */ /* 0x000fe400030f0eff */
[----:B------:R-:W-:Y:S01]  /*b360*/  PRMT R76, RZ, 0x7610, R76 ;  /* 0x00007610ff4c7816 */ /* 0x000fe2000000004c */
[----:B--2---:R1:W-:Y:S02]  /*b370*/  STL [R1+0x7fc], R168 ;  /* 0x0007fca801007387 */ /* 0x0043e40000100800 */
[----:B-1----:R-:W-:-:S05]  /*b380*/  @P1 IMAD.MOV.U32 R168, RZ, RZ, R184 ;  /* 0x000000ffffa81224 */ /* 0x002fca00078e00b8 */
[----:B------:R1:W2:Y:S02]  /*b390*/  @P1 LDG.E.U16 R81, desc[UR16][R168.64] ;  /* 0x00000010a8511981 */ /* 0x0002a4000c1e1500 */
[----:B-1----:R-:W-:Y:S02]  /*b3a0*/  @P1 IMAD.MOV.U32 R168, RZ, RZ, R192 ;  /* 0x000000ffffa81224 */ /* 0x002fe400078e00c0 */
[----:B------:R-:W-:-:S05]  /*b3b0*/  @P1 IMAD.MOV.U32 R169, RZ, RZ, R191 ;  /* 0x000000ffffa91224 */ /* 0x000fca00078e00bf */
[----:B------:R1:W3:Y:S02]  /*b3c0*/  @P1 LDG.E.U16 R79, desc[UR16][R168.64] ;  /* 0x00000010a84f1981 */ /* 0x0002e4000c1e1500 */
[----:B-1----:R-:W-:Y:S02]  /*b3d0*/  @P1 IMAD.MOV.U32 R168, RZ, RZ, R200 ;  /* 0x000000ffffa81224 */ /* 0x002fe400078e00c8 */
[----:B------:R-:W-:-:S05]  /*b3e0*/  @P1 IMAD.MOV.U32 R169, RZ, RZ, R199 ;  /* 0x000000ffffa91224 */ /* 0x000fca00078e00c7 */
[----:B------:R1:W3:Y:S02]  /*b3f0*/  @P1 LDG.E.U16 R77, desc[UR16][R168.64] ;  /* 0x00000010a84d1981 */ /* 0x0002e4000c1e1500 */
[----:B-1----:R-:W-:Y:S02]  /*b400*/  @P1 IMAD.MOV.U32 R168, RZ, RZ, R208 ;  /* 0x000000ffffa81224 */ /* 0x002fe400078e00d0 */
[----:B------:R-:W-:-:S05]  /*b410*/  @P1 IMAD.MOV.U32 R169, RZ, RZ, R207 ;  /* 0x000000ffffa91224 */ /* 0x000fca00078e00cf */
[----:B------:R-:W3:Y:S04]  /*b420*/  @P1 LDG.E.U16 R76, desc[UR16][R168.64] ;  /* 0x00000010a84c1981 */ /* 0x000ee8000c1e1500 */
[----:B------:R-:W-:Y:S04]  /*b430*/  STL [R1+0x960], R184 ;  /* 0x000960b801007387 */ /* 0x000fe80000100800 */
[----:B------:R-:W-:Y:S04]  /*b440*/  STL [R1+0x99c], R184 ;  /* 0x00099cb801007387 */ /* 0x000fe80000100800 */
[----:B------:R-:W-:Y:S01]  /*b450*/  STL [R1+0x95c], R183 ;  /* 0x00095cb701007387 */ /* 0x000fe20000100800 */
[----:B------:R-:W-:-:S03]  /*b460*/  IMAD R231, R216, UR13, RZ ;  /* 0x0000000dd8e77c24 */ /* 0x000fc6000f8e02ff */
[----:B------:R-:W-:Y:S04]  /*b470*/  STL [R1+0x9a0], R183 ;  /* 0x0009a0b701007387 */ /* 0x000fe80000100800 */
[----:B------:R-:W-:Y:S04]  /*b480*/  STL [R1+0x968], R192 ;  /* 0x000968c001007387 */ /* 0x000fe80000100800 */
[----:B------:R-:W-:Y:S04]  /*b490*/  STL [R1+0x9ac], R192 ;  /* 0x0009acc001007387 */ /* 0x000fe80000100800 */
[----:B------:R-:W-:Y:S04]  /*b4a0*/  STL [R1+0x964], R191 ;  /* 0x000964bf01007387 */ /* 0x000fe80000100800 */
[----:B------:R-:W-:Y:S01]  /*b4b0*/  STL [R1+0x9b0], R191 ;  /* 0x0009b0bf01007387 */ /* 0x000fe20000100800 */
[----:B------:R-:W-:-:S03]  /*b4c0*/  LEA R216, P6, R231, R71, 0x1 ;  /* 0x00000047e7d87211 */ /* 0x000fc600078c08ff */
[----:B------:R-:W-:Y:S04]  /*b4d0*/  STL [R1+0x970], R200 ;  /* 0x000970c801007387 */ /* 0x000fe80000100800 */
[----:B------:R-:W-:Y:S04]  /*b4e0*/  STL [R1+0x9b4], R200 ;  /* 0x0009b4c801007387 */ /* 0x000fe80000100800 */
[----:B------:R-:W-:Y:S01]  /*b4f0*/  STL [R1+0x96c], R199 ;  /* 0x00096cc701007387 */ /* 0x000fe20000100800 */
[----:B------:R-:W-:-:S03]  /*b500*/  SEL R224, R75, R215, !P2 ;  /* 0x000000d74be07207 */ /* 0x000fc60005000000 */
[----:B------:R-:W-:Y:S01]  /*b510*/  STL [R1+0x9b8], R199 ;  /* 0x0009b8c701007387 */ /* 0x000fe20000100800 */
[----:B------:R-:W-:Y:S02]  /*b520*/  LEA.HI.X.SX32 R215, R231, R70, 0x1, P6 ;  /* 0x00000046e7d77211 */ /* 0x000fe400030f0eff */
[----:B------:R-:W-:Y:S01]  /*b530*/  PRMT R78, RZ, 0x7610, R78 ;  /* 0x00007610ff4e7816 */ /* 0x000fe2000000004e */
[----:B--2---:R-:W-:Y:S04]  /*b540*/  STL [R1+0x7f8], R81 ;  /* 0x0007f85101007387 */ /* 0x004fe80000100800 */
[----:B------:R-:W-:Y:S04]  /*b550*/  STL [R1+0x978], R208 ;  /* 0x000978d001007387 */ /* 0x000fe80000100800 */
[----:B------:R-:W-:Y:S04]  /*b560*/  STL [R1+0x9bc], R208 ;  /* 0x0009bcd001007387 */ /* 0x000fe80000100800 */
[----:B------:R-:W-:Y:S04]  /*b570*/  STL [R1+0x974], R207 ;  /* 0x000974cf01007387 */ /* 0x000fe80000100800 */
[----:B------:R-:W-:Y:S04]  /*b580*/  STL [R1+0x9c0], R207 ;  /* 0x0009c0cf01007387 */ /* 0x000fe80000100800 */
[----:B------:R-:W2:Y:S04]  /*b590*/  LDL.LU.64 R168, [R1+0xc00] ;  /* 0x000c000001a87983 */ /* 0x000ea80000300a00 */
[----:B---3--:R1:W-:Y:S04]  /*b5a0*/  STL [R1+0x7ec], R76 ;  /* 0x0007ec4c01007387 */ /* 0x0083e80000100800 */
[----:B------:R3:W-:Y:S01]  /*b5b0*/  STL [R1+0x7f0], R77 ;  /* 0x0007f04d01007387 */ /* 0x0007e20000100800 */
[----:B-1----:R-:W-:-:S02]  /*b5c0*/  @P1 IMAD.MOV.U32 R76, RZ, RZ, R216 ;  /* 0x000000ffff4c1224 */ /* 0x002fc400078e00d8 */
[----:B---3--:R-:W-:-:S05]  /*b5d0*/  @P1 IMAD.MOV.U32 R77, RZ, RZ, R215 ;  /* 0x000000ffff4d1224 */ /* 0x008fca00078e00d7 */
[----:B------:R-:W3:Y:S01]  /*b5e0*/  @P1 LDG.E.U16 R78, desc[UR16][R76.64] ;  /* 0x000000104c4e1981 */ /* 0x000ee2000c1e1500 */
[----:B------:R-:W-:Y:S02]  /*b5f0*/  IMAD R223, R223, UR13, RZ ;  /* 0x0000000ddfdf7c24 */ /* 0x000fe4000f8e02ff */
[----:B------:R-:W-:-:S03]  /*b600*/  IMAD R231, R224, UR13, RZ ;  /* 0x0000000de0e77c24 */ /* 0x000fc6000f8e02ff */
[C---:B------:R-:W-:Y:S01]  /*b610*/  LEA R224, P6, R223.reuse, R71, 0x1 ;  /* 0x00000047dfe07211 */ /* 0x040fe200078c08ff */
[----:B------:R-:W-:Y:S03]  /*b620*/  STL [R1+0x980], R216 ;  /* 0x000980d801007387 */ /* 0x000fe60000100800 */
[----:B------:R-:W-:Y:S01]  /*b630*/  LEA.HI.X.SX32 R223, R223, R70, 0x1, P6 ;  /* 0x00000046dfdf7211 */ /* 0x000fe200030f0eff */
[----:B------:R-:W-:Y:S01]  /*b640*/  STL [R1+0x97c], R215 ;  /* 0x00097cd701007387 */ /* 0x000fe20000100800 */
[----:B------:R-:W-:-:S03]  /*b650*/  PRMT R80, RZ, 0x7610, R80 ;  /* 0x00007610ff507816 */ /* 0x000fc60000000050 */
[----:B------:R-:W-:Y:S04]  /*b660*/  STL [R1+0x9c4], R215 ;  /* 0x0009c4d701007387 */ /* 0x000fe80000100800 */
[----:B------:R1:W-:Y:S04]  /*b670*/  STL [R1+0x7f4], R79 ;  /* 0x0007f44f01007387 */ /* 0x0003e80000100800 */
[----:B------:R-:W2:Y:S01]  /*b680*/  LDL.LU.64 R76, [R1+0xbf8] ;  /* 0x000bf800014c7983 */ /* 0x000ea20000300a00 */
[----:B-1----:R-:W-:-:S03]  /*b690*/  @P1 IMAD.MOV.U32 R79, RZ, RZ, R223 ;  /* 0x000000ffff4f1224 */ /* 0x002fc600078e00df */
[----:B---3--:R1:W-:Y:S02]  /*b6a0*/  STL [R1+0x7e8], R78 ;  /* 0x0007e84e01007387 */ /* 0x0083e40000100800 */
[----:B-1----:R-:W-:-:S05]  /*b6b0*/  @P1 IMAD.MOV.U32 R78, RZ, RZ, R224 ;  /* 0x000000ffff4e1224 */ /* 0x002fca00078e00e0 */
[----:B------:R-:W3:Y:S01]  /*b6c0*/  @P1 LDG.E.U16 R80, desc[UR16][R78.64] ;  /* 0x000000104e501981 */ /* 0x000ee2000c1e1500 */
[----:B------:R-:W-:-:S03]  /*b6d0*/  LEA R232, P6, R231, R71, 0x1 ;  /* 0x00000047e7e87211 */ /* 0x000fc600078c08ff */
[----:B------:R-:W-:Y:S01]  /*b6e0*/  STL [R1+0x988], R224 ;  /* 0x000988e001007387 */ /* 0x000fe20000100800 */
[----:B------:R-:W-:-:S03]  /*b6f0*/  LEA.HI.X.SX32 R231, R231, R70, 0x1, P6 ;  /* 0x00000046e7e77211 */ /* 0x000fc600030f0eff */
[----:B------:R-:W-:Y:S04]  /*b700*/  STL [R1+0x9c8], R224 ;  /* 0x0009c8e001007387 */ /* 0x000fe80000100800 */
[----:B------:R-:W-:Y:S01]  /*b710*/  STL [R1+0x984], R223 ;  /* 0x000984df01007387 */ /* 0x000fe20000100800 */
[----:B------:R-:W-:-:S03]  /*b720*/  @P1 IMAD.MOV.U32 R81, RZ, RZ, R231 ;  /* 0x000000ffff511224 */ /* 0x000fc600078e00e7 */
[----:B------:R-:W-:Y:S04]  /*b730*/  STL [R1+0x9cc], R223 ;  /* 0x0009ccdf01007387 */ /* 0x000fe80000100800 */
[----:B------:R-:W2:Y:S04]  /*b740*/  LDL.LU.64 R78, [R1+0xbf0] ;  /* 0x000bf000014e7983 */ /* 0x000ea80000300a00 */
[----:B---3--:R1:W-:Y:S02]  /*b750*/  STL [R1+0x7e4], R80 ;  /* 0x0007e45001007387 */ /* 0x0083e40000100800 */
[----:B-1----:R-:W-:-:S05]  /*b760*/  @P1 IMAD.MOV.U32 R80, RZ, RZ, R232 ;  /* 0x000000ffff501224 */ /* 0x002fca00078e00e8 */
[----:B------:R-:W3:Y:S01]  /*b770*/  @P1 LDG.E.U16 R239, desc[UR16][R80.64] ;  /* 0x0000001050ef1981 */ /* 0x000ee2000c1e1500 */
[----:B------:R-:W-:Y:S02]  /*b780*/  IMAD R212, R212, UR13, RZ ;  /* 0x0000000dd4d47c24 */ /* 0x000fe4000f8e02ff */
[----:B------:R-:W-:Y:S01]  /*b790*/  IMAD R211, R211, UR13, RZ ;  /* 0x0000000dd3d37c24 */ /* 0x000fe2000f8e02ff */
[----:B------:R-:W-:Y:S02]  /*b7a0*/  STL [R1+0x990], R232 ;  /* 0x000990e801007387 */ /* 0x000fe40000100800 */
[----:B------:R-:W-:Y:S02]  /*b7b0*/  LEA R240, P6, R212, R71, 0x1 ;  /* 0x00000047d4f07211 */ /* 0x000fe400078c08ff */
[----:B------:R-:W-:Y:S01]  /*b7c0*/  STL [R1+0x98c], R231 ;  /* 0x00098ce701007387 */ /* 0x000fe20000100800 */
[----:B------:R-:W-:-:S03]  /*b7d0*/  SEL R210, R75, R210, !P2 ;  /* 0x000000d24bd27207 */ /* 0x000fc60005000000 */
[----:B------:R-:W2:Y:S01]  /*b7e0*/  LDL.LU.64 R80, [R1+0xbe8] ;  /* 0x000be80001507983 */ /* 0x000ea20000300a00 */
[----:B------:R-:W-:Y:S02]  /*b7f0*/  PRMT R33, RZ, 0x7610, R33 ;  /* 0x00007610ff217816 */ /* 0x000fe40000000021 */
[----:B------:R-:W-:Y:S01]  /*b800*/  PRMT R88, RZ, 0x7610, R88 ;  /* 0x00007610ff587816 */ /* 0x000fe20000000058 */
[----:B---3--:R1:W-:Y:S02]  /*b810*/  STL [R1+0x7e0], R239 ;  /* 0x0007e0ef01007387 */ /* 0x0083e40000100800 */
[-C--:B-1----:R-:W-:Y:S02]  /*b820*/  LEA.HI.X.SX32 R239, R212, R70.reuse, 0x1, P6 ;  /* 0x00000046d4ef7211 */ /* 0x082fe400030f0eff */
[C---:B------:R-:W-:Y:S01]  /*b830*/  LEA R248, P6, R211.reuse, R71, 0x1 ;  /* 0x00000047d3f87211 */ /* 0x040fe200078c08ff */
[----:B------:R-:W-:Y:S02]  /*b840*/  IMAD R212, R210, UR13, RZ ;  /* 0x0000000dd2d47c24 */ /* 0x000fe4000f8e02ff */
[----:B------:R-:W-:Y:S01]  /*b850*/  @P1 IMAD.MOV.U32 R210, RZ, RZ, R240 ;  /* 0x000000ffffd21224 */ /* 0x000fe200078e00f0 */
[----:B------:R-:W-:Y:S01]  /*b860*/  LEA.HI.X.SX32 R247, R211, R70, 0x1, P6 ;  /* 0x00000046d3f77211 */ /* 0x000fe200030f0eff */
[----:B------:R-:W-:-:S05]  /*b870*/  @P1 IMAD.MOV.U32 R211, RZ, RZ, R239 ;  /* 0x000000ffffd31224 */ /* 0x000fca00078e00ef */
[----:B------:R1:W3:Y:S02]  /*b880*/  @P1 LDG.E.U16 R33, desc[UR16][R210.64] ;  /* 0x00000010d2211981 */ /* 0x0002e4000c1e1500 */
[----:B-1----:R-:W-:Y:S02]  /*b890*/  @P1 IMAD.MOV.U32 R210, RZ, RZ, R248 ;  /* 0x000000ffffd21224 */ /* 0x002fe400078e00f8 */
[----:B------:R-:W-:-:S05]  /*b8a0*/  @P1 IMAD.MOV.U32 R211, RZ, RZ, R247 ;  /* 0x000000ffffd31224 */ /* 0x000fca00078e00f7 */
[----:B------:R1:W2:Y:S01]  /*b8b0*/  @P1 LDG.E.U16 R88, desc[UR16][R210.64] ;  /* 0x00000010d2581981 */ /* 0x0002a2000c1e1500 */
[----:B------:R-:W-:-:S03]  /*b8c0*/  SEL R204, R75, R204, !P2 ;  /* 0x000000cc4bcc7207 */ /* 0x000fc60005000000 */
[----:B------:R-:W-:Y:S02]  /*b8d0*/  STL [R1+0x9d4], R240 ;  /* 0x0009d4f001007387 */ /* 0x000fe40000100800 */
[----:B------:R-:W-:Y:S02]  /*b8e0*/  IMAD R204, R204, UR13, RZ ;  /* 0x0000000dcccc7c24 */ /* 0x000fe4000f8e02ff */
[----:B------:R-:W-:Y:S01]  /*b8f0*/  STL [R1+0x9d0], R239 ;  /* 0x0009d0ef01007387 */ /* 0x000fe20000100800 */
[----:B------:R-:W-:Y:S02]  /*b900*/  PRMT R34, RZ, 0x7610, R34 ;  /* 0x00007610ff227816 */ /* 0x000fe40000000022 */
[----:B------:R-:W-:Y:S01]  /*b910*/  PRMT R37, RZ, 0x7610, R37 ;  /* 0x00007610ff257816 */ /* 0x000fe20000000025 */
[----:B---3--:R3:W-:Y:S04]  /*b920*/  STL [R1+0x7dc], R33 ;  /* 0x0007dc2101007387 */ /* 0x0087e80000100800 */
[----:B------:R-:W-:Y:S01]  /*b930*/  STL [R1+0x9dc], R248 ;  /* 0x0009dcf801007387 */ /* 0x000fe20000100800 */
[----:B---3--:R-:W-:-:S03]  /*b940*/  LEA R33, P6, R212, R71, 0x1 ;  /* 0x00000047d4217211 */ /* 0x008fc600078c08ff */
[----:B------:R-:W-:Y:S01]  /*b950*/  STL [R1+0x9d8], R247 ;  /* 0x0009d8f701007387 */ /* 0x000fe20000100800 */
[----:B-1----:R-:W-:Y:S01]  /*b960*/  LEA.HI.X.SX32 R211, R212, R70, 0x1, P6 ;  /* 0x00000046d4d37211 */ /* 0x002fe200030f0eff */
[----:B------:R-:W-:Y:S01]  /*b970*/  @P1 IMAD.MOV.U32 R210, RZ, RZ, R33 ;  /* 0x000000ffffd21224 */ /* 0x000fe200078e0021 */
[----:B------:R-:W-:Y:S01]  /*b980*/  LEA R232, P6, R204, R71, 0x1 ;  /* 0x00000047cce87211 */ /* 0x000fe200078c08ff */
[----:B------:R1:W-:Y:S04]  /*b990*/  STL [R1+0xc], R33 ;  /* 0x00000c2101007387 */ /* 0x0003e80000100800 */
[----:B------:R-:W-:Y:S04]  /*b9a0*/  STL [R1+0x8], R211 ;  /* 0x000008d301007387 */ /* 0x000fe80000100800 */
[----:B------:R-:W-:Y:S04]  /*b9b0*/  STL [R1+0x2c], R232 ;  /* 0x00002ce801007387 */ /* 0x000fe80000100800 */
[----:B------:R3:W4:Y:S04]  /*b9c0*/  @P1 LDG.E.U16 R34, desc[UR16][R210.64] ;  /* 0x00000010d2221981 */ /* 0x000728000c1e1500 */
[----:B--2---:R2:W-:Y:S01]  /*b9d0*/  STL [R1+0x7d8], R88 ;  /* 0x0007d85801007387 */ /* 0x0045e20000100800 */
[----:B------:R-:W-:-:S02]  /*b9e0*/  SEL R202, R75, R202, !P2 ;  /* 0x000000ca4bca7207 */ /* 0x000fc40005000000 */
[----:B------:R-:W-:Y:S01]  /*b9f0*/  SEL R196, R75, R196, !P2 ;  /* 0x000000c44bc47207 */ /* 0x000fe20005000000 */
[----:B-1----:R-:W4:Y:S01]  /*ba00*/  LDL.LU R33, [R1+0xbe4] ;  /* 0x000be40001217983 */ /* 0x002f220000300800 */
[----:B--2---:R-:W-:Y:S01]  /*ba10*/  LEA.HI.X.SX32 R88, R204, R70, 0x1, P6 ;  /* 0x00000046cc587211 */ /* 0x004fe200030f0eff */
[----:B---3--:R-:W-:-:S04]  /*ba20*/  @P1 IMAD.MOV.U32 R210, RZ, RZ, R232 ;  /* 0x000000ffffd21224 */ /* 0x008fc800078e00e8 */
[----:B------:R-:W-:-:S05]  /*ba30*/  @P1 IMAD.MOV.U32 R211, RZ, RZ, R88 ;  /* 0x000000ffffd31224 */ /* 0x000fca00078e0058 */
[----:B------:R1:W2:Y:S01]  /*ba40*/  @P1 LDG.E.U16 R37, desc[UR16][R210.64] ;  /* 0x00000010d2251981 */ /* 0x0002a2000c1e1500 */
[----:B------:R-:W-:-:S03]  /*ba50*/  IMAD R202, R202, UR13, RZ ;  /* 0x0000000dcaca7c24 */ /* 0x000fc6000f8e02ff */
[----:B------:R3:W-:Y:S01]  /*ba60*/  STL [R1+0x28], R88 ;  /* 0x0000285801007387 */ /* 0x0007e20000100800 */
[----:B------:R-:W-:Y:S01]  /*ba70*/  IMAD R196, R196, UR13, RZ ;  /* 0x0000000dc4c47c24 */ /* 0x000fe2000f8e02ff */
[----:B------:R-:W-:Y:S02]  /*ba80*/  PRMT R38, RZ, 0x7610, R38 ;  /* 0x00007610ff267816 */ /* 0x000fe40000000026 */
[----:B------:R-:W-:Y:S01]  /*ba90*/  PRMT R41, RZ, 0x7610, R41 ;  /* 0x00007610ff297816 */ /* 0x000fe20000000029 */
[----:B----4-:R4:W-:Y:S04]  /*baa0*/  STL [R1+0x7d4], R34 ;  /* 0x0007d42201007387 */ /* 0x0109e80000100800 */
[----:B---3--:R-:W3:Y:S01]  /*bab0*/  LDL.LU R88, [R1+0xbe0] ;  /* 0x000be00001587983 */ /* 0x008ee20000300800 */
[----:B----4-:R-:W-:-:S04]  /*bac0*/  LEA R34, P6, R202, R71, 0x1 ;  /* 0x00000047ca227211 */ /* 0x010fc800078c08ff */
[----:B-1----:R-:W-:Y:S01]  /*bad0*/  LEA.HI.X.SX32 R211, R202, R70, 0x1, P6 ;  /* 0x00000046cad37211 */ /* 0x002fe200030f0eff */
[----:B------:R-:W-:Y:S01]  /*bae0*/  @P1 IMAD.MOV.U32 R210, RZ, RZ, R34 ;  /* 0x000000ffffd21224 */ /* 0x000fe200078e0022 */
[----:B------:R-:W-:Y:S01]  /*baf0*/  LEA R232, P6, R196, R71, 0x1 ;  /* 0x00000047c4e87211 */ /* 0x000fe200078c08ff */
[----:B------:R1:W-:Y:S04]  /*bb00*/  STL [R1+0x4c], R34 ;  /* 0x00004c2201007387 */ /* 0x0003e80000100800 */
[----:B------:R-:W-:Y:S04]  /*bb10*/  STL [R1+0x48], R211 ;  /* 0x000048d301007387 */ /* 0x000fe80000100800 */
[----:B------:R-:W-:Y:S04]  /*bb20*/  STL [R1+0x6c], R232 ;  /* 0x00006ce801007387 */ /* 0x000fe80000100800 */
[----:B------:R4:W3:Y:S04]  /*bb30*/  @P1 LDG.E.U16 R38, desc[UR16][R210.64] ;  /* 0x00000010d2261981 */ /* 0x0008e8000c1e1500 */
[----:B--2---:R2:W-:Y:S01]  /*bb40*/  STL [R1+0x7d0], R37 ;  /* 0x0007d02501007387 */ /* 0x0045e20000100800 */
[----:B------:R-:W-:-:S02]  /*bb50*/  SEL R194, R75, R194, !P2 ;  /* 0x000000c24bc27207 */ /* 0x000fc40005000000 */
[----:B------:R-:W-:Y:S01]  /*bb60*/  SEL R188, R75, R188, !P2 ;  /* 0x000000bc4bbc7207 */ /* 0x000fe20005000000 */
[----:B-1----:R-:W3:Y:S01]  /*bb70*/  LDL.LU R34, [R1+0xbdc] ;  /* 0x000bdc0001227983 */ /* 0x002ee20000300800 */
[----:B--2---:R-:W-:Y:S01]  /*bb80*/  LEA.HI.X.SX32 R37, R196, R70, 0x1, P6 ;  /* 0x00000046c4257211 */ /* 0x004fe200030f0eff */
[----:B----4-:R-:W-:-:S04]  /*bb90*/  @P1 IMAD.MOV.U32 R210, RZ, RZ, R232 ;  /* 0x000000ffffd21224 */ /* 0x010fc800078e00e8 */
[----:B------:R-:W-:-:S05]  /*bba0*/  @P1 IMAD.MOV.U32 R211, RZ, RZ, R37 ;  /* 0x000000ffffd31224 */ /* 0x000fca00078e0025 */
[----:B------:R1:W2:Y:S01]  /*bbb0*/  @P1 LDG.E.U16 R41, desc[UR16][R210.64] ;  /* 0x00000010d2291981 */ /* 0x0002a2000c1e1500 */
[----:B------:R-:W-:-:S03]  /*bbc0*/  IMAD R194, R194, UR13, RZ ;  /* 0x0000000dc2c27c24 */ /* 0x000fc6000f8e02ff */
[----:B------:R4:W-:Y:S01]  /*bbd0*/  STL [R1+0x68], R37 ;  /* 0x0000682501007387 */ /* 0x0009e20000100800 */
[----:B------:R-:W-:Y:S01]  /*bbe0*/  IMAD R188, R188, UR13, RZ ;  /* 0x0000000dbcbc7c24 */ /* 0x000fe2000f8e02ff */
[----:B------:R-:W-:Y:S02]  /*bbf0*/  PRMT R42, RZ, 0x7610, R42 ;  /* 0x00007610ff2a7816 */ /* 0x000fe4000000002a */
[----:B------:R-:W-:Y:S01]  /*bc00*/  PRMT R45, RZ, 0x7610, R45 ;  /* 0x00007610ff2d7816 */ /* 0x000fe2000000002d */
[----:B---3--:R3:W-:Y:S04]  /*bc10*/  STL [R1+0x7cc], R38 ;  /* 0x0007cc2601007387 */ /* 0x0087e80000100800 */
[----:B----4-:R-:W4:Y:S01]  /*bc20*/  LDL.LU R37, [R1+0xbd8] ;  /* 0x000bd80001257983 */ /* 0x010f220000300800 */
[----:B---3--:R-:W-:-:S04]  /*bc30*/  LEA R38, P6, R194, R71, 0x1 ;  /* 0x00000047c2267211 */ /* 0x008fc800078c08ff */
        /* <DEDUP_REMOVED lines=23> */
[----:B-1----:R-:W-:Y:S02]  /*bdb0*/  LEA.HI.X.SX32 R211, R186, R70, 0x1, P6 ;  /* 0x00000046bad37211 */ /* 0x002fe400030f0eff */
[----:B------:R-:W-:Y:S01]  /*bdc0*/  LEA R232, P6, R180, R71, 0x1 ;  /* 0x00000047b4e87211 */ /* 0x000fe200078c08ff */
[----:B------:R1:W-:Y:S01]  /*bdd0*/  STL [R1+0xcc], R42 ;  /* 0x0000cc2a01007387 */ /* 0x0003e20000100800 */
[----:B------:R-:W-:-:S03]  /*bde0*/  @P1 IMAD.MOV.U32 R210, RZ, RZ, R42 ;  /* 0x000000ffffd21224 */ /* 0x000fc600078e002a */
[----:B------:R-:W-:Y:S04]  /*bdf0*/  STL [R1+0xc8], R211 ;  /* 0x0000c8d301007387 */ /* 0x000fe80000100800 */
[----:B------:R-:W-:Y:S04]  /*be00*/  STL [R1+0xec], R232 ;  /* 0x0000ece801007387 */ /* 0x000fe80000100800 */
[----:B--2---:R2:W-:Y:S04]  /*be10*/  STL [R1+0x7c0], R45 ;  /* 0x0007c02d01007387 */ /* 0x0045e80000100800 */
[----:B------:R4:W3:Y:S01]  /*be20*/  @P1 LDG.E.U16 R46, desc[UR16][R210.64] ;  /* 0x00000010d22e1981 */ /* 0x0008e2000c1e1500 */
        /* <DEDUP_REMOVED lines=16> */
[----:B------:R-:W-:Y:S01]  /*bf30*/  STL [R1+0x10c], R46 ;  /* 0x00010c2e01007387 */ /* 0x000fe20000100800 */
[----:B------:R-:W-:-:S03]  /*bf40*/  @P1 IMAD.MOV.U32 R210, RZ, RZ, R46 ;  /* 0x000000ffffd21224 */ /* 0x000fc600078e002e */
[----:B--2---:R1:W-:Y:S04]  /*bf50*/  STL [R1+0x7b8], R131 ;  /* 0x0007b88301007387 */ /* 0x0043e80000100800 */
[----:B------:R2:W3:Y:S01]  /*bf60*/  @P1 LDG.E.U16 R103, desc[UR16][R210.64] ;  /* 0x00000010d2671981 */ /* 0x0004e2000c1e1500 */
[----:B-1----:R-:W-:-:S04]  /*bf70*/  LEA R131, P6, R177, R71, 0x1 ;  /* 0x00000047b1837211 */ /* 0x002fc800078c08ff */
[----:B------:R-:W-:Y:S01]  /*bf80*/  LEA.HI.X.SX32 R232, R177, R70, 0x1, P6 ;  /* 0x00000046b1e87211 */ /* 0x000fe200030f0eff */
[----:B------:R1:W-:Y:S01]  /*bf90*/  STL [R1+0x108], R211 ;  /* 0x000108d301007387 */ /* 0x0003e20000100800 */
[----:B--2---:R-:W-:-:S03]  /*bfa0*/  @P1 IMAD.MOV.U32 R210, RZ, RZ, R131 ;  /* 0x000000ffffd21224 */ /* 0x004fc600078e0083 */
[----:B-1----:R-:W-:-:S05]  /*bfb0*/  @P1 IMAD.MOV.U32 R211, RZ, RZ, R232 ;  /* 0x000000ffffd31224 */ /* 0x002fca00078e00e8 */
[----:B------:R-:W2:Y:S01]  /*bfc0*/  @P1 LDG.E.U16 R49, desc[UR16][R210.64] ;  /* 0x00000010d2311981 */ /* 0x000ea2000c1e1500 */
[----:B------:R-:W-:-:S03]  /*bfd0*/  SEL R172, R75, R172, !P2 ;  /* 0x000000ac4bac7207 */ /* 0x000fc60005000000 */
[----:B------:R-:W-:Y:S02]  /*bfe0*/  STL [R1+0x12c], R131 ;  /* 0x00012c8301007387 */ /* 0x000fe40000100800 */
[----:B------:R-:W-:Y:S01]  /*bff0*/  IMAD R172, R172, UR13, RZ ;  /* 0x0000000dacac7c24 */ /* 0x000fe2000f8e02ff */
[----:B------:R-:W-:Y:S01]  /*c000*/  SEL R171, R75, R171, !P2 ;  /* 0x000000ab4bab7207 */ /* 0x000fe20005000000 */
[----:B------:R-:W4:Y:S04]  /*c010*/  LDL.LU R46, [R1+0xbc4] ;  /* 0x000bc400012e7983 */ /* 0x000f280000300800 */
[----:B------:R-:W-:Y:S01]  /*c020*/  STL [R1+0x128], R232 ;  /* 0x000128e801007387 */ /* 0x000fe20000100800 */
[----:B------:R-:W-:Y:S01]  /*c030*/  IMAD R171, R171, UR13, RZ ;  /* 0x0000000dabab7c24 */ /* 0x000fe2000f8e02ff */
[----:B------:R-:W-:-:S02]  /*c040*/  SEL R170, R75, R170, !P2 ;  /* 0x000000aa4baa7207 */ /* 0x000fc40005000000 */
[----:B------:R-:W-:Y:S02]  /*c050*/  PRMT R52, RZ, 0x7610, R52 ;  /* 0x00007610ff347816 */ /* 0x000fe40000000034 */
[----:B------:R-:W-:Y:S01]  /*c060*/  PRMT R51, RZ, 0x7610, R51 ;  /* 0x00007610ff337816 */ /* 0x000fe20000000033 */
[----:B---3--:R1:W-:Y:S02]  /*c070*/  STL [R1+0x7b4], R103 ;  /* 0x0007b46701007387 */ /* 0x0083e40000100800 */
[----:B-1----:R-:W-:-:S05]  /*c080*/  LEA R103, P6, R172, R71, 0x1 ;  /* 0x00000047ac677211 */ /* 0x002fca00078c08ff */
[----:B------:R-:W-:Y:S04]  /*c090*/  STL [R1+0x14c], R103 ;  /* 0x00014c6701007387 */ /* 0x000fe80000100800 */
[----:B--2---:R1:W-:Y:S02]  /*c0a0*/  STL [R1+0x7b0], R49 ;  /* 0x0007b03101007387 */ /* 0x0043e40000100800 */
[-C--:B-1----:R-:W-:Y:S02]  /*c0b0*/  LEA.HI.X.SX32 R49, R172, R70.reuse, 0x1, P6 ;  /* 0x00000046ac317211 */ /* 0x082fe400030f0eff */
[C---:B------:R-:W-:Y:S01]  /*c0c0*/  LEA R131, P6, R171.reuse, R71, 0x1 ;  /* 0x00000047ab837211 */ /* 0x040fe200078c08ff */
[----:B------:R-:W-:Y:S02]  /*c0d0*/  IMAD R172, R170, UR13, RZ ;  /* 0x0000000daaac7c24 */ /* 0x000fe4000f8e02ff */
[----:B------:R-:W-:Y:S01]  /*c0e0*/  @P1 IMAD.MOV.U32 R170, RZ, RZ, R103 ;  /* 0x000000ffffaa1224 */ /* 0x000fe200078e0067 */
[----:B------:R-:W-:Y:S01]  /*c0f0*/  LEA.HI.X.SX32 R232, R171, R70, 0x1, P6 ;  /* 0x00000046abe87211 */ /* 0x000fe200030f0eff */
[----:B------:R-:W-:-:S05]  /*c100*/  @P1 IMAD.MOV.U32 R171, RZ, RZ, R49 ;  /* 0x000000ffffab1224 */ /* 0x000fca00078e0031 */
[----:B------:R1:W2:Y:S02]  /*c110*/  @P1 LDG.E.U16 R52, desc[UR16][R170.64] ;  /* 0x00000010aa341981 */ /* 0x0002a4000c1e1500 */
[----:B-1----:R-:W-:Y:S02]  /*c120*/  @P1 IMAD.MOV.U32 R170, RZ, RZ, R131 ;  /* 0x000000ffffaa1224 */ /* 0x002fe400078e0083 */
[----:B------:R-:W-:-:S05]  /*c130*/  @P1 IMAD.MOV.U32 R171, RZ, RZ, R232 ;  /* 0x000000ffffab1224 */ /* 0x000fca00078e00e8 */
[----:B------:R1:W3:Y:S04]  /*c140*/  @P1 LDG.E.U16 R51, desc[UR16][R170.64] ;  /* 0x00000010aa331981 */ /* 0x0002e8000c1e1500 */
[----:B------:R0:W-:Y:S01]  /*c150*/  STL [R1+0x148], R49 ;  /* 0x0001483101007387 */ /* 0x0001e20000100800 */
[----:B------:R-:W-:-:S03]  /*c160*/  SEL R65, R75, R65, !P2 ;  /* 0x000000414b417207 */ /* 0x000fc60005000000 */
[----:B------:R-:W-:Y:S04]  /*c170*/  STL [R1+0x16c], R131 ;  /* 0x00016c8301007387 */ /* 0x000fe80000100800 */
[----:B0-----:R-:W4:Y:S04]  /*c180*/  LDL.LU R49, [R1+0xbc0] ;  /* 0x000bc00001317983 */ /* 0x001f280000300800 */
[----:B------:R-:W4:Y:S04]  /*c190*/  LDL.LU R103, [R1+0xbbc] ;  /* 0x000bbc0001677983 */ /* 0x000f280000300800 */
[----:B------:R-:W-:Y:S01]  /*c1a0*/  STL [R1+0x168], R232 ;  /* 0x000168e801007387 */ /* 0x000fe20000100800 */
[----:B------:R-:W-:Y:S01]  /*c1b0*/  IMAD R65, R65, UR13, RZ ;  /* 0x0000000d41417c24 */ /* 0x000fe2000f8e02ff */
[----:B------:R-:W-:-:S02]  /*c1c0*/  SEL R64, R75, R64, !P2 ;  /* 0x000000404b407207 */ /* 0x000fc40005000000 */
[----:B------:R-:W-:-:S03]  /*c1d0*/  PRMT R121, RZ, 0x7610, R121 ;  /* 0x00007610ff797816 */ /* 0x000fc60000000079 */
[----:B-1----:R-:W-:Y:S01]  /*c1e0*/  IMAD R170, R64, UR13, RZ ;  /* 0x0000000d40aa7c24 */ /* 0x002fe2000f8e02ff */
[----:B------:R-:W-:Y:S01]  /*c1f0*/  PRMT R119, RZ, 0x7610, R119 ;  /* 0x00007610ff777816 */ /* 0x000fe20000000077 */
[----:B--2---:R0:W-:Y:S02]  /*c200*/  STL [R1+0x7ac], R52 ;  /* 0x0007ac3401007387 */ /* 0x0041e40000100800 */
[----:B0-----:R-:W-:-:S05]  /*c210*/  LEA R52, P6, R172, R71, 0x1 ;  /* 0x00000047ac347211 */ /* 0x001fca00078c08ff */
[----:B------:R-:W-:Y:S04]  /*c220*/  STL [R1+0x1ac], R52 ;  /* 0x0001ac3401007387 */ /* 0x000fe80000100800 */
[----:B---3--:R0:W-:Y:S01]  /*c230*/  STL [R1+0x7a8], R51 ;  /* 0x0007a83301007387 */ /* 0x0081e20000100800 */
[----:B------:R-:W-:Y:S01]  /*c240*/  @P1 IMAD.MOV.U32 R64, RZ, RZ, R52 ;  /* 0x000000ffff401224 */ /* 0x000fe200078e0034 */
[----:B0-----:R-:W-:Y:S02]  /*c250*/  LEA.HI.X.SX32 R51, R172, R70, 0x1, P6 ;  /* 0x00000046ac337211 */ /* 0x001fe400030f0eff */
[----:B------:R-:W-:-:S04]  /*c260*/  LEA R131, P6, R65, R71, 0x1 ;  /* 0x0000004741837211 */ /* 0x000fc800078c08ff */
[----:B------:R-:W-:Y:S01]  /*c270*/  LEA.HI.X.SX32 R232, R65, R70, 0x1, P6 ;  /* 0x0000004641e87211 */ /* 0x000fe200030f0eff */
[----:B------:R-:W-:-:S05]  /*c280*/  @P1 IMAD.MOV.U32 R65, RZ, RZ, R51 ;  /* 0x000000ffff411224 */ /* 0x000fca00078e0033 */
[----:B------:R0:W2:Y:S02]  /*c290*/  @P1 LDG.E.U16 R121, desc[UR16][R64.64] ;  /* 0x0000001040791981 */ /* 0x0000a4000c1e1500 */
[----:B0-----:R-:W-:Y:S02]  /*c2a0*/  @P1 IMAD.MOV.U32 R64, RZ, RZ, R131 ;  /* 0x000000ffff401224 */ /* 0x001fe400078e0083 */
[----:B------:R-:W-:-:S05]  /*c2b0*/  @P1 IMAD.MOV.U32 R65, RZ, RZ, R232 ;  /* 0x000000ffff411224 */ /* 0x000fca00078e00e8 */
[----:B------:R0:W3:Y:S04]  /*c2c0*/  @P1 LDG.E.U16 R119, desc[UR16][R64.64] ;  /* 0x0000001040771981 */ /* 0x0000e8000c1e1500 */
[----:B------:R1:W-:Y:S01]  /*c2d0*/  STL [R1+0x1a8], R51 ;  /* 0x0001a83301007387 */ /* 0x0003e20000100800 */
[----:B------:R-:W-:-:S03]  /*c2e0*/  SEL R63, R75, R63, !P2 ;  /* 0x0000003f4b3f7207 */ /* 0x000fc60005000000 */
[----:B------:R-:W-:Y:S04]  /*c2f0*/  STL [R1+0x1cc], R131 ;  /* 0x0001cc8301007387 */ /* 0x000fe80000100800 */
[----:B-1----:R-:W4:Y:S04]  /*c300*/  LDL.LU R51, [R1+0xbb8] ;  /* 0x000bb80001337983 */ /* 0x002f280000300800 */
[----:B------:R-:W4:Y:S04]  /*c310*/  LDL.LU R52, [R1+0xbb4] ;  /* 0x000bb40001347983 */ /* 0x000f280000300800 */
[----:B------:R-:W-:Y:S01]  /*c320*/  STL [R1+0x1c8], R232 ;  /* 0x0001c8e801007387 */ /* 0x000fe20000100800 */
[----:B------:R-:W-:Y:S01]  /*c330*/  IMAD R63, R63, UR13, RZ ;  /* 0x0000000d3f3f7c24 */ /* 0x000fe2000f8e02ff */
[----:B------:R-:W-:-:S02]  /*c340*/  SEL R62, R75, R62, !P2 ;  /* 0x0000003e4b3e7207 */ /* 0x000fc40005000000 */
[----:B------:R-:W-:-:S03]  /*c350*/  PRMT R125, RZ, 0x7610, R125 ;  /* 0x00007610ff7d7816 */ /* 0x000fc6000000007d */
[----:B0-----:R-:W-:Y:S01]  /*c360*/  IMAD R64, R62, UR13, RZ ;  /* 0x0000000d3e407c24 */ /* 0x001fe2000f8e02ff */
        /* <DEDUP_REMOVED lines=61> */
[----:B------:R0:W3:Y:S01]  /*c740*/  @P1 LDG.E.U16 R85, desc[UR16][R58.64] ;  /* 0x000000103a551981 */ /* 0x0000e2000c1e1500 */
[----:B------:R-:W-:-:S03]  /*c750*/  SEL R57, R75, R57, !P2 ;  /* 0x000000394b397207 */ /* 0x000fc60005000000 */
[----:B------:R1:W-:Y:S04]  /*c760*/  STL [R1+0x268], R127 ;  /* 0x0002687f01007387 */ /* 0x0003e80000100800 */
[----:B------:R-:W-:Y:S01]  /*c770*/  STL [R1+0x28c], R232 ;  /* 0x00028ce801007387 */ /* 0x000fe20000100800 */
[----:B------:R-:W-:-:S03]  /*c780*/  IMAD R57, R57, UR13, RZ ;  /* 0x0000000d39397c24 */ /* 0x000fc6000f8e02ff */
[----:B-1----:R-:W3:Y:S04]  /*c790*/  LDL.LU R127, [R1+0xba0] ;  /* 0x000ba000017f7983 */ /* 0x002ee80000300800 */
[----:B------:R-:W4:Y:S04]  /*c7a0*/  LDL.LU R129, [R1+0xb9c] ;  /* 0x000b9c0001817983 */ /* 0x000f280000300800 */
[----:B------:R1:W-:Y:S01]  /*c7b0*/  STL [R1+0x288], R131 ;  /* 0x0002888301007387 */ /* 0x0003e20000100800 */
[----:B------:R-:W-:Y:S02]  /*c7c0*/  PRMT R87, RZ, 0x7610, R87 ;  /* 0x00007610ff577816 */ /* 0x000fe40000000057 */
[----:B------:R-:W-:Y:S01]  /*c7d0*/  PRMT R89, RZ, 0x7610, R89 ;  /* 0x00007610ff597816 */ /* 0x000fe20000000059 */
[----:B--2---:R2:W-:Y:S04]  /*c7e0*/  STL [R1+0x78c], R83 ;  /* 0x00078c5301007387 */ /* 0x0045e80000100800 */
[----:B-1----:R-:W4:Y:S01]  /*c7f0*/  LDL.LU R131, [R1+0xb98] ;  /* 0x000b980001837983 */ /* 0x002f220000300800 */
[----:B--2---:R-:W-:-:S04]  /*c800*/  LEA R83, P6, R60, R71, 0x1 ;  /* 0x000000473c537211 */ /* 0x004fc800078c08ff */
[----:B0-----:R-:W-:Y:S01]  /*c810*/  LEA.HI.X.SX32 R59, R60, R70, 0x1, P6 ;  /* 0x000000463c3b7211 */ /* 0x001fe200030f0eff */
[----:B------:R-:W-:Y:S01]  /*c820*/  @P1 IMAD.MOV.U32 R58, RZ, RZ, R83 ;  /* 0x000000ffff3a1224 */ /* 0x000fe200078e0053 */
[----:B------:R-:W-:Y:S01]  /*c830*/  LEA R232, P6, R57, R71, 0x1 ;  /* 0x0000004739e87211 */ /* 0x000fe200078c08ff */
[----:B------:R0:W-:Y:S04]  /*c840*/  STL [R1+0x2ac], R83 ;  /* 0x0002ac5301007387 */ /* 0x0001e80000100800 */
[----:B------:R-:W-:Y:S04]  /*c850*/  STL [R1+0x2a8], R59 ;  /* 0x0002a83b01007387 */ /* 0x000fe80000100800 */
[----:B------:R-:W-:Y:S04]  /*c860*/  STL [R1+0x2cc], R232 ;  /* 0x0002cce801007387 */ /* 0x000fe80000100800 */
[----:B------:R1:W2:Y:S04]  /*c870*/  @P1 LDG.E.U16 R87, desc[UR16][R58.64] ;  /* 0x000000103a571981 */ /* 0x0002a8000c1e1500 */
[----:B---3--:R3:W-:Y:S01]  /*c880*/  STL [R1+0x788], R85 ;  /* 0x0007885501007387 */ /* 0x0087e20000100800 */
[----:B------:R-:W-:-:S02]  /*c890*/  SEL R179, R75, R179, !P2 ;  /* 0x000000b34bb37207 */ /* 0x000fc40005000000 */
[----:B------:R-:W-:Y:S01]  /*c8a0*/  SEL R185, R75, R185, !P2 ;  /* 0x000000b94bb97207 */ /* 0x000fe20005000000 */
[----:B0-----:R-:W4:Y:S01]  /*c8b0*/  LDL.LU R83, [R1+0xb94] ;  /* 0x000b940001537983 */ /* 0x001f220000300800 */
[----:B---3--:R-:W-:Y:S01]  /*c8c0*/  LEA.HI.X.SX32 R85, R57, R70, 0x1, P6 ;  /* 0x0000004639557211 */ /* 0x008fe200030f0eff */
[----:B-1----:R-:W-:-:S04]  /*c8d0*/  @P1 IMAD.MOV.U32 R58, RZ, RZ, R232 ;  /* 0x000000ffff3a1224 */ /* 0x002fc800078e00e8 */
[----:B------:R-:W-:-:S05]  /*c8e0*/  @P1 IMAD.MOV.U32 R59, RZ, RZ, R85 ;  /* 0x000000ffff3b1224 */ /* 0x000fca00078e0055 */
[----:B------:R0:W3:Y:S01]  /*c8f0*/  @P1 LDG.E.U16 R89, desc[UR16][R58.64] ;  /* 0x000000103a591981 */ /* 0x0000e2000c1e1500 */
[----:B------:R-:W-:-:S03]  /*c900*/  IMAD R179, R179, UR13, RZ ;  /* 0x0000000db3b37c24 */ /* 0x000fc6000f8e02ff */
[----:B------:R1:W-:Y:S01]  /*c910*/  STL [R1+0x2c8], R85 ;  /* 0x0002c85501007387 */ /* 0x0003e20000100800 */
[----:B------:R-:W-:Y:S01]  /*c920*/  IMAD R185, R185, UR13, RZ ;  /* 0x0000000db9b97c24 */ /* 0x000fe2000f8e02ff */
[----:B------:R-:W-:Y:S02]  /*c930*/  PRMT R102, RZ, 0x7610, R102 ;  /* 0x00007610ff667816 */ /* 0x000fe40000000066 */
[----:B------:R-:W-:Y:S01]  /*c940*/  PRMT R216, RZ, 0x7610, R216 ;  /* 0x00007610ffd87816 */ /* 0x000fe200000000d8 */
[----:B--2---:R2:W-:Y:S04]  /*c950*/  STL [R1+0x784], R87 ;  /* 0x0007845701007387 */ /* 0x0045e80000100800 */
[----:B-1----:R-:W4:Y:S01]  /*c960*/  LDL.LU R85, [R1+0xb90] ;  /* 0x000b900001557983 */ /* 0x002f220000300800 */
[----:B--2---:R-:W-:-:S04]  /*c970*/  LEA R87, P6, R179, R71, 0x1 ;  /* 0x00000047b3577211 */ /* 0x004fc800078c08ff */
[----:B0-----:R-:W-:Y:S02]  /*c980*/  LEA.HI.X.SX32 R59, R179, R70, 0x1, P6 ;  /* 0x00000046b33b7211 */ /* 0x001fe400030f0eff */
[----:B------:R-:W-:Y:S01]  /*c990*/  LEA R232, P6, R185, R71, 0x1 ;  /* 0x00000047b9e87211 */ /* 0x000fe200078c08ff */
[----:B------:R0:W-:Y:S01]  /*c9a0*/  STL [R1+0x2ec], R87 ;  /* 0x0002ec5701007387 */ /* 0x0001e20000100800 */
[----:B------:R-:W-:-:S03]  /*c9b0*/  @P1 IMAD.MOV.U32 R58, RZ, RZ, R87 ;  /* 0x000000ffff3a1224 */ /* 0x000fc600078e0057 */
[----:B------:R-:W-:Y:S04]  /*c9c0*/  STL [R1+0x2e8], R59 ;  /* 0x0002e83b01007387 */ /* 0x000fe80000100800 */
[----:B------:R-:W-:Y:S04]  /*c9d0*/  STL [R1+0x30c], R232 ;  /* 0x00030ce801007387 */ /* 0x000fe80000100800 */
[----:B---3--:R1:W-:Y:S04]  /*c9e0*/  STL [R1+0x780], R89 ;  /* 0x0007805901007387 */ /* 0x0083e80000100800 */
[----:B------:R2:W3:Y:S01]  /*c9f0*/  @P1 LDG.E.U16 R102, desc[UR16][R58.64] ;  /* 0x000000103a661981 */ /* 0x0004e2000c1e1500 */
[----:B------:R-:W-:-:S02]  /*ca00*/  SEL R187, R75, R187, !P2 ;  /* 0x000000bb4bbb7207 */ /* 0x000fc40005000000 */
[----:B------:R-:W-:Y:S01]  /*ca10*/  SEL R193, R75, R193, !P2 ;  /* 0x000000c14bc17207 */ /* 0x000fe20005000000 */
[----:B0-----:R-:W4:Y:S01]  /*ca20*/  LDL.LU R87, [R1+0xb8c] ;  /* 0x000b8c0001577983 */ /* 0x001f220000300800 */
[----:B-1----:R-:W-:Y:S01]  /*ca30*/  LEA.HI.X.SX32 R89, R185, R70, 0x1, P6 ;  /* 0x00000046b9597211 */ /* 0x002fe200030f0eff */
[----:B--2---:R-:W-:-:S04]  /*ca40*/  @P1 IMAD.MOV.U32 R58, RZ, RZ, R232 ;  /* 0x000000ffff3a1224 */ /* 0x004fc800078e00e8 */
        /* <DEDUP_REMOVED lines=8> */
[----:B-1----:R-:W4:Y:S01]  /*cad0*/  LDL.LU R89, [R1+0xb88] ;  /* 0x000b880001597983 */ /* 0x002f220000300800 */
[----:B---3--:R-:W-:-:S04]  /*cae0*/  LEA R102, P6, R187, R71, 0x1 ;  /* 0x00000047bb667211 */ /* 0x008fc800078c08ff */
[----:B0-----:R-:W-:Y:S01]  /*caf0*/  LEA.HI.X.SX32 R59, R187, R70, 0x1, P6 ;  /* 0x00000046bb3b7211 */ /* 0x001fe200030f0eff */
[----:B------:R-:W-:Y:S01]  /*cb00*/  STL [R1+0x32c], R102 ;  /* 0x00032c6601007387 */ /* 0x000fe20000100800 */
[----:B------:R-:W-:-:S03]  /*cb10*/  @P1 IMAD.MOV.U32 R58, RZ, RZ, R102 ;  /* 0x000000ffff3a1224 */ /* 0x000fc600078e0066 */
[----:B--2---:R0:W-:Y:S04]  /*cb20*/  STL [R1+0x778], R216 ;  /* 0x000778d801007387 */ /* 0x0041e80000100800 */
[----:B------:R1:W2:Y:S01]  /*cb30*/  @P1 LDG.E.U16 R231, desc[UR16][R58.64] ;  /* 0x000000103ae71981 */ /* 0x0002a2000c1e1500 */
[----:B0-----:R-:W-:-:S04]  /*cb40*/  LEA R216, P6, R193, R71, 0x1 ;  /* 0x00000047c1d87211 */ /* 0x001fc800078c08ff */
[----:B------:R-:W-:Y:S01]  /*cb50*/  LEA.HI.X.SX32 R232, R193, R70, 0x1, P6 ;  /* 0x00000046c1e87211 */ /* 0x000fe200030f0eff */
[----:B------:R0:W-:Y:S01]  /*cb60*/  STL [R1+0x328], R59 ;  /* 0x0003283b01007387 */ /* 0x0001e20000100800 */
[----:B-1----:R-:W-:-:S03]  /*cb70*/  @P1 IMAD.MOV.U32 R58, RZ, RZ, R216 ;  /* 0x000000ffff3a1224 */ /* 0x002fc600078e00d8 */
[----:B0-----:R-:W-:-:S05]  /*cb80*/  @P1 IMAD.MOV.U32 R59, RZ, RZ, R232 ;  /* 0x000000ffff3b1224 */ /* 0x001fca00078e00e8 */
[----:B------:R0:W3:Y:S01]  /*cb90*/  @P1 LDG.E.U16 R211, desc[UR16][R58.64] ;  /* 0x000000103ad31981 */ /* 0x0000e2000c1e1500 */
[----:B------:R-:W-:-:S03]  /*cba0*/  SEL R195, R75, R195, !P2 ;  /* 0x000000c34bc37207 */ /* 0x000fc60005000000 */
[----:B------:R-:W-:Y:S02]  /*cbb0*/  STL [R1+0x34c], R216 ;  /* 0x00034cd801007387 */ /* 0x000fe40000100800 */
[----:B------:R-:W-:Y:S02]  /*cbc0*/  IMAD R195, R195, UR13, RZ ;  /* 0x0000000dc3c37c24 */ /* 0x000fe4000f8e02ff */
[----:B------:R-:W-:Y:S01]  /*cbd0*/  STL [R1+0x348], R232 ;  /* 0x000348e801007387 */ /* 0x000fe20000100800 */
[----:B------:R-:W-:Y:S02]  /*cbe0*/  SEL R201, R75, R201, !P2 ;  /* 0x000000c94bc97207 */ /* 0x000fe40005000000 */
[----:B------:R-:W-:-:S03]  /*cbf0*/  PRMT R212, RZ, 0x7610, R212 ;  /* 0x00007610ffd47816 */ /* 0x000fc600000000d4 */
[----:B------:R-:W-:Y:S01]  /*cc00*/  IMAD R201, R201, UR13, RZ ;  /* 0x0000000dc9c97c24 */ /* 0x000fe2000f8e02ff */
[----:B------:R-:W-:Y:S01]  /*cc10*/  PRMT R210, RZ, 0x7610, R210 ;  /* 0x00007610ffd27816 */ /* 0x000fe200000000d2 */
[----:B--2---:R1:W-:Y:S02]  /*cc20*/  STL [R1+0x774], R231 ;  /* 0x000774e701007387 */ /* 0x0043e40000100800 */
[----:B-1----:R-:W-:-:S04]  /*cc30*/  LEA R231, P6, R195, R71, 0x1 ;  /* 0x00000047c3e77211 */ /* 0x002fc800078c08ff */
[----:B------:R-:W-:Y:S01]  /*cc40*/  LEA.HI.X.SX32 R232, R195, R70, 0x1, P6 ;  /* 0x00000046c3e87211 */ /* 0x000fe200030f0eff */
[----:B------:R-:W-:Y:S01]  /*cc50*/  STL [R1+0x36c], R231 ;  /* 0x00036ce701007387 */ /* 0x000fe20000100800 */
[----:B0-----:R-:W-:-:S03]  /*cc60*/  @P1 IMAD.MOV.U32 R58, RZ, RZ, R231 ;  /* 0x000000ffff3a1224 */ /* 0x001fc600078e00e7 */
[----:B------:R-:W-:-:S05]  /*cc70*/  @P1 IMAD.MOV.U32 R59, RZ, RZ, R232 ;  /* 0x000000ffff3b1224 */ /* 0x000fca00078e00e8 */
[----:B------:R0:W2:Y:S04]  /*cc80*/  @P1 LDG.E.U16 R212, desc[UR16][R58.64] ;  /* 0x000000103ad41981 */ /* 0x0000a8000c1e1500 */
[----:B---3--:R1:W-:Y:S02]  /*cc90*/  STL [R1+0x770], R211 ;  /* 0x000770d301007387 */ /* 0x0083e40000100800 */
[----:B-1----:R-:W-:-:S04]  /*cca0*/  LEA R211, P6, R201, R71, 0x1 ;  /* 0x00000047c9d37211 */ /* 0x002fc800078c08ff */
[----:B------:R-:W-:Y:S01]  /*ccb0*/  LEA.HI.X.SX32 R216, R201, R70, 0x1, P6 ;  /* 0x00000046c9d87211 */ /* 0x000fe200030f0eff */
[----:B0-----:R-:W-:-:S04]  /*ccc0*/  @P1 IMAD.MOV.U32 R58, RZ, RZ, R211 ;  /* 0x000000ffff3a1224 */ /* 0x001fc800078e00d3 */
[----:B------:R-:W-:-:S05]  /*ccd0*/  @P1 IMAD.MOV.U32 R59, RZ, RZ, R216 ;  /* 0x000000ffff3b1224 */ /* 0x000fca00078e00d8 */
[----:B------:R0:W3:Y:S01]  /*cce0*/  @P1 LDG.E.U16 R210, desc[UR16][R58.64] ;  /* 0x000000103ad21981 */ /* 0x0000e2000c1e1500 */
[----:B------:R-:W-:-:S03]  /*ccf0*/  SEL R203, R75, R203, !P2 ;  /* 0x000000cb4bcb7207 */ /* 0x000fc60005000000 */
[----:B------:R-:W-:Y:S02]  /*cd00*/  STL [R1+0x368], R232 ;  /* 0x000368e801007387 */ /* 0x000fe40000100800 */
[----:B------:R-:W-:Y:S02]  /*cd10*/  IMAD R203, R203, UR13, RZ ;  /* 0x0000000dcbcb7c24 */ /* 0x000fe4000f8e02ff */
[----:B------:R-:W-:Y:S01]  /*cd20*/  STL [R1+0x38c], R211 ;  /* 0x00038cd301007387 */ /* 0x000fe20000100800 */
[----:B------:R-:W-:-:S03]  /*cd30*/  SEL R209, R75, R209, !P2 ;  /* 0x000000d14bd17207 */ /* 0x000fc60005000000 */
[----:B------:R-:W-:Y:S02]  /*cd40*/  STL [R1+0x388], R216 ;  /* 0x000388d801007387 */ /* 0x000fe40000100800 */
[----:B------:R-:W-:Y:S01]  /*cd50*/  IMAD R209, R209, UR13, RZ ;  /* 0x0000000dd1d17c24 */ /* 0x000fe2000f8e02ff */
[----:B------:R-:W-:Y:S02]  /*cd60*/  PRMT R204, RZ, 0x7610, R204 ;  /* 0x00007610ffcc7816 */ /* 0x000fe400000000cc */
        /* <DEDUP_REMOVED lines=127> */
[----:B------:R1:W-:Y:S04]  /*d560*/  STL [R1+0x50c], R60 ;  /* 0x00050c3c01007387 */ /* 0x0003e80000100800 */
[----:B------:R-:W-:Y:S01]  /*d570*/  STL [R1+0x508], R63 ;  /* 0x0005083f01007387 */ /* 0x000fe20000100800 */
[----:B------:R-:W-:Y:S02]  /*d580*/  SEL R241, R75, R241, !P2 ;  /* 0x000000f14bf17207 */ /* 0x000fe40005000000 */
[----:B------:R-:W-:-:S03]  /*d590*/  PRMT R61, RZ, 0x7610, R61 ;  /* 0x00007610ff3d7816 */ /* 0x000fc6000000003d */
[----:B------:R-:W-:Y:S01]  /*d5a0*/  IMAD R241, R241, UR5, RZ ;  /* 0x00000005f1f17c24 */ /* 0x000fe2000f8e02ff */
[----:B------:R-:W-:Y:S01]  /*d5b0*/  PRMT R64, RZ, 0x7610, R64 ;  /* 0x00007610ff407816 */ /* 0x000fe20000000040 */
[----:B-1----:R-:W-:Y:S01]  /*d5c0*/  IMAD.U32 R60, RZ, RZ, UR6 ;  /* 0x00000006ff3c7e24 */ /* 0x002fe2000f8e00ff */
[----:B------:R-:W-:Y:S01]  /*d5d0*/  SEL R243, R75, R243, !P2 ;  /* 0x000000f34bf37207 */ /* 0x000fe20005000000 */
[----:B------:R-:W1:Y:S01]  /*d5e0*/  LDCU UR5, c[0x0][0x3b0] ;  /* 0x00007600ff0577ac */ /* 0x000e620008000800 */
[----:B--2---:R2:W-:Y:S02]  /*d5f0*/  STL [R1+0x73c], R62 ;  /* 0x00073c3e01007387 */ /* 0x0045e40000100800 */
[----:B--2---:R-:W-:-:S04]  /*d600*/  LEA R62, P6, R236, R71, 0x1 ;  /* 0x00000047ec3e7211 */ /* 0x004fc800078c08ff */
[----:B------:R-:W-:Y:S01]  /*d610*/  LEA.HI.X.SX32 R63, R236, R70, 0x1, P6 ;  /* 0x00000046ec3f7211 */ /* 0x000fe200030f0eff */
[----:B------:R-:W-:Y:S01]  /*d620*/  STL [R1+0x52c], R62 ;  /* 0x00052c3e01007387 */ /* 0x000fe20000100800 */
[----:B0-----:R-:W-:-:S03]  /*d630*/  @P1 IMAD.MOV.U32 R58, RZ, RZ, R62 ;  /* 0x000000ffff3a1224 */ /* 0x001fc600078e003e */
[----:B------:R-:W-:Y:S01]  /*d640*/  STL [R1+0x528], R63 ;  /* 0x0005283f01007387 */ /* 0x000fe20000100800 */
[----:B------:R-:W-:-:S05]  /*d650*/  @P1 IMAD.MOV.U32 R59, RZ, RZ, R63 ;  /* 0x000000ffff3b1224 */ /* 0x000fca00078e003f */
[----:B------:R0:W2:Y:S04]  /*d660*/  @P1 LDG.E.U16 R61, desc[UR16][R58.64] ;  /* 0x000000103a3d1981 */ /* 0x0000a8000c1e1500 */
[----:B---3--:R3:W-:Y:S02]  /*d670*/  STL [R1+0x738], R57 ;  /* 0x0007383901007387 */ /* 0x0087e40000100800 */
[----:B---3--:R-:W-:-:S04]  /*d680*/  LEA R57, P6, R226, R66, 0x1 ;  /* 0x00000042e2397211 */ /* 0x008fc800078c08ff */
[----:B0-----:R-:W-:Y:S02]  /*d690*/  LEA.HI.X.SX32 R58, R226, R67, 0x1, P6 ;  /* 0x00000043e23a7211 */ /* 0x001fe400030f0eff */
[----:B------:R-:W-:-:S04]  /*d6a0*/  LEA R62, P6, R241, R71, 0x1 ;  /* 0x00000047f13e7211 */ /* 0x000fc800078c08ff */
[----:B------:R-:W-:-:S05]  /*d6b0*/  LEA.HI.X.SX32 R63, R241, R70, 0x1, P6 ;  /* 0x00000046f13f7211 */ /* 0x000fca00030f0eff */
[----:B------:R0:W3:Y:S01]  /*d6c0*/  @P1 LDG.E.U16 R64, desc[UR16][R62.64] ;  /* 0x000000103e401981 */ /* 0x0000e2000c1e1500 */
[----:B------:R-:W-:-:S03]  /*d6d0*/  IMAD R60, R60, 0x4, R226 ;  /* 0x000000043c3c7824 */ /* 0x000fc600078e02e2 */
[----:B------:R-:W-:Y:S01]  /*d6e0*/  STL [R1+0x54c], R62 ;  /* 0x00054c3e01007387 */ /* 0x000fe20000100800 */
[----:B------:R-:W-:Y:S01]  /*d6f0*/  IMAD R243, R243, UR11, RZ ;  /* 0x0000000bf3f37c24 */ /* 0x000fe2000f8e02ff */
[----:B------:R-:W-:Y:S01]  /*d700*/  LEA R59, P6, R60, R66, 0x1 ;  /* 0x000000423c3b7211 */ /* 0x000fe200078c08ff */
[----:B------:R-:W0:Y:S01]  /*d710*/  LDCU UR11, c[0x0][0x3b0] ;  /* 0x00007600ff0b77ac */ /* 0x000e220008000800 */
[----:B------:R-:W-:Y:S01]  /*d720*/  PRMT R178, RZ, 0x7610, R178 ;  /* 0x00007610ffb27816 */ /* 0x000fe200000000b2 */
[----:B--2---:R2:W-:Y:S04]  /*d730*/  STL [R1+0x734], R61 ;  /* 0x0007343d01007387 */ /* 0x0045e80000100800 */
[----:B------:R-:W-:Y:S01]  /*d740*/  STL [R1+0x548], R63 ;  /* 0x0005483f01007387 */ /* 0x000fe20000100800 */
[----:B--2---:R-:W-:-:S04]  /*d750*/  IMAD.U32 R61, RZ, RZ, UR6 ;  /* 0x00000006ff3d7e24 */ /* 0x004fc8000f8e00ff */
[----:B0-----:R-:W-:Y:S01]  /*d760*/  IMAD R62, R61, 0x4, R60 ;  /* 0x000000043d3e7824 */ /* 0x001fe200078e023c */
[----:B------:R-:W-:Y:S01]  /*d770*/  LEA.HI.X.SX32 R60, R60, R67, 0x1, P6 ;  /* 0x000000433c3c7211 */ /* 0x000fe200030f0eff */
[----:B---3--:R0:W-:Y:S02]  /*d780*/  STL [R1+0x6ac], R64 ;  /* 0x0006ac4001007387 */ /* 0x0081e40000100800 */
[----:B0-----:R-:W-:-:S04]  /*d790*/  LEA R64, P6, R243, R71, 0x1 ;  /* 0x00000047f3407211 */ /* 0x001fc800078c08ff */
[----:B------:R-:W-:-:S05]  /*d7a0*/  LEA.HI.X.SX32 R65, R243, R70, 0x1, P6 ;  /* 0x00000046f3417211 */ /* 0x000fca00030f0eff */
[----:B------:R0:W2:Y:S01]  /*d7b0*/  @P1 LDG.E.U16 R178, desc[UR16][R64.64] ;  /* 0x0000001040b21981 */ /* 0x0000a2000c1e1500 */
[----:B------:R-:W-:-:S05]  /*d7c0*/  SEL R242, R75, R242, !P2 ;  /* 0x000000f24bf27207 */ /* 0x000fca0005000000 */
[----:B------:R-:W-:Y:S01]  /*d7d0*/  IMAD R242, R242, UR14, RZ ;  /* 0x0000000ef2f27c24 */ /* 0x000fe2000f8e02ff */
[----:B------:R-:W-:Y:S01]  /*d7e0*/  SEL R244, R75, R244, !P2 ;  /* 0x000000f44bf47207 */ /* 0x000fe20005000000 */
[----:B------:R0:W-:Y:S01]  /*d7f0*/  STL [R1+0x56c], R64 ;  /* 0x00056c4001007387 */ /* 0x0001e20000100800 */
[----:B------:R-:W-:Y:S01]  /*d800*/  PRMT R172, RZ, 0x7610, R172 ;  /* 0x00007610ffac7816 */ /* 0x000fe200000000ac */
[----:B------:R-:W3:Y:S01]  /*d810*/  LDCU UR14, c[0x0][0x3b0] ;  /* 0x00007600ff0e77ac */ /* 0x000ee20008000800 */
[----:B------:R-:W-:Y:S01]  /*d820*/  LEA R179, P6, R242, R71, 0x1 ;  /* 0x00000047f2b37211 */ /* 0x000fe200078c08ff */
[----:B-1----:R-:W-:Y:S01]  /*d830*/  IMAD R244, R244, UR5, RZ ;  /* 0x00000005f4f47c24 */ /* 0x002fe2000f8e02ff */
[----:B------:R1:W-:Y:S01]  /*d840*/  STL [R1+0x568], R65 ;  /* 0x0005684101007387 */ /* 0x0003e20000100800 */
[----:B------:R-:W-:Y:S01]  /*d850*/  PRMT R171, RZ, 0x7610, R171 ;  /* 0x00007610ffab7816 */ /* 0x000fe200000000ab */
[----:B------:R-:W2:Y:S01]  /*d860*/  LDCU UR5, c[0x0][0x3b0] ;  /* 0x00007600ff0577ac */ /* 0x000ea20008000800 */
[----:B------:R-:W-:Y:S01]  /*d870*/  LEA.HI.X.SX32 R187, R242, R70, 0x1, P6 ;  /* 0x00000046f2bb7211 */ /* 0x000fe200030f0eff */
[----:B------:R-:W-:Y:S04]  /*d880*/  STL [R1+0x58c], R179 ;  /* 0x00058cb301007387 */ /* 0x000fe80000100800 */
[----:B------:R-:W-:Y:S01]  /*d890*/  STL [R1+0x588], R187 ;  /* 0x000588bb01007387 */ /* 0x000fe20000100800 */
[----:B0-----:R-:W-:-:S02]  /*d8a0*/  @P1 IMAD.MOV.U32 R64, RZ, RZ, R179 ;  /* 0x000000ffff401224 */ /* 0x001fc400078e00b3 */
[----:B-1----:R-:W-:-:S05]  /*d8b0*/  @P1 IMAD.MOV.U32 R65, RZ, RZ, R187 ;  /* 0x000000ffff411224 */ /* 0x002fca00078e00bb */
[----:B------:R0:W3:Y:S04]  /*d8c0*/  @P1 LDG.E.U16 R172, desc[UR16][R64.64] ;  /* 0x0000001040ac1981 */ /* 0x0000e8000c1e1500 */
[----:B--2---:R1:W-:Y:S01]  /*d8d0*/  STL [R1+0x6a8], R178 ;  /* 0x0006a8b201007387 */ /* 0x0043e20000100800 */
[----:B------:R-:W-:-:S03]  /*d8e0*/  SEL R249, R75, R249, !P2 ;  /* 0x000000f94bf97207 */ /* 0x000fc60005000000 */
[----:B------:R-:W2:Y:S01]  /*d8f0*/  LDL.LU R216, [R1+0x10] ;  /* 0x0000100001d87983 */ /* 0x000ea20000300800 */
[----:B-1----:R-:W-:-:S04]  /*d900*/  LEA R178, P6, R244, R71, 0x1 ;  /* 0x00000047f4b27211 */ /* 0x002fc800078c08ff */
[----:B------:R-:W-:Y:S01]  /*d910*/  LEA.HI.X.SX32 R179, R244, R70, 0x1, P6 ;  /* 0x00000046f4b37211 */ /* 0x000fe200030f0eff */
[----:B0-----:R-:W-:-:S04]  /*d920*/  @P1 IMAD.MOV.U32 R64, RZ, RZ, R178 ;  /* 0x000000ffff401224 */ /* 0x001fc800078e00b2 */
[----:B------:R-:W-:-:S05]  /*d930*/  @P1 IMAD.MOV.U32 R65, RZ, RZ, R179 ;  /* 0x000000ffff411224 */ /* 0x000fca00078e00b3 */
[----:B------:R0:W2:Y:S01]  /*d940*/  @P1 LDG.E.U16 R171, desc[UR16][R64.64] ;  /* 0x0000001040ab1981 */ /* 0x0000a2000c1e1500 */
[----:B------:R-:W-:Y:S01]  /*d950*/  IMAD R249, R249, UR15, RZ ;  /* 0x0000000ff9f97c24 */ /* 0x000fe2000f8e02ff */
[----:B------:R-:W-:Y:S01]  /*d960*/  SEL R250, R75, R250, !P2 ;  /* 0x000000fa4bfa7207 */ /* 0x000fe20005000000 */
[----:B------:R-:W1:Y:S03]  /*d970*/  LDCU UR15, c[0x0][0x3b0] ;  /* 0x00007600ff0f77ac */ /* 0x000e660008000800 */
[C---:B------:R-:W-:Y:S01]  /*d980*/  LEA R63, P6, R249.reuse, R71, 0x1 ;  /* 0x00000047f93f7211 */ /* 0x040fe200078c08ff */
[----:B------:R-:W-:Y:S04]  /*d990*/  STL [R1+0x5ac], R178 ;  /* 0x0005acb201007387 */ /* 0x000fe80000100800 */
[----:B------:R-:W-:Y:S04]  /*d9a0*/  STL [R1+0x5a8], R179 ;  /* 0x0005a8b301007387 */ /* 0x000fe80000100800 */
[----:B------:R-:W-:Y:S01]  /*d9b0*/  STL [R1+0x5cc], R63 ;  /* 0x0005cc3f01007387 */ /* 0x000fe20000100800 */
[----:B------:R-:W-:Y:S01]  /*d9c0*/  IMAD R250, R250, UR11, RZ ;  /* 0x0000000bfafa7c24 */ /* 0x000fe2000f8e02ff */
[----:B------:R-:W-:Y:S01]  /*d9d0*/  PRMT R61, RZ, 0x7610, R61 ;  /* 0x00007610ff3d7816 */ /* 0x000fe2000000003d */
[----:B0-----:R-:W-:Y:S01]  /*d9e0*/  @P1 IMAD.MOV.U32 R64, RZ, RZ, R63 ;  /* 0x000000ffff401224 */ /* 0x001fe200078e003f */
[----:B---3--:R0:W-:Y:S01]  /*d9f0*/  STL [R1+0x698], R172 ;  /* 0x000698ac01007387 */ /* 0x0081e20000100800 */
[----:B------:R-:W-:Y:S01]  /*da00*/  PRMT R170, RZ, 0x7610, R170 ;  /* 0x00007610ffaa7816 */ /* 0x000fe200000000aa */
[----:B------:R-:W3:Y:S01]  /*da10*/  LDCU UR11, c[0x0][0x3b0] ;  /* 0x00007600ff0b77ac */ /* 0x000ee20008000800 */
[----:B0-----:R-:W-:-:S05]  /*da20*/  LEA.HI.X.SX32 R172, R249, R70, 0x1, P6 ;  /* 0x00000046f9ac7211 */ /* 0x001fca00030f0eff */
[----:B------:R-:W-:Y:S01]  /*da30*/  STL [R1+0x5c8], R172 ;  /* 0x0005c8ac01007387 */ /* 0x000fe20000100800 */
[----:B------:R-:W-:-:S05]  /*da40*/  @P1 IMAD.MOV.U32 R65, RZ, RZ, R172 ;  /* 0x000000ffff411224 */ /* 0x000fca00078e00ac */
[----:B------:R0:W3:Y:S04]  /*da50*/  @P1 LDG.E.U16 R61, desc[UR16][R64.64] ;  /* 0x00000010403d1981 */ /* 0x0000e8000c1e1500 */
[----:B--2---:R2:W-:Y:S01]  /*da60*/  STL [R1+0x694], R171 ;  /* 0x000694ab01007387 */ /* 0x0045e20000100800 */
[----:B------:R-:W-:-:S03]  /*da70*/  SEL R251, R75, R251, !P2 ;  /* 0x000000fb4bfb7207 */ /* 0x000fc60005000000 */
[----:B------:R-:W4:Y:S01]  /*da80*/  LDL.LU R212, [R1+0x14] ;  /* 0x0000140001d47983 */ /* 0x000f220000300800 */
[----:B--2---:R-:W-:-:S04]  /*da90*/  LEA R171, P6, R250, R71, 0x1 ;  /* 0x00000047faab7211 */ /* 0x004fc800078c08ff */
[----:B------:R-:W-:Y:S01]  /*daa0*/  LEA.HI.X.SX32 R172, R250, R70, 0x1, P6 ;  /* 0x00000046faac7211 */ /* 0x000fe200030f0eff */
[----:B0-----:R-:W-:-:S04]  /*dab0*/  @P1 IMAD.MOV.U32 R64, RZ, RZ, R171 ;  /* 0x000000ffff401224 */ /* 0x001fc800078e00ab */
[----:B------:R-:W-:-:S05]  /*dac0*/  @P1 IMAD.MOV.U32 R65, RZ, RZ, R172 ;  /* 0x000000ffff411224 */ /* 0x000fca00078e00ac */
[----:B------:R0:W2:Y:S01]  /*dad0*/  @P1 LDG.E.U16 R170, desc[UR16][R64.64] ;  /* 0x0000001040aa1981 */ /* 0x0000a2000c1e1500 */
[----:B------:R-:W-:-:S03]  /*dae0*/  IMAD.U32 R63, RZ, RZ, UR6 ;  /* 0x00000006ff3f7e24 */ /* 0x000fc6000f8e00ff */
[----:B------:R-:W-:Y:S01]  /*daf0*/  STL [R1+0x5ec], R171 ;  /* 0x0005ecab01007387 */ /* 0x000fe20000100800 */
[----:B------:R-:W-:Y:S01]  /*db00*/  IMAD R251, R251, UR5, RZ ;  /* 0x00000005fbfb7c24 */ /* 0x000fe2000f8e02ff */
[----:B------:R-:W-:Y:S01]  /*db10*/  PRMT R177, RZ, 0x7610, R177 ;  /* 0x00007610ffb17816 */ /* 0x000fe200000000b1 */
[----:B------:R-:W1:Y:S01]  /*db20*/  LDCU UR5, c[0x0][0x3b0] ;  /* 0x00007600ff0577ac */ /* 0x000e620008000800 */
[----:B------:R-:W4:Y:S04]  /*db30*/  LDL.LU R232, [R1+0x18] ;  /* 0x0000180001e87983 */ /* 0x000f280000300800 */
[----:B------:R-:W-:Y:S04]  /*db40*/  STL [R1+0x5e8], R172 ;  /* 0x0005e8ac01007387 */ /* 0x000fe80000100800 */
[----:B---3--:R3:W-:Y:S01]  /*db50*/  STL [R1+0x688], R61 ;  /* 0x0006883d01007387 */ /* 0x0087e20000100800 */
[----:B0-----:R-:W-:Y:S01]  /*db60*/  IMAD R64, R63, 0x4, R62 ;  /* 0x000000043f407824 */ /* 0x001fe200078e023e */
[----:B------:R-:W-:-:S02]  /*db70*/  SEL R63, R75, R216, !P2 ;  /* 0x000000d84b3f7207 */ /* 0x000fc40005000000 */
[----:B---3--:R-:W-:-:S04]  /*db80*/  LEA R61, P6, R62, R66, 0x1 ;  /* 0x000000423e3d7211 */ /* 0x008fc800078c08ff */
[----:B------:R-:W-:Y:S01]  /*db90*/  LEA.HI.X.SX32 R62, R62, R67, 0x1, P6 ;  /* 0x000000433e3e7211 */ /* 0x000fe200030f0eff */
[----:B------:R-:W-:Y:S02]  /*dba0*/  IMAD.U32 R65, RZ, RZ, UR6 ;  /* 0x00000006ff417e24 */ /* 0x000fe4000f8e00ff */
[----:B------:R-:W-:Y:S01]  /*dbb0*/  IMAD R172, R63, UR11, RZ ;  /* 0x0000000b3fac7c24 */ /* 0x000fe2000f8e02ff */
[----:B------:R-:W-:Y:S01]  /*dbc0*/  PRMT R194, RZ, 0x7610, R194 ;  /* 0x00007610ffc27816 */ /* 0x000fe200000000c2 */
[----:B------:R-:W0:Y:S01]  /*dbd0*/  LDCU UR11, c[0x0][0x3b0] ;  /* 0x00007600ff0b77ac */ /* 0x000e220008000800 */
[----:B--2---:R2:W-:Y:S04]  /*dbe0*/  STL [R1+0x684], R170 ;  /* 0x000684aa01007387 */ /* 0x0045e80000100800 */
[----:B------:R-:W3:Y:S01]  /*dbf0*/  LDL.LU R231, [R1+0x1c] ;  /* 0x00001c0001e77983 */ /* 0x000ee20000300800 */
[----:B--2---:R-:W-:-:S04]  /*dc00*/  LEA R170, P6, R251, R71, 0x1 ;  /* 0x00000047fbaa7211 */ /* 0x004fc800078c08ff */
[----:B------:R-:W-:Y:S01]  /*dc10*/  LEA.HI.X.SX32 R171, R251, R70, 0x1, P6 ;  /* 0x00000046fbab7211 */ /* 0x000fe200030f0eff */
[----:B------:R-:W-:Y:S01]  /*dc20*/  STL [R1+0x60c], R170 ;  /* 0x00060caa01007387 */ /* 0x000fe20000100800 */
[----:B------:R-:W-:-:S03]  /*dc30*/  LEA R63, P6, R64, R66, 0x1 ;  /* 0x00000042403f7211 */ /* 0x000fc600078c08ff */
[----:B------:R-:W2:Y:S04]  /*dc40*/  LDL.LU R216, [R1+0x34] ;  /* 0x0000340001d87983 */ /* 0x000ea80000300800 */
[----:B------:R0:W-:Y:S04]  /*dc50*/  STL [R1+0x608], R171 ;  /* 0x000608ab01007387 */ /* 0x0001e80000100800 */
[----:B------:R0:W2:Y:S02]  /*dc60*/  @P1 LDG.E.U16 R177, desc[UR16][R170.64] ;  /* 0x00000010aab11981 */ /* 0x0000a4000c1e1500 */
[----:B0-----:R-:W-:Y:S01]  /*dc70*/  IMAD R171, R65, 0x4, R64 ;  /* 0x0000000441ab7824 */ /* 0x001fe200078e0240 */
[----:B------:R-:W-:-:S02]  /*dc80*/  LEA.HI.X.SX32 R64, R64, R67, 0x1, P6 ;  /* 0x0000004340407211 */ /* 0x000fc400030f0eff */
[----:B------:R-:W-:-:S04]  /*dc90*/  LEA R178, P6, R172, R71, 0x1 ;  /* 0x00000047acb27211 */ /* 0x000fc800078c08ff */
[----:B------:R-:W-:-:S05]  /*dca0*/  LEA.HI.X.SX32 R172, R172, R70, 0x1, P6 ;  /* 0x00000046acac7211 */ /* 0x000fca00030f0eff */
[----:B------:R-:W-:-:S05]  /*dcb0*/  @P1 IMAD.MOV.U32 R179, RZ, RZ, R172 ;  /* 0x000000ffffb31224 */ /* 0x000fca00078e00ac */
[----:B------:R0:W3:Y:S01]  /*dcc0*/  @P1 LDG.E.U16 R194, desc[UR16][R178.64] ;  /* 0x00000010b2c21981 */ /* 0x0000e2000c1e1500 */
[----:B------:R-:W-:-:S05]  /*dcd0*/  SEL R252, R75, R252, !P2 ;  /* 0x000000fc4bfc7207 */ /* 0x000fca0005000000 */
[----:B------:R-:W-:Y:S01]  /*dce0*/  IMAD R252, R252, UR14, RZ ;  /* 0x0000000efcfc7c24 */ /* 0x000fe2000f8e02ff */
[C---:B----4-:R-:W-:Y:S01]  /*dcf0*/  SEL R65, R75.reuse, R212, !P2 ;  /* 0x000000d44b417207 */ /* 0x050fe20005000000 */
[----:B------:R0:W-:Y:S01]  /*dd00*/  STL [R1+0x62c], R178 ;  /* 0x00062cb201007387 */ /* 0x0001e20000100800 */
[----:B------:R-:W-:Y:S01]  /*dd10*/  SEL R170, R75, R232, !P2 ;  /* 0x000000e84baa7207 */ /* 0x000fe20005000000 */
[----:B------:R-:W-:Y:S01]  /*dd20*/  @!P5 IMAD.MOV R68, RZ, RZ, -R68 ;  /* 0x000000ffff44d224 */ /* 0x000fe200078e0a44 */
[C---:B------:R-:W-:Y:S01]  /*dd30*/  LEA R187, P6, R252.reuse, R71, 0x1 ;  /* 0x00000047fcbb7211 */ /* 0x040fe200078c08ff */
[----:B------:R-:W4:Y:S01]  /*dd40*/  LDL.LU R212, [R1+0x134] ;  /* 0x0001340001d47983 */ /* 0x000f220000300800 */
[----:B------:R-:W-:Y:S01]  /*dd50*/  PRMT R180, RZ, 0x7610, R180 ;  /* 0x00007610ffb47816 */ /* 0x000fe200000000b4 */
[----:B------:R-:W-:Y:S01]  /*dd60*/  @!P4 IMAD.MOV R69, RZ, RZ, -R69 ;  /* 0x000000ffff45c224 */ /* 0x000fe200078e0a45 */
[----:B------:R-:W-:Y:S01]  /*dd70*/  PRMT R185, RZ, 0x7610, R185 ;  /* 0x00007610ffb97816 */ /* 0x000fe200000000b9 */
[----:B------:R-:W-:Y:S01]  /*dd80*/  STL [R1+0x628], R172 ;  /* 0x000628ac01007387 */ /* 0x000fe20000100800 */
[----:B------:R-:W-:Y:S01]  /*dd90*/  LEA.HI.X.SX32 R195, R252, R70, 0x1, P6 ;  /* 0x00000046fcc37211 */ /* 0x000fe200030f0eff */
[----:B------:R-:W1:Y:S02]  /*dda0*/  LDCU UR14, c[0x0][0x3b0] ;  /* 0x00007600ff0e77ac */ /* 0x000e640008000800 */
[----:B------:R-:W4:Y:S04]  /*ddb0*/  LDL.LU R232, [R1+0x130] ;  /* 0x0001300001e87983 */ /* 0x000f280000300800 */
[----:B------:R-:W-:Y:S01]  /*ddc0*/  STL [R1+0x64c], R187 ;  /* 0x00064cbb01007387 */ /* 0x000fe20000100800 */
[----:B0-----:R-:W-:-:S02]  /*ddd0*/  @P1 IMAD.MOV.U32 R178, RZ, RZ, R187 ;  /* 0x000000ffffb21224 */ /* 0x001fc400078e00bb */
[----:B------:R-:W-:-:S05]  /*dde0*/  @P1 IMAD.MOV.U32 R179, RZ, RZ, R195 ;  /* 0x000000ffffb31224 */ /* 0x000fca00078e00c3 */
[----:B------:R0:W4:Y:S04]  /*ddf0*/  @P1 LDG.E.U16 R180, desc[UR16][R178.64] ;  /* 0x00000010b2b41981 */ /* 0x000128000c1e1500 */
[----:B--2---:R1:W-:Y:S04]  /*de00*/  STL [R1+0x674], R177 ;  /* 0x000674b101007387 */ /* 0x0043e80000100800 */
[----:B------:R-:W-:Y:S01]  /*de10*/  STL [R1+0x648], R195 ;  /* 0x000648c301007387 */ /* 0x000fe20000100800 */
[----:B-1----:R-:W-:-:S03]  /*de20*/  IMAD R177, R65, UR5, RZ ;  /* 0x0000000541b17c24 */ /* 0x002fc6000f8e02ff */
[----:B---3--:R1:W-:Y:S01]  /*de30*/  STL [R1+0x670], R194 ;  /* 0x000670c201007387 */ /* 0x0083e20000100800 */
[----:B------:R-:W-:Y:S01]  /*de40*/  IMAD R172, R170, UR15, RZ ;  /* 0x0000000faaac7c24 */ /* 0x000fe2000f8e02ff */
[----:B------:R-:W-:Y:S01]  /*de50*/  SEL R65, R75, R231, !P2 ;  /* 0x000000e74b417207 */ /* 0x000fe20005000000 */
[----:B------:R-:W2:Y:S01]  /*de60*/  LDCU UR5, c[0x0][0x3b0] ;  /* 0x00007600ff0577ac */ /* 0x000ea20008000800 */
[----:B-1----:R-:W-:-:S04]  /*de70*/  LEA R194, P6, R177, R71, 0x1 ;  /* 0x00000047b1c27211 */ /* 0x002fc800078c08ff */
[----:B------:R-:W-:Y:S01]  /*de80*/  LEA.HI.X.SX32 R177, R177, R70, 0x1, P6 ;  /* 0x00000046b1b17211 */ /* 0x000fe200030f0eff */
[----:B0-----:R-:W-:-:S04]  /*de90*/  @P1 IMAD.MOV.U32 R178, RZ, RZ, R194 ;  /* 0x000000ffffb21224 */ /* 0x001fc800078e00c2 */
[----:B------:R-:W-:-:S05]  /*dea0*/  @P1 IMAD.MOV.U32 R179, RZ, RZ, R177 ;  /* 0x000000ffffb31224 */ /* 0x000fca00078e00b1 */
[----:B------:R0:W3:Y:S01]  /*deb0*/  @P1 LDG.E.U16 R185, desc[UR16][R178.64] ;  /* 0x00000010b2b91981 */ /* 0x0000e2000c1e1500 */
[----:B------:R-:W-:-:S03]  /*dec0*/  LEA R187, P6, R172, R71, 0x1 ;  /* 0x00000047acbb7211 */ /* 0x000fc600078c08ff */
[----:B------:R-:W-:Y:S01]  /*ded0*/  STL [R1+0x664], R194 ;  /* 0x000664c201007387 */ /* 0x000fe20000100800 */
[----:B------:R-:W-:-:S03]  /*dee0*/  SEL R170, R75, R216, !P2 ;  /* 0x000000d84baa7207 */ /* 0x000fc60005000000 */
[----:B------:R-:W2:Y:S01]  /*def0*/  LDL.LU R231, [R1+0x13c] ;  /* 0x00013c0001e77983 */ /* 0x000ea20000300800 */
[----:B------:R-:W-:-:S03]  /*df00*/  LEA.HI.X.SX32 R172, R172, R70, 0x1, P6 ;  /* 0x00000046acac7211 */ /* 0x000fc600030f0eff */
[----:B------:R-:W-:Y:S04]  /*df10*/  STL [R1+0x660], R177 ;  /* 0x000660b101007387 */ /* 0x000fe80000100800 */
[----:B------:R-:W2:Y:S04]  /*df20*/  LDL.LU R216, [R1+0x138] ;  /* 0x0001380001d87983 */ /* 0x000ea80000300800 */
[----:B------:R-:W-:Y:S01]  /*df30*/  STL [R1+0x69c], R187 ;  /* 0x00069cbb01007387 */ /* 0x000fe20000100800 */
[----:B------:R-:W-:-:S03]  /*df40*/  PRMT R186, RZ, 0x7610, R186 ;  /* 0x00007610ffba7816 */ /* 0x000fc600000000ba */
[----:B----4-:R1:W-:Y:S01]  /*df50*/  STL [R1+0x65c], R180 ;  /* 0x00065cb401007387 */ /* 0x0103e20000100800 */
[----:B0-----:R-:W-:Y:S02]  /*df60*/  @P1 IMAD.MOV.U32 R178, RZ, RZ, R187 ;  /* 0x000000ffffb21224 */ /* 0x001fe400078e00bb */
[----:B------:R-:W-:Y:S01]  /*df70*/  @P1 IMAD.MOV.U32 R179, RZ, RZ, R172 ;  /* 0x000000ffffb31224 */ /* 0x000fe200078e00ac */
[----:B------:R-:W-:Y:S04]  /*df80*/  STL [R1+0x678], R172 ;  /* 0x000678ac01007387 */ /* 0x000fe80000100800 */
[----:B------:R0:W4:Y:S01]  /*df90*/  @P1 LDG.E.U16 R186, desc[UR16][R178.64] ;  /* 0x00000010b2ba1981 */ /* 0x000122000c1e1500 */
[----:B-1----:R-:W-:Y:S01]  /*dfa0*/  IMAD R180, R65, UR11, RZ ;  /* 0x0000000b41b47c24 */ /* 0x002fe2000f8e02ff */
[----:B------:R-:W-:-:S02]  /*dfb0*/  PRMT R115, RZ, 0x7610, R115 ;  /* 0x00007610ff737816 */ /* 0x000fc40000000073 */
[----:B---3--:R1:W-:Y:S02]  /*dfc0*/  STL [R1+0x658], R185 ;  /* 0x000658b901007387 */ /* 0x0083e40000100800 */
[----:B-1----:R-:W-:-:S04]  /*dfd0*/  LEA R185, P6, R180, R71, 0x1 ;  /* 0x00000047b4b97211 */ /* 0x002fc800078c08ff */
[----:B0-----:R-:W-:Y:S01]  /*dfe0*/  LEA.HI.X.SX32 R178, R180, R70, 0x1, P6 ;  /* 0x00000046b4b27211 */ /* 0x001fe200030f0eff */
[----:B------:R-:W-:Y:S04]  /*dff0*/  STL [R1+0x6a4], R185 ;  /* 0x0006a4b901007387 */ /* 0x000fe80000100800 */
[----:B------:R0:W-:Y:S01]  /*e000*/  STL [R1+0x6a0], R178 ;  /* 0x0006a0b201007387 */ /* 0x0001e20000100800 */
[----:B------:R-:W-:Y:S02]  /*e010*/  @P1 IMAD.MOV.U32 R179, RZ, RZ, R178 ;  /* 0x000000ffffb31224 */ /* 0x000fe400078e00b2 */
[----:B0-----:R-:W-:-:S05]  /*e020*/  @P1 IMAD.MOV.U32 R178, RZ, RZ, R185 ;  /* 0x000000ffffb21224 */ /* 0x001fca00078e00b9 */
[----:B------:R0:W3:Y:S01]  /*e030*/  @P1 LDG.E.U16 R115, desc[UR16][R178.64] ;  /* 0x00000010b2731981 */ /* 0x0000e2000c1e1500 */
[----:B------:R-:W-:Y:S01]  /*e040*/  IMAD R177, R170, UR13, RZ ;  /* 0x0000000daab17c24 */ /* 0x000fe2000f8e02ff */
[----:B------:R-:W-:-:S04]  /*e050*/  SEL R65, R75, R212, !P2 ;  /* 0x000000d44b417207 */ /* 0x000fc80005000000 */
[----:B------:R-:W-:Y:S01]  /*e060*/  LEA R170, P6, R177, R71, 0x1 ;  /* 0x00000047b1aa7211 */ /* 0x000fe200078c08ff */
[----:B------:R-:W-:Y:S01]  /*e070*/  IMAD R180, R65, UR13, RZ ;  /* 0x0000000d41b47c24 */ /* 0x000fe2000f8e02ff */
[----:B------:R-:W-:Y:S02]  /*e080*/  SEL R172, R75, R232, !P2 ;  /* 0x000000e84bac7207 */ /* 0x000fe40005000000 */
[----:B------:R-:W-:Y:S01]  /*e090*/  LEA.HI.X.SX32 R65, R177, R70, 0x1, P6 ;  /* 0x00000046b1417211 */ /* 0x000fe200030f0eff */
[----:B------:R-:W4:Y:S01]  /*e0a0*/  LDL.LU R232, [R1+0x154] ;  /* 0x0001540001e87983 */ /* 0x000f220000300800 */
[----:B------:R-:W-:-:S03]  /*e0b0*/  PRMT R193, RZ, 0x7610, R193 ;  /* 0x00007610ffc17816 */ /* 0x000fc600000000c1 */
[----:B------:R-:W-:Y:S01]  /*e0c0*/  @P1 IMAD.MOV.U32 R187, RZ, RZ, R65 ;  /* 0x000000ffffbb1224 */ /* 0x000fe200078e0041 */
[----:B0-----:R-:W-:-:S04]  /*e0d0*/  LEA R178, P6, R180, R71, 0x1 ;  /* 0x00000047b4b27211 */ /* 0x001fc800078c08ff */
[----:B------:R-:W-:Y:S02]  /*e0e0*/  LEA.HI.X.SX32 R177, R180, R70, 0x1, P6 ;  /* 0x00000046b4b17211 */ /* 0x000fe400030f0eff */
[----:B------:R-:W-:-:S03]  /*e0f0*/  PRMT R108, RZ, 0x7610, R108 ;  /* 0x00007610ff6c7816 */ /* 0x000fc6000000006c */
[----:B------:R-:W-:-:S05]  /*e100*/  @P1 IMAD.MOV.U32 R179, RZ, RZ, R177 ;  /* 0x000000ffffb31224 */ /* 0x000fca00078e00b1 */
[----:B------:R-:W4:Y:S01]  /*e110*/  @P1 LDG.E.U16 R108, desc[UR16][R178.64] ;  /* 0x00000010b26c1981 */ /* 0x000f22000c1e1500 */
[----:B--2---:R-:W-:-:S03]  /*e120*/  SEL R180, R75, R216, !P2 ;  /* 0x000000d84bb47207 */ /* 0x004fc60005000000 */
[----:B---3--:R0:W-:Y:S04]  /*e130*/  STL [R1+0x640], R115 ;  /* 0x0006407301007387 */ /* 0x0081e80000100800 */
[----:B0-----:R-:W2:Y:S04]  /*e140*/  LDL.LU R115, [R1+0x150] ;  /* 0x0001500001737983 */ /* 0x001ea80000300800 */
[----:B----4-:R0:W-:Y:S02]  /*e150*/  STL [R1+0x644], R186 ;  /* 0x000644ba01007387 */ /* 0x0101e40000100800 */
[----:B0-----:R-:W-:-:S05]  /*e160*/  @P1 IMAD.MOV.U32 R186, RZ, RZ, R170 ;  /* 0x000000ffffba1224 */ /* 0x001fca00078e00aa */
[----:B------:R0:W3:Y:S04]  /*e170*/  @P1 LDG.E.U16 R193, desc[UR16][R186.64] ;  /* 0x00000010bac11981 */ /* 0x0000e8000c1e1500 */
[----:B------:R-:W-:Y:S04]  /*e180*/  STL [R1+0x9e4], R170 ;  /* 0x0009e4aa01007387 */ /* 0x000fe80000100800 */
[----:B------:R-:W-:Y:S04]  /*e190*/  STL [R1+0x9e0], R65 ;  /* 0x0009e04101007387 */ /* 0x000fe80000100800 */
[----:B------:R-:W4:Y:S01]  /*e1a0*/  LDL.LU R216, [R1+0x15c] ;  /* 0x00015c0001d87983 */ /* 0x000f220000300800 */
[----:B------:R-:W-:Y:S01]  /*e1b0*/  IMAD R185, R172, UR13, RZ ;  /* 0x0000000dacb97c24 */ /* 0x000fe2000f8e02ff */
[----:B------:R-:W-:-:S04]  /*e1c0*/  SEL R172, R75, R231, !P2 ;  /* 0x000000e74bac7207 */ /* 0x000fc80005000000 */
[----:B0-----:R-:W-:-:S04]  /*e1d0*/  LEA R186, P6, R185, R71, 0x1 ;  /* 0x00000047b9ba7211 */ /* 0x001fc800078c08ff */
[----:B------:R-:W-:Y:S02]  /*e1e0*/  LEA.HI.X.SX32 R185, R185, R70, 0x1, P6 ;  /* 0x00000046b9b97211 */ /* 0x000fe400030f0eff */
[----:B------:R-:W-:Y:S01]  /*e1f0*/  PRMT R105, RZ, 0x7610, R105 ;  /* 0x00007610ff697816 */ /* 0x000fe20000000069 */
[----:B------:R-:W-:Y:S01]  /*e200*/  IMAD R180, R180, UR13, RZ ;  /* 0x0000000db4b47c24 */ /* 0x000fe2000f8e02ff */
[----:B------:R-:W-:Y:S01]  /*e210*/  PRMT R188, RZ, 0x7610, R188 ;  /* 0x00007610ffbc7816 */ /* 0x000fe200000000bc */
[----:B------:R-:W-:Y:S01]  /*e220*/  @P1 IMAD.MOV.U32 R187, RZ, RZ, R185 ;  /* 0x000000ffffbb1224 */ /* 0x000fe200078e00b9 */
[----:B------:R-:W-:-:S04]  /*e230*/  PRMT R93, RZ, 0x7610, R93 ;  /* 0x00007610ff5d7816 */ /* 0x000fc8000000005d */
[----:B------:R0:W2:Y:S01]  /*e240*/  @P1 LDG.E.U16 R188, desc[UR16][R186.64] ;  /* 0x00000010babc1981 */ /* 0x0000a2000c1e1500 */
[----:B------:R-:W-:Y:S02]  /*e250*/  PRMT R91, RZ, 0x7610, R91 ;  /* 0x00007610ff5b7816 */ /* 0x000fe4000000005b */
[----:B0-----:R-:W-:Y:S01]  /*e260*/  PRMT R187, RZ, 0x7610, R187 ;  /* 0x00007610ffbb7816 */ /* 0x001fe200000000bb */
[----:B---3--:R0:W-:Y:S02]  /*e270*/  STL [R1+0x63c], R193 ;  /* 0x00063cc101007387 */ /* 0x0081e40000100800 */
[----:B0-----:R-:W-:-:S05]  /*e280*/  IMAD R193, R172, UR13, RZ ;  /* 0x0000000dacc17c24 */ /* 0x001fca000f8e02ff */
[----:B------:R-:W-:-:S04]  /*e290*/  LEA R194, P6, R193, R71, 0x1 ;  /* 0x00000047c1c27211 */ /* 0x000fc800078c08ff */
[----:B------:R-:W-:-:S05]  /*e2a0*/  LEA.HI.X.SX32 R193, R193, R70, 0x1, P6 ;  /* 0x00000046c1c17211 */ /* 0x000fca00030f0eff */
[----:B------:R-:W-:-:S05]  /*e2b0*/  @P1 IMAD.MOV.U32 R195, RZ, RZ, R193 ;  /* 0x000000ffffc31224 */ /* 0x000fca00078e00c1 */
[----:B------:R-:W3:Y:S01]  /*e2c0*/  @P1 LDG.E.U16 R105, desc[UR16][R194.64] ;  /* 0x00000010c2691981 */ /* 0x000ee2000c1e1500 */
[----:B------:R-:W-:-:S03]  /*e2d0*/  SEL R172, R75, R232, !P2 ;  /* 0x000000e84bac7207 */ /* 0x000fc60005000000 */
[----:B------:R-:W-:Y:S04]  /*e2e0*/  STL [R1+0x9e8], R177 ;  /* 0x0009e8b101007387 */ /* 0x000fe80000100800 */
[----:B------:R0:W-:Y:S01]  /*e2f0*/  STL [R1+0x638], R108 ;  /* 0x0006386c01007387 */ /* 0x0001e20000100800 */
[----:B------:R-:W-:Y:S01]  /*e300*/  LEA R202, P6, R180, R71, 0x1 ;  /* 0x00000047b4ca7211 */ /* 0x000fe200078c08ff */
[----:B------:R-:W-:Y:S01]  /*e310*/  IMAD R209, R172, UR13, RZ ;  /* 0x0000000dacd17c24 */ /* 0x000fe2000f8e02ff */
[----:B--2---:R-:W-:Y:S01]  /*e320*/  SEL R179, R75, R115, !P2 ;  /* 0x000000734bb37207 */ /* 0x004fe20005000000 */
[----:B0-----:R-:W2:Y:S04]  /*e330*/  LDL.LU R108, [R1+0x158] ;  /* 0x00015800016c7983 */ /* 0x001ea80000300800 */
[----:B------:R-:W-:Y:S04]  /*e340*/  STL [R1+0x9ec], R178 ;  /* 0x0009ecb201007387 */ /* 0x000fe80000100800 */
[----:B------:R-:W-:Y:S01]  /*e350*/  STL [R1+0x9f0], R185 ;  /* 0x0009f0b901007387 */ /* 0x000fe20000100800 */
[----:B------:R-:W-:-:S03]  /*e360*/  LEA.HI.X.SX32 R201, R180, R70, 0x1, P6 ;  /* 0x00000046b4c97211 */ /* 0x000fc600030f0eff */
[----:B------:R-:W-:Y:S01]  /*e370*/  STL [R1+0x9f4], R186 ;  /* 0x0009f4ba01007387 */ /* 0x000fe20000100800 */
[----:B------:R-:W-:-:S03]  /*e380*/  IMAD R217, R179, UR13, RZ ;  /* 0x0000000db3d97c24 */ /* 0x000fc6000f8e02ff */
[----:B------:R-:W2:Y:S01]  /*e390*/  LDL.LU R115, [R1+0x174] ;  /* 0x0001740001737983 */ /* 0x000ea20000300800 */
[-C--:B------:R-:W-:Y:S02]  /*e3a0*/  LEA R210, P6, R209, R71.reuse, 0x1 ;  /* 0x00000047d1d27211 */ /* 0x080fe400078c08ff */
[----:B----4-:R-:W-:Y:S02]  /*e3b0*/  SEL R172, R75, R216, !P2 ;  /* 0x000000d84bac7207 */ /* 0x010fe40005000000 */
[-C--:B------:R-:W-:Y:S02]  /*e3c0*/  LEA.HI.X.SX32 R209, R209, R70.reuse, 0x1, P6 ;  /* 0x00000046d1d17211 */ /* 0x080fe400030f0eff */
[C---:B------:R-:W-:Y:S01]  /*e3d0*/  LEA R218, P6, R217.reuse, R71, 0x1 ;  /* 0x00000047d9da7211 */ /* 0x040fe200078c08ff */
[----:B------:R-:W-:Y:S02]  /*e3e0*/  IMAD R225, R172, UR13, RZ ;  /* 0x0000000dace17c24 */ /* 0x000fe4000f8e02ff */
[----:B------:R-:W-:Y:S01]  /*e3f0*/  @P1 IMAD.MOV.U32 R211, RZ, RZ, R209 ;  /* 0x000000ffffd31224 */ /* 0x000fe200078e00d1 */
[----:B------:R-:W-:-:S02]  /*e400*/  LEA.HI.X.SX32 R217, R217, R70, 0x1, P6 ;  /* 0x00000046d9d97211 */ /* 0x000fc400030f0eff */
[C---:B------:R-:W-:Y:S02]  /*e410*/  LEA R226, P6, R225.reuse, R71, 0x1 ;  /* 0x00000047e1e27211 */ /* 0x040fe400078c08ff */
[----:B------:R-:W4:Y:S02]  /*e420*/  @P1 LDG.E.U16 R93, desc[UR16][R210.64] ;  /* 0x00000010d25d1981 */ /* 0x000f24000c1e1500 */
[----:B------:R-:W-:Y:S01]  /*e430*/  LEA.HI.X.SX32 R225, R225, R70, 0x1, P6 ;  /* 0x00000046e1e17211 */ /* 0x000fe200030f0eff */
[----:B------:R-:W-:-:S04]  /*e440*/  @P1 IMAD.MOV.U32 R203, RZ, RZ, R201 ;  /* 0x000000ffffcb1224 */ /* 0x000fc800078e00c9 */
[----:B------:R-:W-:Y:S01]  /*e450*/  @P1 IMAD.MOV.U32 R227, RZ, RZ, R225 ;  /* 0x000000ffffe31224 */ /* 0x000fe200078e00e1 */
[----:B------:R-:W4:Y:S04]  /*e460*/  @P1 LDG.E.U16 R187, desc[UR16][R202.64] ;  /* 0x00000010cabb1981 */ /* 0x000f28000c1e1500 */
[----:B------:R-:W4:Y:S04]  /*e470*/  @P1 LDG.E.U16 R91, desc[UR16][R226.64] ;  /* 0x00000010e25b1981 */ /* 0x000f28000c1e1500 */
[----:B------:R-:W-:Y:S01]  /*e480*/  STL [R1+0x9f8], R193 ;  /* 0x0009f8c101007387 */ /* 0x000fe20000100800 */
[----:B------:R-:W-:Y:S01]  /*e490*/  PRMT R114, RZ, 0x7610, R114 ;  /* 0x00007610ff727816 */ /* 0x000fe20000000072 */
[----:B------:R-:W-:Y:S01]  /*e4a0*/  @P1 IMAD.MOV.U32 R219, RZ, RZ, R217 ;  /* 0x000000ffffdb1224 */ /* 0x000fe200078e00d9 */
[----:B------:R-:W-:-:S04]  /*e4b0*/  PRMT R90, RZ, 0x7610, R90 ;  /* 0x00007610ff5a7816 */ /* 0x000fc8000000005a */
[----:B------:R-:W4:Y:S04]  /*e4c0*/  @P1 LDG.E.U16 R114, desc[UR16][R218.64] ;  /* 0x00000010da721981 */ /* 0x000f28000c1e1500 */
[----:B---3--:R0:W-:Y:S04]  /*e4d0*/  STL [R1+0x620], R105 ;  /* 0x0006206901007387 */ /* 0x0081e80000100800 */
[----:B0-----:R-:W3:Y:S01]  /*e4e0*/  LDL.LU R105, [R1+0x170] ;  /* 0x0001700001697983 */ /* 0x001ee20000300800 */
[----:B--2---:R-:W-:-:S05]  /*e4f0*/  SEL R179, R75, R108, !P2 ;  /* 0x0000006c4bb37207 */ /* 0x004fca0005000000 */
[----:B------:R-:W-:-:S05]  /*e500*/  IMAD R233, R179, UR13, RZ ;  /* 0x0000000db3e97c24 */ /* 0x000fca000f8e02ff */
[----:B------:R-:W-:Y:S02]  /*e510*/  LEA R234, P6, R233, R71, 0x1 ;  /* 0x00000047e9ea7211 */ /* 0x000fe400078c08ff */
[----:B------:R-:W-:-:S05]  /*e520*/  SEL R172, R75, R115, !P2 ;  /* 0x000000734bac7207 */ /* 0x000fca0005000000 */
[----:B------:R-:W-:Y:S01]  /*e530*/  IMAD R241, R172, UR13, RZ ;  /* 0x0000000dacf17c24 */ /* 0x000fe2000f8e02ff */
[-C--:B------:R-:W-:Y:S01]  /*e540*/  LEA.HI.X.SX32 R233, R233, R70.reuse, 0x1, P6 ;  /* 0x00000046e9e97211 */ /* 0x080fe200030f0eff */
[----:B------:R-:W-:Y:S03]  /*e550*/  STL [R1+0x9fc], R194 ;  /* 0x0009fcc201007387 */ /* 0x000fe60000100800 */
[C---:B------:R-:W-:Y:S01]  /*e560*/  LEA R242, P6, R241.reuse, R71, 0x1 ;  /* 0x00000047f1f27211 */ /* 0x040fe200078c08ff */
[----:B------:R-:W-:Y:S03]  /*e570*/  STL [R1+0xa00], R201 ;  /* 0x000a00c901007387 */ /* 0x000fe60000100800 */
[----:B------:R-:W-:Y:S01]  /*e580*/  LEA.HI.X.SX32 R241, R241, R70, 0x1, P6 ;  /* 0x00000046f1f17211 */ /* 0x000fe200030f0eff */
[----:B------:R-:W-:Y:S04]  /*e590*/  STL [R1+0xa04], R202 ;  /* 0x000a04ca01007387 */ /* 0x000fe80000100800 */
[----:B------:R-:W2:Y:S04]  /*e5a0*/  LDL.LU R108, [R1+0x188] ;  /* 0x00018800016c7983 */ /* 0x000ea80000300800 */
[----:B------:R-:W-:Y:S01]  /*e5b0*/  STL [R1+0x624], R188 ;  /* 0x000624bc01007387 */ /* 0x000fe20000100800 */
[----:B------:R-:W-:-:S03]  /*e5c0*/  @P1 IMAD.MOV.U32 R243, RZ, RZ, R241 ;  /* 0x000000fffff31224 */ /* 0x000fc600078e00f1 */
[----:B------:R-:W-:Y:S04]  /*e5d0*/  STL [R1+0xa08], R209 ;  /* 0x000a08d101007387 */ /* 0x000fe80000100800 */
[----:B----4-:R0:W-:Y:S04]  /*e5e0*/  STL [R1+0x618], R93 ;  /* 0x0006185d01007387 */ /* 0x0101e80000100800 */
[----:B------:R-:W4:Y:S04]  /*e5f0*/  @P1 LDG.E.U16 R90, desc[UR16][R242.64] ;  /* 0x00000010f25a1981 */ /* 0x000f28000c1e1500 */
[----:B0-----:R-:W4:Y:S04]  /*e600*/  LDL.LU R93, [R1+0x178] ;  /* 0x00017800015d7983 */ /* 0x001f280000300800 */
[----:B------:R-:W-:Y:S04]  /*e610*/  STL [R1+0xa0c], R210 ;  /* 0x000a0cd201007387 */ /* 0x000fe80000100800 */
[----:B------:R-:W-:Y:S04]  /*e620*/  STL [R1+0xa10], R217 ;  /* 0x000a10d901007387 */ /* 0x000fe80000100800 */
[----:B------:R-:W-:Y:S04]  /*e630*/  STL [R1+0xa14], R218 ;  /* 0x000a14da01007387 */ /* 0x000fe80000100800 */
[----:B------:R-:W-:Y:S04]  /*e640*/  STL [R1+0x61c], R187 ;  /* 0x00061cbb01007387 */ /* 0x000fe80000100800 */
[----:B------:R-:W-:Y:S04]  /*e650*/  STL [R1+0xa18], R225 ;  /* 0x000a18e101007387 */ /* 0x000fe80000100800 */
[----:B------:R0:W-:Y:S04]  /*e660*/  STL [R1+0x600], R91 ;  /* 0x0006005b01007387 */ /* 0x0001e80000100800 */
[----:B0-----:R-:W4:Y:S01]  /*e670*/  LDL.LU R91, [R1+0x190] ;  /* 0x00019000015b7983 */ /* 0x001f220000300800 */
[----:B------:R-:W-:Y:S01]  /*e680*/  PRMT R95, RZ, 0x7610, R95 ;  /* 0x00007610ff5f7816 */ /* 0x000fe2000000005f */
[----:B------:R-:W-:Y:S01]  /*e690*/  @P1 IMAD.MOV.U32 R235, RZ, RZ, R233 ;  /* 0x000000ffffeb1224 */ /* 0x000fe200078e00e9 */
[----:B------:R-:W-:-:S06]  /*e6a0*/  PRMT R110, RZ, 0x7610, R110 ;  /* 0x00007610ff6e7816 */ /* 0x000fcc000000006e */
[----:B------:R-:W4:Y:S01]  /*e6b0*/  @P1 LDG.E.U16 R110, desc[UR16][R234.64] ;  /* 0x00000010ea6e1981 */ /* 0x000f22000c1e1500 */
[----:B------:R-:W-:Y:S02]  /*e6c0*/  PRMT R92, RZ, 0x7610, R92 ;  /* 0x00007610ff5c7816 */ /* 0x000fe4000000005c */
[----:B---3--:R-:W-:Y:S02]  /*e6d0*/  SEL R179, R75, R105, !P2 ;  /* 0x000000694bb37207 */ /* 0x008fe40005000000 */
[----:B------:R-:W3:Y:S03]  /*e6e0*/  LDL.LU R105, [R1+0x18c] ;  /* 0x00018c0001697983 */ /* 0x000ee60000300800 */
[----:B------:R-:W-:-:S05]  /*e6f0*/  IMAD R249, R179, UR13, RZ ;  /* 0x0000000db3f97c24 */ /* 0x000fca000f8e02ff */
[----:B------:R-:W-:-:S04]  /*e700*/  LEA R250, P6, R249, R71, 0x1 ;  /* 0x00000047f9fa7211 */ /* 0x000fc800078c08ff */
[----:B------:R-:W-:-:S05]  /*e710*/  LEA.HI.X.SX32 R249, R249, R70, 0x1, P6 ;  /* 0x00000046f9f97211 */ /* 0x000fca00030f0eff */
[----:B------:R-:W-:Y:S01]  /*e720*/  @P1 IMAD.MOV.U32 R251, RZ, RZ, R249 ;  /* 0x000000fffffb1224 */ /* 0x000fe200078e00f9 */
[----:B------:R-:W-:Y:S04]  /*e730*/  STL [R1+0xa1c], R226 ;  /* 0x000a1ce201007387 */ /* 0x000fe80000100800 */
[----:B------:R-:W3:Y:S04]  /*e740*/  @P1 LDG.E.U16 R95, desc[UR16][R250.64] ;  /* 0x00000010fa5f1981 */ /* 0x000ee8000c1e1500 */
[----:B------:R-:W-:Y:S04]  /*e750*/  STL [R1+0xa20], R233 ;  /* 0x000a20e901007387 */ /* 0x000fe80000100800 */
[----:B------:R-:W-:Y:S01]  /*e760*/  STL [R1+0xa24], R234 ;  /* 0x000a24ea01007387 */ /* 0x000fe20000100800 */
[----:B--2---:R-:W-:-:S05]  /*e770*/  SEL R172, R75, R108, !P2 ;  /* 0x0000006c4bac7207 */ /* 0x004fca0005000000 */
[----:B------:R-:W-:Y:S01]  /*e780*/  IMAD R187, R172, UR13, RZ ;  /* 0x0000000dacbb7c24 */ /* 0x000fe2000f8e02ff */
[----:B----4-:R-:W-:Y:S02]  /*e790*/  SEL R179, R75, R93, !P2 ;  /* 0x0000005d4bb37207 */ /* 0x010fe40005000000 */
[----:B------:R-:W2:Y:S04]  /*e7a0*/  LDL.LU R93, [R1+0x194] ;  /* 0x00019400015d7983 */ /* 0x000ea80000300800 */
[----:B------:R-:W-:Y:S04]  /*e7b0*/  STL [R1+0x604], R114 ;  /* 0x0006047201007387 */ /* 0x000fe80000100800 */
[----:B------:R-:W-:Y:S04]  /*e7c0*/  STL [R1+0xa28], R241 ;  /* 0x000a28f101007387 */ /* 0x000fe80000100800 */
[----:B------:R-:W4:Y:S04]  /*e7d0*/  LDL.LU R108, [R1+0x3c] ;  /* 0x00003c00016c7983 */ /* 0x000f280000300800 */
[----:B------:R-:W-:Y:S04]  /*e7e0*/  STL [R1+0xa2c], R242 ;  /* 0x000a2cf201007387 */ /* 0x000fe80000100800 */
[----:B------:R0:W-:Y:S02]  /*e7f0*/  STL [R1+0x5f8], R90 ;  /* 0x0005f85a01007387 */ /* 0x0001e40000100800 */
[----:B0-----:R-:W-:-:S02]  /*e800*/  LEA R90, P6, R187, R71, 0x1 ;  /* 0x00000047bb5a7211 */ /* 0x001fc400078c08ff */
[----:B------:R-:W-:Y:S02]  /*e810*/  SEL R172, R75, R91, !P2 ;  /* 0x0000005b4bac7207 */ /* 0x000fe40005000000 */
[----:B------:R-:W-:-:S05]  /*e820*/  LEA.HI.X.SX32 R91, R187, R70, 0x1, P6 ;  /* 0x00000046bb5b7211 */ /* 0x000fca00030f0eff */
[----:B------:R-:W4:Y:S01]  /*e830*/  @P1 LDG.E.U16 R92, desc[UR16][R90.64] ;  /* 0x000000105a5c1981 */ /* 0x000f22000c1e1500 */
[----:B------:R-:W-:-:S03]  /*e840*/  IMAD R180, R179, UR13, RZ ;  /* 0x0000000db3b47c24 */ /* 0x000fc6000f8e02ff */
[----:B------:R-:W-:Y:S04]  /*e850*/  STL [R1+0xa30], R249 ;  /* 0x000a30f901007387 */ /* 0x000fe80000100800 */
[----:B------:R-:W-:Y:S04]  /*e860*/  STL [R1+0x14], R90 ;  /* 0x0000145a01007387 */ /* 0x000fe80000100800 */
[----:B------:R-:W-:Y:S01]  /*e870*/  STL [R1+0xa34], R250 ;  /* 0x000a34fa01007387 */ /* 0x000fe20000100800 */
[----:B------:R-:W-:Y:S01]  /*e880*/  PRMT R97, RZ, 0x7610, R97 ;  /* 0x00007610ff617816 */ /* 0x000fe20000000061 */
[----:B------:R-:W-:Y:S01]  /*e890*/  IMAD R187, R172, UR13, RZ ;  /* 0x0000000dacbb7c24 */ /* 0x000fe2000f8e02ff */
[----:B------:R-:W-:-:S02]  /*e8a0*/  PRMT R94, RZ, 0x7610, R94 ;  /* 0x00007610ff5e7816 */ /* 0x000fc4000000005e */
[----:B---3--:R-:W-:Y:S01]  /*e8b0*/  SEL R179, R75, R105, !P2 ;  /* 0x000000694bb37207 */ /* 0x008fe20005000000 */
[----:B------:R0:W-:Y:S04]  /*e8c0*/  STL [R1+0x5e4], R95 ;  /* 0x0005e45f01007387 */ /* 0x0001e80000100800 */
[----:B0-----:R-:W3:Y:S04]  /*e8d0*/  LDL.LU R95, [R1+0x198] ;  /* 0x00019800015f7983 */ /* 0x001ee80000300800 */
[----:B------:R0:W-:Y:S04]  /*e8e0*/  STL [R1+0x5fc], R110 ;  /* 0x0005fc6e01007387 */ /* 0x0001e80000100800 */
[----:B------:R1:W-:Y:S04]  /*e8f0*/  STL [R1+0x10], R91 ;  /* 0x0000105b01007387 */ /* 0x0003e80000100800 */
[----:B------:R-:W3:Y:S01]  /*e900*/  LDL.LU R105, [R1+0x38] ;  /* 0x0000380001697983 */ /* 0x000ee20000300800 */
[----:B0-----:R-:W-:-:S04]  /*e910*/  LEA R110, P6, R180, R71, 0x1 ;  /* 0x00000047b46e7211 */ /* 0x001fc800078c08ff */
[----:B------:R-:W-:Y:S01]  /*e920*/  LEA.HI.X.SX32 R114, R180, R70, 0x1, P6 ;  /* 0x00000046b4727211 */ /* 0x000fe200030f0eff */
[----:B------:R-:W-:Y:S04]  /*e930*/  STL [R1+0x34], R110 ;  /* 0x0000346e01007387 */ /* 0x000fe80000100800 */
[----:B-1----:R-:W3:Y:S01]  /*e940*/  LDL.LU.64 R90, [R1+0xb80] ;  /* 0x000b8000015a7983 */ /* 0x002ee20000300a00 */
[----:B------:R-:W-:-:S03]  /*e950*/  @P1 IMAD.MOV.U32 R115, RZ, RZ, R114 ;  /* 0x000000ffff731224 */ /* 0x000fc600078e0072 */
[----:B------:R0:W-:Y:S02]  /*e960*/  STL [R1+0x30], R114 ;  /* 0x0000307201007387 */ /* 0x0001e40000100800 */
[----:B0-----:R-:W-:-:S05]  /*e970*/  @P1 IMAD.MOV.U32 R114, RZ, RZ, R110 ;  /* 0x000000ffff721224 */ /* 0x001fca00078e006e */
[----:B------:R0:W3:Y:S01]  /*e980*/  @P1 LDG.E.U16 R97, desc[UR16][R114.64] ;  /* 0x0000001072611981 */ /* 0x0000e2000c1e1500 */
[----:B--2---:R-:W-:-:S03]  /*e990*/  SEL R172, R75, R93, !P2 ;  /* 0x0000005d4bac7207 */ /* 0x004fc60005000000 */
[----:B----4-:R1:W-:Y:S02]  /*e9a0*/  STL [R1+0x5e0], R92 ;  /* 0x0005e05c01007387 */ /* 0x0103e40000100800 */
[----:B-1----:R-:W-:-:S04]  /*e9b0*/  LEA R92, P6, R187, R71, 0x1 ;  /* 0x00000047bb5c7211 */ /* 0x002fc800078c08ff */
[----:B------:R-:W-:-:S05]  /*e9c0*/  LEA.HI.X.SX32 R93, R187, R70, 0x1, P6 ;  /* 0x00000046bb5d7211 */ /* 0x000fca00030f0eff */
[----:B------:R-:W2:Y:S01]  /*e9d0*/  @P1 LDG.E.U16 R94, desc[UR16][R92.64] ;  /* 0x000000105c5e1981 */ /* 0x000ea2000c1e1500 */
[----:B------:R-:W-:-:S03]  /*e9e0*/  IMAD R180, R179, UR13, RZ ;  /* 0x0000000db3b47c24 */ /* 0x000fc6000f8e02ff */
[----:B------:R-:W-:Y:S02]  /*e9f0*/  STL [R1+0x54], R92 ;  /* 0x0000545c01007387 */ /* 0x000fe40000100800 */
[C---:B------:R-:W-:Y:S02]  /*ea00*/  LEA R110, P6, R180.reuse, R71, 0x1 ;  /* 0x00000047b46e7211 */ /* 0x040fe400078c08ff */
[----:B------:R-:W-:Y:S02]  /*ea10*/  SEL R179, R75, R108, !P2 ;  /* 0x0000006c4bb37207 */ /* 0x000fe40005000000 */
[----:B0-----:R-:W-:Y:S02]  /*ea20*/  LEA.HI.X.SX32 R114, R180, R70, 0x1, P6 ;  /* 0x00000046b4727211 */ /* 0x001fe400030f0eff */
[----:B------:R-:W-:-:S03]  /*ea30*/  PRMT R99, RZ, 0x7610, R99 ;  /* 0x00007610ff637816 */ /* 0x000fc60000000063 */
[----:B------:R-:W-:Y:S02]  /*ea40*/  @P1 IMAD.MOV.U32 R115, RZ, RZ, R114 ;  /* 0x000000ffff731224 */ /* 0x000fe400078e0072 */
[----:B------:R-:W-:Y:S01]  /*ea50*/  IMAD R187, R172, UR13, RZ ;  /* 0x0000000dacbb7c24 */ /* 0x000fe2000f8e02ff */
[----:B------:R-:W-:Y:S02]  /*ea60*/  PRMT R96, RZ, 0x7610, R96 ;  /* 0x00007610ff607816 */ /* 0x000fe40000000060 */
[----:B---3--:R-:W-:Y:S01]  /*ea70*/  SEL R172, R75, R95, !P2 ;  /* 0x0000005f4bac7207 */ /* 0x008fe20005000000 */
[----:B------:R0:W-:Y:S04]  /*ea80*/  STL [R1+0x5dc], R97 ;  /* 0x0005dc6101007387 */ /* 0x0001e80000100800 */
[----:B0-----:R-:W3:Y:S04]  /*ea90*/  LDL.LU R97, [R1+0x19c] ;  /* 0x00019c0001617983 */ /* 0x001ee80000300800 */
[----:B------:R0:W-:Y:S04]  /*eaa0*/  STL [R1+0x50], R93 ;  /* 0x0000505d01007387 */ /* 0x0001e80000100800 */
[----:B------:R-:W4:Y:S04]  /*eab0*/  LDL.LU R108, [R1+0x5c] ;  /* 0x00005c00016c7983 */ /* 0x000f280000300800 */
[----:B------:R-:W-:Y:S04]  /*eac0*/  STL [R1+0x74], R110 ;  /* 0x0000746e01007387 */ /* 0x000fe80000100800 */
[----:B0-----:R-:W4:Y:S04]  /*ead0*/  LDL.LU.64 R92, [R1+0xb78] ;  /* 0x000b7800015c7983 */ /* 0x001f280000300a00 */
[----:B------:R0:W-:Y:S02]  /*eae0*/  STL [R1+0x70], R114 ;  /* 0x0000707201007387 */ /* 0x0001e40000100800 */
[----:B0-----:R-:W-:-:S05]  /*eaf0*/  @P1 IMAD.MOV.U32 R114, RZ, RZ, R110 ;  /* 0x000000ffff721224 */ /* 0x001fca00078e006e */
[----:B------:R0:W4:Y:S04]  /*eb00*/  @P1 LDG.E.U16 R99, desc[UR16][R114.64] ;  /* 0x0000001072631981 */ /* 0x000128000c1e1500 */
[----:B--2---:R1:W-:Y:S02]  /*eb10*/  STL [R1+0x5d8], R94 ;  /* 0x0005d85e01007387 */ /* 0x0043e40000100800 */
[----:B-1----:R-:W-:-:S04]  /*eb20*/  LEA R94, P6, R187, R71, 0x1 ;  /* 0x00000047bb5e7211 */ /* 0x002fc800078c08ff */
[----:B------:R-:W-:-:S05]  /*eb30*/  LEA.HI.X.SX32 R95, R187, R70, 0x1, P6 ;  /* 0x00000046bb5f7211 */ /* 0x000fca00030f0eff */
[----:B------:R-:W2:Y:S01]  /*eb40*/  @P1 LDG.E.U16 R96, desc[UR16][R94.64] ;  /* 0x000000105e601981 */ /* 0x000ea2000c1e1500 */
[----:B------:R-:W-:-:S03]  /*eb50*/  IMAD R180, R179, UR13, RZ ;  /* 0x0000000db3b47c24 */ /* 0x000fc6000f8e02ff */
[----:B------:R-:W-:Y:S02]  /*eb60*/  STL [R1+0x94], R94 ;  /* 0x0000945e01007387 */ /* 0x000fe40000100800 */
[C---:B------:R-:W-:Y:S02]  /*eb70*/  LEA R110, P6, R180.reuse, R71, 0x1 ;  /* 0x00000047b46e7211 */ /* 0x040fe400078c08ff */
[----:B------:R-:W-:Y:S02]  /*eb80*/  SEL R179, R75, R105, !P2 ;  /* 0x000000694bb37207 */ /* 0x000fe40005000000 */
[----:B0-----:R-:W-:Y:S01]  /*eb90*/  LEA.HI.X.SX32 R114, R180, R70, 0x1, P6 ;  /* 0x00000046b4727211 */ /* 0x001fe200030f0eff */
[----:B------:R-:W-:Y:S01]  /*eba0*/  IMAD R187, R172, UR13, RZ ;  /* 0x0000000dacbb7c24 */ /* 0x000fe2000f8e02ff */
[----:B------:R-:W-:-:S03]  /*ebb0*/  PRMT R101, RZ, 0x7610, R101 ;  /* 0x00007610ff657816 */ /* 0x000fc60000000065 */
[----:B------:R-:W-:Y:S01]  /*ebc0*/  @P1 IMAD.MOV.U32 R115, RZ, RZ, R114 ;  /* 0x000000ffff731224 */ /* 0x000fe200078e0072 */
[----:B------:R-:W-:Y:S02]  /*ebd0*/  PRMT R98, RZ, 0x7610, R98 ;  /* 0x00007610ff627816 */ /* 0x000fe40000000062 */
[----:B---3--:R-:W-:Y:S01]  /*ebe0*/  SEL R172, R75, R97, !P2 ;  /* 0x000000614bac7207 */ /* 0x008fe20005000000 */
[----:B----4-:R0:W-:Y:S04]  /*ebf0*/  STL [R1+0x5c4], R99 ;  /* 0x0005c46301007387 */ /* 0x0101e80000100800 */
[----:B0-----:R-:W3:Y:S04]  /*ec00*/  LDL.LU R99, [R1+0x1a0] ;  /* 0x0001a00001637983 */ /* 0x001ee80000300800 */
[----:B------:R0:W-:Y:S04]  /*ec10*/  STL [R1+0x90], R95 ;  /* 0x0000905f01007387 */ /* 0x0001e80000100800 */
[----:B------:R-:W4:Y:S04]  /*ec20*/  LDL.LU R105, [R1+0x78] ;  /* 0x0000780001697983 */ /* 0x000f280000300800 */
[----:B------:R-:W-:Y:S04]  /*ec30*/  STL [R1+0xb4], R110 ;  /* 0x0000b46e01007387 */ /* 0x000fe80000100800 */
[----:B0-----:R-:W4:Y:S04]  /*ec40*/  LDL.LU.64 R94, [R1+0xb70] ;  /* 0x000b7000015e7983 */ /* 0x001f280000300a00 */
[----:B------:R0:W-:Y:S04]  /*ec50*/  STL [R1+0xb0], R114 ;  /* 0x0000b07201007387 */ /* 0x0001e80000100800 */
[----:B--2---:R1:W-:Y:S01]  /*ec60*/  STL [R1+0x5c0], R96 ;  /* 0x0005c06001007387 */ /* 0x0043e20000100800 */
[----:B0-----:R-:W-:Y:S01]  /*ec70*/  @P1 IMAD.MOV.U32 R114, RZ, RZ, R110 ;  /* 0x000000ffff721224 */ /* 0x001fe200078e006e */
[----:B-1----:R-:W-:-:S04]  /*ec80*/  LEA R96, P6, R187, R71, 0x1 ;  /* 0x00000047bb607211 */ /* 0x002fc800078c08ff */
[----:B------:R0:W2:Y:S01]  /*ec90*/  @P1 LDG.E.U16 R101, desc[UR16][R114.64] ;  /* 0x0000001072651981 */ /* 0x0000a2000c1e1500 */
[----:B------:R-:W-:-:S05]  /*eca0*/  LEA.HI.X.SX32 R97, R187, R70, 0x1, P6 ;  /* 0x00000046bb617211 */ /* 0x000fca00030f0eff */
[----:B------:R-:W4:Y:S01]  /*ecb0*/  @P1 LDG.E.U16 R98, desc[UR16][R96.64] ;  /* 0x0000001060621981 */ /* 0x000f22000c1e1500 */
[----:B------:R-:W-:-:S03]  /*ecc0*/  IMAD R180, R179, UR13, RZ ;  /* 0x0000000db3b47c24 */ /* 0x000fc6000f8e02ff */
[----:B------:R-:W-:Y:S02]  /*ecd0*/  STL [R1+0xd4], R96 ;  /* 0x0000d46001007387 */ /* 0x000fe40000100800 */
[----:B------:R-:W-:-:S04]  /*ece0*/  LEA R110, P6, R180, R71, 0x1 ;  /* 0x00000047b46e7211 */ /* 0x000fc800078c08ff */
[----:B0-----:R-:W-:Y:S01]  /*ecf0*/  LEA.HI.X.SX32 R114, R180, R70, 0x1, P6 ;  /* 0x00000046b4727211 */ /* 0x001fe200030f0eff */
[----:B------:R-:W-:Y:S01]  /*ed00*/  IMAD R187, R172, UR13, RZ ;  /* 0x0000000dacbb7c24 */ /* 0x000fe2000f8e02ff */
[C---:B------:R-:W-:Y:S02]  /*ed10*/  SEL R179, R75.reuse, R108, !P2 ;  /* 0x0000006c4bb37207 */ /* 0x040fe40005000000 */
[----:B------:R-:W-:Y:S01]  /*ed20*/  PRMT R104, RZ, 0x7610, R104 ;  /* 0x00007610ff687816 */ /* 0x000fe20000000068 */
[----:B------:R-:W-:Y:S01]  /*ed30*/  @P1 IMAD.MOV.U32 R115, RZ, RZ, R114 ;  /* 0x000000ffff731224 */ /* 0x000fe200078e0072 */
[----:B------:R-:W-:Y:S02]  /*ed40*/  PRMT R100, RZ, 0x7610, R100 ;  /* 0x00007610ff647816 */ /* 0x000fe40000000064 */
[----:B---3--:R-:W-:Y:S01]  /*ed50*/  SEL R172, R75, R99, !P2 ;  /* 0x000000634bac7207 */ /* 0x008fe20005000000 */
[----:B--2---:R0:W-:Y:S04]  /*ed60*/  STL [R1+0x5bc], R101 ;  /* 0x0005bc6501007387 */ /* 0x0041e80000100800 */
[----:B0-----:R-:W2:Y:S04]  /*ed70*/  LDL.LU R101, [R1+0x1a4] ;  /* 0x0001a40001657983 */ /* 0x001ea80000300800 */
[----:B------:R0:W-:Y:S04]  /*ed80*/  STL [R1+0xd0], R97 ;  /* 0x0000d06101007387 */ /* 0x0001e80000100800 */
[----:B------:R-:W-:Y:S04]  /*ed90*/  STL [R1+0xf4], R110 ;  /* 0x0000f46e01007387 */ /* 0x000fe80000100800 */
[----:B0-----:R-:W3:Y:S04]  /*eda0*/  LDL.LU.64 R96, [R1+0xb68] ;  /* 0x000b680001607983 */ /* 0x001ee80000300a00 */
[----:B------:R-:W3:Y:S04]  /*edb0*/  LDL.LU R108, [R1+0x1b4] ;  /* 0x0001b400016c7983 */ /* 0x000ee80000300800 */
[----:B------:R0:W-:Y:S04]  /*edc0*/  STL [R1+0xf0], R114 ;  /* 0x0000f07201007387 */ /* 0x0001e80000100800 */
[----:B----4-:R1:W-:Y:S01]  /*edd0*/  STL [R1+0x5b8], R98 ;  /* 0x0005b86201007387 */ /* 0x0103e20000100800 */
[----:B0-----:R-:W-:-:S02]  /*ede0*/  @P1 IMAD.MOV.U32 R114, RZ, RZ, R110 ;  /* 0x000000ffff721224 */ /* 0x001fc400078e006e */
[----:B------:R-:W-:Y:S01]  /*edf0*/  IMAD R180, R179, UR13, RZ ;  /* 0x0000000db3b47c24 */ /* 0x000fe2000f8e02ff */
[----:B------:R-:W4:Y:S01]  /*ee00*/  LDL.LU R110, [R1+0x1b0] ;  /* 0x0001b000016e7983 */ /* 0x000f220000300800 */
[----:B-1----:R-:W-:-:S03]  /*ee10*/  LEA R98, P6, R187, R71, 0x1 ;  /* 0x00000047bb627211 */ /* 0x002fc600078c08ff */
[----:B------:R0:W3:Y:S01]  /*ee20*/  @P1 LDG.E.U16 R104, desc[UR16][R114.64] ;  /* 0x0000001072681981 */ /* 0x0000e2000c1e1500 */
[----:B------:R-:W-:-:S05]  /*ee30*/  LEA.HI.X.SX32 R99, R187, R70, 0x1, P6 ;  /* 0x00000046bb637211 */ /* 0x000fca00030f0eff */
[----:B------:R-:W4:Y:S01]  /*ee40*/  @P1 LDG.E.U16 R100, desc[UR16][R98.64] ;  /* 0x0000001062641981 */ /* 0x000f22000c1e1500 */
[----:B0-----:R-:W-:-:S03]  /*ee50*/  LEA R114, P6, R180, R71, 0x1 ;  /* 0x00000047b4727211 */ /* 0x001fc600078c08ff */
[----:B------:R-:W-:Y:S01]  /*ee60*/  STL [R1+0x114], R98 ;  /* 0x0001146201007387 */ /* 0x000fe20000100800 */
[----:B------:R-:W-:Y:S02]  /*ee70*/  PRMT R107, RZ, 0x7610, R107 ;  /* 0x00007610ff6b7816 */ /* 0x000fe4000000006b */
[----:B------:R-:W-:Y:S01]  /*ee80*/  LEA.HI.X.SX32 R115, R180, R70, 0x1, P6 ;  /* 0x00000046b4737211 */ /* 0x000fe200030f0eff */
[----:B------:R-:W-:Y:S01]  /*ee90*/  IMAD R187, R172, UR13, RZ ;  /* 0x0000000dacbb7c24 */ /* 0x000fe2000f8e02ff */
[----:B------:R-:W-:-:S03]  /*eea0*/  SEL R179, R75, R105, !P2 ;  /* 0x000000694bb37207 */ /* 0x000fc60005000000 */
[----:B------:R0:W4:Y:S01]  /*eeb0*/  @P1 LDG.E.U16 R107, desc[UR16][R114.64] ;  /* 0x00000010726b1981 */ /* 0x000122000c1e1500 */
[----:B------:R-:W-:Y:S02]  /*eec0*/  PRMT R180, RZ, 0x7610, R180 ;  /* 0x00007610ffb47816 */ /* 0x000fe400000000b4 */
[----:B--2---:R-:W-:Y:S01]  /*eed0*/  SEL R172, R75, R101, !P2 ;  /* 0x000000654bac7207 */ /* 0x004fe20005000000 */
[----:B---3--:R1:W-:Y:S04]  /*eee0*/  STL [R1+0x5a4], R104 ;  /* 0x0005a46801007387 */ /* 0x0083e80000100800 */
[----:B-1----:R-:W2:Y:S04]  /*eef0*/  LDL.LU R104, [R1+0x98] ;  /* 0x0000980001687983 */ /* 0x002ea80000300800 */
[----:B------:R1:W-:Y:S04]  /*ef00*/  STL [R1+0x110], R99 ;  /* 0x0001106301007387 */ /* 0x0003e80000100800 */
[----:B------:R-:W3:Y:S04]  /*ef10*/  LDL.LU R105, [R1+0xd8] ;  /* 0x0000d80001697983 */ /* 0x000ee80000300800 */
[----:B------:R-:W-:Y:S04]  /*ef20*/  STL [R1+0x134], R114 ;  /* 0x0001347201007387 */ /* 0x000fe80000100800 */
[----:B-1----:R-:W2:Y:S04]  /*ef30*/  LDL.LU.64 R98, [R1+0xb60] ;  /* 0x000b600001627983 */ /* 0x002ea80000300a00 */
[----:B------:R-:W-:Y:S04]  /*ef40*/  STL [R1+0x130], R115 ;  /* 0x0001307301007387 */ /* 0x000fe80000100800 */
[----:B----4-:R1:W-:Y:S02]  /*ef50*/  STL [R1+0x5a0], R100 ;  /* 0x0005a06401007387 */ /* 0x0103e40000100800 */
[----:B-1----:R-:W-:-:S04]  /*ef60*/  LEA R100, P6, R187, R71, 0x1 ;  /* 0x00000047bb647211 */ /* 0x002fc800078c08ff */
[----:B------:R-:W-:-:S05]  /*ef70*/  LEA.HI.X.SX32 R101, R187, R70, 0x1, P6 ;  /* 0x00000046bb657211 */ /* 0x000fca00030f0eff */
[----:B------:R-:W4:Y:S01]  /*ef80*/  @P1 LDG.E.U16 R180, desc[UR16][R100.64] ;  /* 0x0000001064b41981 */ /* 0x000f22000c1e1500 */
[----:B------:R-:W-:Y:S02]  /*ef90*/  IMAD R179, R179, UR13, RZ ;  /* 0x0000000db3b37c24 */ /* 0x000fe4000f8e02ff */
[----:B------:R-:W-:-:S03]  /*efa0*/  IMAD R187, R172, UR13, RZ ;  /* 0x0000000dacbb7c24 */ /* 0x000fc6000f8e02ff */
[----:B0-----:R-:W-:-:S04]  /*efb0*/  LEA R114, P6, R179, R71, 0x1 ;  /* 0x00000047b3727211 */ /* 0x001fc800078c08ff */
[----:B------:R-:W-:Y:S02]  /*efc0*/  LEA.HI.X.SX32 R115, R179, R70, 0x1, P6 ;  /* 0x00000046b3737211 */ /* 0x000fe400030f0eff */
[----:B------:R-:W-:Y:S02]  /*efd0*/  SEL R179, R75, R108, !P2 ;  /* 0x0000006c4bb37207 */ /* 0x000fe40005000000 */
[----:B------:R-:W-:Y:S01]  /*efe0*/  LEA R108, P6, R187, R71, 0x1 ;  /* 0x00000047bb6c7211 */ /* 0x000fe200078c08ff */
[----:B------:R0:W-:Y:S01]  /*eff0*/  STL [R1+0x59c], R107 ;  /* 0x00059c6b01007387 */ /* 0x0001e20000100800 */
[----:B------:R-:W-:Y:S02]  /*f000*/  PRMT R112, RZ, 0x7610, R112 ;  /* 0x00007610ff707816 */ /* 0x000fe40000000070 */
[----:B------:R-:W-:Y:S02]  /*f010*/  SEL R172, R75, R110, !P2 ;  /* 0x0000006e4bac7207 */ /* 0x000fe40005000000 */
[----:B------:R-:W-:-:S02]  /*f020*/  LEA.HI.X.SX32 R110, R187, R70, 0x1, P6 ;  /* 0x00000046bb6e7211 */ /* 0x000fc400030f0eff */
[----:B------:R1:W2:Y:S04]  /*f030*/  @P1 LDG.E.U16 R112, desc[UR16][R114.64] ;  /* 0x0000001072701981 */ /* 0x0002a8000c1e1500 */
[----:B0-----:R-:W2:Y:S04]  /*f040*/  LDL.LU R107, [R1+0xbc] ;  /* 0x0000bc00016b7983 */ /* 0x001ea80000300800 */
[----:B------:R-:W-:Y:S01]  /*f050*/  STL [R1+0x154], R100 ;  /* 0x0001546401007387 */ /* 0x000fe20000100800 */
[----:B------:R-:W-:-:S03]  /*f060*/  PRMT R106, RZ, 0x7610, R106 ;  /* 0x00007610ff6a7816 */ /* 0x000fc6000000006a */
[----:B------:R0:W-:Y:S04]  /*f070*/  STL [R1+0x150], R101 ;  /* 0x0001506501007387 */ /* 0x0001e80000100800 */
[----:B------:R1:W-:Y:S04]  /*f080*/  STL [R1+0x174], R114 ;  /* 0x0001747201007387 */ /* 0x0003e80000100800 */
[----:B0-----:R-:W2:Y:S04]  /*f090*/  LDL.LU.64 R100, [R1+0xb58] ;  /* 0x000b580001647983 */ /* 0x001ea80000300a00 */
[----:B------:R0:W-:Y:S01]  /*f0a0*/  STL [R1+0x170], R115 ;  /* 0x0001707301007387 */ /* 0x0001e20000100800 */
[----:B-1----:R-:W-:-:S03]  /*f0b0*/  @P1 IMAD.MOV.U32 R114, RZ, RZ, R108 ;  /* 0x000000ffff721224 */ /* 0x002fc600078e006c */
[----:B------:R-:W-:Y:S01]  /*f0c0*/  STL [R1+0x1b4], R108 ;  /* 0x0001b46c01007387 */ /* 0x000fe20000100800 */
[----:B0-----:R-:W-:-:S05]  /*f0d0*/  @P1 IMAD.MOV.U32 R115, RZ, RZ, R110 ;  /* 0x000000ffff731224 */ /* 0x001fca00078e006e */
[----:B------:R-:W2:Y:S01]  /*f0e0*/  @P1 LDG.E.U16 R106, desc[UR16][R114.64] ;  /* 0x00000010726a1981 */ /* 0x000ea2000c1e1500 */
[----:B------:R-:W-:Y:S01]  /*f0f0*/  IMAD R187, R172, UR13, RZ ;  /* 0x0000000dacbb7c24 */ /* 0x000fe2000f8e02ff */
[----:B------:R-:W-:Y:S02]  /*f100*/  PRMT R109, RZ, 0x7610, R109 ;  /* 0x00007610ff6d7816 */ /* 0x000fe4000000006d */
[----:B---3--:R-:W-:Y:S01]  /*f110*/  SEL R172, R75, R105, !P2 ;  /* 0x000000694bac7207 */ /* 0x008fe20005000000 */
[----:B----4-:R0:W-:Y:S02]  /*f120*/  STL [R1+0x598], R180 ;  /* 0x000598b401007387 */ /* 0x0101e40000100800 */
[----:B0-----:R-:W-:Y:S01]  /*f130*/  IMAD R180, R179, UR13, RZ ;  /* 0x0000000db3b47c24 */ /* 0x001fe2000f8e02ff */
[----:B--2---:R-:W-:-:S04]  /*f140*/  SEL R179, R75, R104, !P2 ;  /* 0x000000684bb37207 */ /* 0x004fc80005000000 */
[----:B------:R-:W-:-:S04]  /*f150*/  LEA R104, P6, R180, R71, 0x1 ;  /* 0x00000047b4687211 */ /* 0x000fc800078c08ff */
[----:B------:R-:W-:-:S05]  /*f160*/  LEA.HI.X.SX32 R105, R180, R70, 0x1, P6 ;  /* 0x00000046b4697211 */ /* 0x000fca00030f0eff */
[----:B------:R-:W2:Y:S04]  /*f170*/  @P1 LDG.E.U16 R109, desc[UR16][R104.64] ;  /* 0x00000010686d1981 */ /* 0x000ea8000c1e1500 */
[----:B------:R-:W-:Y:S04]  /*f180*/  STL [R1+0x1b0], R110 ;  /* 0x0001b06e01007387 */ /* 0x000fe80000100800 */
[----:B------:R-:W-:Y:S04]  /*f190*/  STL [R1+0x1d4], R104 ;  /* 0x0001d46801007387 */ /* 0x000fe80000100800 */
[----:B------:R-:W3:Y:S01]  /*f1a0*/  LDL.LU R114, [R1+0xf8] ;  /* 0x0000f80001727983 */ /* 0x000ee20000300800 */
[----:B------:R-:W-:-:S03]  /*f1b0*/  IMAD R188, R179, UR13, RZ ;  /* 0x0000000db3bc7c24 */ /* 0x000fc6000f8e02ff */
[----:B------:R-:W4:Y:S01]  /*f1c0*/  LDL.LU R115, [R1+0xdc] ;  /* 0x0000dc0001737983 */ /* 0x000f220000300800 */
[----:B------:R-:W-:Y:S02]  /*f1d0*/  SEL R179, R75, R107, !P2 ;  /* 0x0000006b4bb37207 */ /* 0x000fe40005000000 */
[----:B------:R-:W-:Y:S02]  /*f1e0*/  PRMT R111, RZ, 0x7610, R111 ;  /* 0x00007610ff6f7816 */ /* 0x000fe4000000006f */
[----:B------:R-:W-:Y:S01]  /*f1f0*/  PRMT R113, RZ, 0x7610, R113 ;  /* 0x00007610ff717816 */ /* 0x000fe20000000071 */
[----:B------:R0:W-:Y:S04]  /*f200*/  STL [R1+0x580], R106 ;  /* 0x0005806a01007387 */ /* 0x0001e80000100800 */
[----:B------:R1:W-:Y:S01]  /*f210*/  STL [R1+0x1d0], R105 ;  /* 0x0001d06901007387 */ /* 0x0003e20000100800 */
[----:B0-----:R-:W-:-:S04]  /*f220*/  LEA R106, P6, R187, R71, 0x1 ;  /* 0x00000047bb6a7211 */ /* 0x001fc800078c08ff */
[----:B------:R-:W-:Y:S01]  /*f230*/  LEA.HI.X.SX32 R107, R187, R70, 0x1, P6 ;  /* 0x00000046bb6b7211 */ /* 0x000fe200030f0eff */
[----:B------:R-:W-:Y:S01]  /*f240*/  STL [R1+0x1f4], R106 ;  /* 0x0001f46a01007387 */ /* 0x000fe20000100800 */
[----:B------:R-:W-:-:S03]  /*f250*/  LEA R108, P6, R188, R71, 0x1 ;  /* 0x00000047bc6c7211 */ /* 0x000fc600078c08ff */
[----:B-1----:R-:W3:Y:S04]  /*f260*/  LDL.LU.64 R104, [R1+0xb50] ;  /* 0x000b500001687983 */ /* 0x002ee80000300a00 */
[----:B------:R0:W-:Y:S04]  /*f270*/  STL [R1+0x1f0], R107 ;  /* 0x0001f06b01007387 */ /* 0x0001e80000100800 */
[----:B------:R-:W3:Y:S04]  /*f280*/  @P1 LDG.E.U16 R111, desc[UR16][R106.64] ;  /* 0x000000106a6f1981 */ /* 0x000ee8000c1e1500 */
[----:B------:R-:W-:Y:S04]  /*f290*/  STL [R1+0x584], R112 ;  /* 0x0005847001007387 */ /* 0x000fe80000100800 */
[----:B------:R-:W-:Y:S04]  /*f2a0*/  STL [R1+0x214], R108 ;  /* 0x0002146c01007387 */ /* 0x000fe80000100800 */
[----:B--2---:R1:W-:Y:S01]  /*f2b0*/  STL [R1+0x57c], R109 ;  /* 0x00057c6d01007387 */ /* 0x0043e20000100800 */
[----:B------:R-:W-:-:S02]  /*f2c0*/  IMAD R172, R172, UR13, RZ ;  /* 0x0000000dacac7c24 */ /* 0x000fc4000f8e02ff */
[----:B------:R-:W-:Y:S01]  /*f2d0*/  IMAD R179, R179, UR13, RZ ;  /* 0x0000000db3b37c24 */ /* 0x000fe2000f8e02ff */
[----:B0-----:R-:W2:Y:S01]  /*f2e0*/  LDL.LU.64 R106, [R1+0xb48] ;  /* 0x000b4800016a7983 */ /* 0x001ea20000300a00 */
[----:B-1----:R-:W-:-:S05]  /*f2f0*/  LEA.HI.X.SX32 R109, R188, R70, 0x1, P6 ;  /* 0x00000046bc6d7211 */ /* 0x002fca00030f0eff */
[----:B------:R-:W2:Y:S01]  /*f300*/  @P1 LDG.E.U16 R113, desc[UR16][R108.64] ;  /* 0x000000106c711981 */ /* 0x000ea2000c1e1500 */
[----:B------:R-:W-:-:S03]  /*f310*/  LEA R110, P6, R172, R71, 0x1 ;  /* 0x00000047ac6e7211 */ /* 0x000fc600078c08ff */
[----:B------:R-:W-:Y:S04]  /*f320*/  STL [R1+0x210], R109 ;  /* 0x0002106d01007387 */ /* 0x000fe80000100800 */
[----:B------:R-:W-:Y:S01]  /*f330*/  STL [R1+0x234], R110 ;  /* 0x0002346e01007387 */ /* 0x000fe20000100800 */
[----:B------:R-:W-:Y:S02]  /*f340*/  PRMT R117, RZ, 0x7610, R117 ;  /* 0x00007610ff757816 */ /* 0x000fe40000000075 */
[----:B------:R-:W-:Y:S01]  /*f350*/  PRMT R116, RZ, 0x7610, R116 ;  /* 0x00007610ff747816 */ /* 0x000fe20000000074 */
[----:B---3--:R0:W-:Y:S02]  /*f360*/  STL [R1+0x578], R111 ;  /* 0x0005786f01007387 */ /* 0x0081e40000100800 */
[----:B0-----:R-:W-:-:S02]  /*f370*/  LEA.HI.X.SX32 R111, R172, R70, 0x1, P6 ;  /* 0x00000046ac6f7211 */ /* 0x001fc400030f0eff */
[----:B------:R-:W-:-:S03]  /*f380*/  LEA R112, P6, R179, R71, 0x1 ;  /* 0x00000047b3707211 */ /* 0x000fc600078c08ff */
[----:B------:R-:W-:Y:S04]  /*f390*/  STL [R1+0x230], R111 ;  /* 0x0002306f01007387 */ /* 0x000fe80000100800 */
[----:B------:R-:W3:Y:S04]  /*f3a0*/  LDL.LU.64 R108, [R1+0xb40] ;  /* 0x000b4000016c7983 */ /* 0x000ee80000300a00 */
[----:B------:R-:W-:Y:S04]  /*f3b0*/  STL [R1+0x254], R112 ;  /* 0x0002547001007387 */ /* 0x000fe80000100800 */
[----:B------:R-:W3:Y:S04]  /*f3c0*/  @P1 LDG.E.U16 R117, desc[UR16][R110.64] ;  /* 0x000000106e751981 */ /* 0x000ee8000c1e1500 */
[----:B--2---:R0:W-:Y:S01]  /*f3d0*/  STL [R1+0x564], R113 ;  /* 0x0005647101007387 */ /* 0x0041e20000100800 */
[----:B------:R-:W1:Y:S01]  /*f3e0*/  S2R R102, SR_TID.X ;  /* 0x0000000000667919 */ /* 0x000e620000002100 */
[----:B------:R-:W-:-:S02]  /*f3f0*/  SEL R172, R75, R114, !P2 ;  /* 0x000000724bac7207 */ /* 0x000fc40005000000 */
[----:B0-----:R-:W-:Y:S01]  /*f400*/  LEA.HI.X.SX32 R113, R179, R70, 0x1, P6 ;  /* 0x00000046b3717211 */ /* 0x001fe200030f0eff */
[----:B------:R-:W2:Y:S04]  /*f410*/  LDL.LU.64 R110, [R1+0xb38] ;  /* 0x000b3800016e7983 */ /* 0x000ea80000300a00 */
[----:B------:R-:W2:Y:S01]  /*f420*/  @P1 LDG.E.U16 R116, desc[UR16][R112.64] ;  /* 0x0000001070741981 */ /* 0x000ea2000c1e1500 */
[C---:B------:R-:W-:Y:S01]  /*f430*/  LEA R66, P6, R171.reuse, R66, 0x1 ;  /* 0x00000042ab427211 */ /* 0x040fe200078c08ff */
[----:B------:R-:W-:Y:S01]  /*f440*/  @P3 IMAD.MOV.U32 R114, RZ, RZ, R0 ;  /* 0x000000ffff723224 */ /* 0x000fe200078e0000 */
[----:B------:R-:W-:Y:S02]  /*f450*/  PRMT R188, RZ, 0x7610, R188 ;  /* 0x00007610ffbc7816 */ /* 0x000fe400000000bc */
[----:B------:R-:W-:-:S02]  /*f460*/  LEA.HI.X.SX32 R67, R171, R67, 0x1, P6 ;  /* 0x00000043ab437211 */ /* 0x000fc400030f0eff */
[----:B----4-:R-:W-:Y:S01]  /*f470*/  SEL R171, R75, R115, !P2 ;  /* 0x000000734bab7207 */ /* 0x010fe20005000000 */
[----:B------:R-:W-:Y:S01]  /*f480*/  @P3 IMAD.MOV.U32 R115, RZ, RZ, R3 ;  /* 0x000000ffff733224 */ /* 0x000fe200078e0003 */
[----:B------:R0:W-:Y:S01]  /*f490*/  STL [R1+0x250], R113 ;  /* 0x0002507101007387 */ /* 0x0001e20000100800 */
[----:B------:R-:W-:Y:S01]  /*f4a0*/  IMAD R172, R172, UR13, RZ ;  /* 0x0000000dacac7c24 */ /* 0x000fe2000f8e02ff */
[----:B------:R-:W-:Y:S02]  /*f4b0*/  PLOP3.LUT P6, PT, PT, PT, UP1, 0x80, 0x8 ;  /* 0x000000000008781c */ /* 0x000fe40003fcf018 */
[----:B------:R-:W4:Y:S04]  /*f4c0*/  @P3 LDG.E.U16 R188, desc[UR16][R114.64] ;  /* 0x0000001072bc3981 */ /* 0x000f28000c1e1500 */
[----:B0-----:R-:W4:Y:S01]  /*f4d0*/  LDL.LU.64 R112, [R1+0xb30] ;  /* 0x000b300001707983 */ /* 0x001f220000300a00 */
[----:B-1----:R-:W-:-:S04]  /*f4e0*/  SHF.R.U32.HI R102, RZ, 0x6, R102 ;  /* 0x00000006ff667819 */ /* 0x002fc80000011666 */
[----:B------:R-:W-:Y:S02]  /*f4f0*/  SGXT.U32 R102, R102, 0x2 ;  /* 0x000000026666781a */ /* 0x000fe40000000000 */
[----:B------:R-:W-:Y:S01]  /*f500*/  PRMT R195, RZ, 0x7610, R195 ;  /* 0x00007610ffc37816 */ /* 0x000fe200000000c3 */
[----:B---3--:R0:W-:Y:S02]  /*f510*/  STL [R1+0x560], R117 ;  /* 0x0005607501007387 */ /* 0x0081e40000100800 */
[----:B0-----:R-:W-:-:S04]  /*f520*/  LOP3.LUT R117, R102, 0x8, RZ, 0xfc, !PT ;  /* 0x0000000866757812 */ /* 0x001fc800078efcff */
[----:B------:R-:W-:Y:S01]  /*f530*/  ISETP.LT.AND P3, PT, R117, UR20, P6 ;  /* 0x0000001475007c0c */ /* 0x000fe2000b761270 */
[----:B--2---:R0:W-:Y:S02]  /*f540*/  STL [R1+0x55c], R116 ;  /* 0x00055c7401007387 */ /* 0x0041e40000100800 */
[----:B0-----:R-:W-:-:S04]  /*f550*/  LEA R116, P5, R172, R71, 0x1 ;  /* 0x00000047ac747211 */ /* 0x001fc800078a08ff */
[----:B------:R-:W-:-:S05]  /*f560*/  LEA.HI.X.SX32 R117, R172, R70, 0x1, P5 ;  /* 0x00000046ac757211 */ /* 0x000fca00028f0eff */
[----:B------:R-:W2:Y:S01]  /*f570*/  @P1 LDG.E.U16 R195, desc[UR16][R116.64] ;  /* 0x0000001074c31981 */ /* 0x000ea2000c1e1500 */
[----:B------:R-:W-:-:S03]  /*f580*/  IMAD R171, R171, UR13, RZ ;  /* 0x0000000dabab7c24 */ /* 0x000fc6000f8e02ff */
[----:B------:R-:W-:Y:S04]  /*f590*/  STL [R1+0xa3c], R0 ;  /* 0x000a3c0001007387 */ /* 0x000fe80000100800 */
[----:B------:R-:W-:Y:S04]  /*f5a0*/  STL [R1+0xa38], R3 ;  /* 0x000a380301007387 */ /* 0x000fe80000100800 */
[----:B------:R-:W-:Y:S04]  /*f5b0*/  STL [R1+0x274], R116 ;  /* 0x0002747401007387 */ /* 0x000fe80000100800 */
[----:B------:R-:W3:Y:S04]  /*f5c0*/  LDL.LU.64 R114, [R1+0xb28] ;  /* 0x000b280001727983 */ /* 0x000ee80000300a00 */
[----:B----4-:R0:W-:Y:S02]  /*f5d0*/  STL [R1+0x39c], R188 ;  /* 0x00039cbc01007387 */ /* 0x0101e40000100800 */
[----:B0-----:R-:W-:-:S04]  /*f5e0*/  LEA R188, P6, R171, R71, 0x1 ;  /* 0x00000047abbc7211 */ /* 0x001fc800078c08ff */
[----:B------:R-:W-:Y:S01]  /*f5f0*/  LEA.HI.X.SX32 R194, R171, R70, 0x1, P6 ;  /* 0x00000046abc27211 */ /* 0x000fe200030f0eff */
[----:B------:R-:W-:Y:S04]  /*f600*/  STL [R1+0x294], R188 ;  /* 0x000294bc01007387 */ /* 0x000fe80000100800 */
[----:B------:R0:W-:Y:S01]  /*f610*/  STL [R1+0x270], R117 ;  /* 0x0002707501007387 */ /* 0x0001e20000100800 */
[----:B------:R-:W-:-:S03]  /*f620*/  PRMT R187, RZ, 0x7610, R187 ;  /* 0x00007610ffbb7816 */ /* 0x000fc600000000bb */
[----:B0-----:R-:W4:Y:S04]  /*f630*/  LDL.LU.64 R116, [R1+0xb20] ;  /* 0x000b200001747983 */ /* 0x001f280000300a00 */
[----:B------:R-:W-:Y:S01]  /*f640*/  STL [R1+0x290], R194 ;  /* 0x000290c201007387 */ /* 0x000fe20000100800 */
[----:B------:R-:W-:-:S03]  /*f650*/  PRMT R183, RZ, 0x7610, R183 ;  /* 0x00007610ffb77816 */ /* 0x000fc600000000b7 */
[----:B--2---:R0:W-:Y:S02]  /*f660*/  STL [R1+0x558], R195 ;  /* 0x000558c301007387 */ /* 0x0041e40000100800 */
[----:B0-----:R-:W-:Y:S02]  /*f670*/  @P1 IMAD.MOV.U32 R195, RZ, RZ, R194 ;  /* 0x000000ffffc31224 */ /* 0x001fe400078e00c2 */
[----:B------:R-:W-:-:S05]  /*f680*/  @P1 IMAD.MOV.U32 R194, RZ, RZ, R188 ;  /* 0x000000ffffc21224 */ /* 0x000fca00078e00bc */
[----:B------:R0:W2:Y:S02]  /*f690*/  @P1 LDG.E.U16 R187, desc[UR16][R194.64] ;  /* 0x00000010c2bb1981 */ /* 0x0000a4000c1e1500 */
[----:B0-----:R-:W-:Y:S02]  /*f6a0*/  @P3 IMAD.MOV.U32 R194, RZ, RZ, R4 ;  /* 0x000000ffffc23224 */ /* 0x001fe400078e0004 */
[----:B------:R-:W-:-:S05]  /*f6b0*/  @P3 IMAD.MOV.U32 R195, RZ, RZ, R7 ;  /* 0x000000ffffc33224 */ /* 0x000fca00078e0007 */
[----:B------:R0:W3:Y:S01]  /*f6c0*/  @P3 LDG.E.U16 R183, desc[UR16][R194.64] ;  /* 0x00000010c2b73981 */ /* 0x0000e2000c1e1500 */
[C---:B------:R-:W-:Y:S02]  /*f6d0*/  ISETP.GT.U32.AND P6, PT, R72.reuse, R120, PT ;  /* 0x000000784800720c */ /* 0x040fe40003fc4070 */
[----:B------:R-:W-:Y:S02]  /*f6e0*/  ISETP.GT.U32.AND P5, PT, R72, R118, PT ;  /* 0x000000764800720c */ /* 0x000fe40003fa4070 */
[----:B------:R-:W-:Y:S01]  /*f6f0*/  SEL R68, R75, R68, !P2 ;  /* 0x000000444b447207 */ /* 0x000fe20005000000 */
[----:B------:R-:W-:Y:S01]  /*f700*/  STL [R1+0xa44], R4 ;  /* 0x000a440401007387 */ /* 0x000fe20000100800 */
[----:B------:R-:W-:-:S03]  /*f710*/  PLOP3.LUT P3, PT, PT, PT, UP1, 0x80, 0x8 ;  /* 0x000000000008781c */ /* 0x000fc60003f6f018 */
[----:B------:R-:W-:Y:S01]  /*f720*/  STL [R1+0xa40], R7 ;  /* 0x000a400701007387 */ /* 0x000fe20000100800 */
[----:B------:R-:W-:-:S03]  /*f730*/  IMAD R68, R68, UR13, RZ ;  /* 0x0000000d44447c24 */ /* 0x000fc6000f8e02ff */
[--C-:B------:R-:W-:Y:S01]  /*f740*/  @!P6 IMAD.IADD R120, R120, 0x1, -R72.reuse ;  /* 0x000000017878e824 */ /* 0x100fe200078e0a48 */
[----:B0-----:R-:W-:Y:S01]  /*f750*/  LOP3.LUT R194, R102, 0x20, RZ, 0xfc, !PT ;  /* 0x0000002066c27812 */ /* 0x001fe200078efcff */
[----:B------:R-:W-:Y:S01]  /*f760*/  @!P5 IMAD.IADD R118, R118, 0x1, -R72 ;  /* 0x000000017676d824 */ /* 0x000fe200078e0a48 */
[----:B------:R-:W-:Y:S02]  /*f770*/  PLOP3.LUT P5, PT, PT, PT, UP1, 0x80, 0x8 ;  /* 0x000000000008781c */ /* 0x000fe40003faf018 */
[----:B------:R-:W-:Y:S02]  /*f780*/  PRMT R184, RZ, 0x7610, R184 ;  /* 0x00007610ffb87816 */ /* 0x000fe400000000b8 */
[----:B------:R-:W-:Y:S02]  /*f790*/  PRMT R180, RZ, 0x7610, R180 ;  /* 0x00007610ffb47816 */ /* 0x000fe400000000b4 */
[----:B------:R-:W-:Y:S02]  /*f7a0*/  PRMT R179, RZ, 0x7610, R179 ;  /* 0x00007610ffb37816 */ /* 0x000fe400000000b3 */
[----:B------:R-:W-:Y:S01]  /*f7b0*/  PRMT R175, RZ, 0x7610, R175 ;  /* 0x00007610ffaf7816 */ /* 0x000fe200000000af */
[----:B--2---:R0:W-:Y:S02]  /*f7c0*/  STL [R1+0x544], R187 ;  /* 0x000544bb01007387 */ /* 0x0041e40000100800 */
[----:B0-----:R-:W-:-:S04]  /*f7d0*/  LOP3.LUT R187, R102, 0x10, RZ, 0xfc, !PT ;  /* 0x0000001066bb7812 */ /* 0x001fc800078efcff */
[----:B------:R-:W-:Y:S02]  /*f7e0*/  ISETP.LT.AND P6, PT, R187, UR20, P3 ;  /* 0x00000014bb007c0c */ /* 0x000fe40009fc1270 */
[C---:B------:R-:W-:Y:S01]  /*f7f0*/  LEA R187, P4, R68.reuse, R71, 0x1 ;  /* 0x0000004744bb7211 */ /* 0x040fe200078808ff */
[----:B---3--:R0:W-:Y:S01]  /*f800*/  STL [R1+0x398], R183 ;  /* 0x000398b701007387 */ /* 0x0081e20000100800 */
[----:B------:R-:W-:Y:S02]  /*f810*/  PLOP3.LUT P3, PT, PT, PT, UP1, 0x80, 0x8 ;  /* 0x000000000008781c */ /* 0x000fe40003f6f018 */
[----:B------:R-:W-:Y:S02]  /*f820*/  LEA.HI.X.SX32 R188, R68, R70, 0x1, P4 ;  /* 0x0000004644bc7211 */ /* 0x000fe400020f0eff */
[----:B------:R-:W-:Y:S02]  /*f830*/  ISETP.LT.AND P3, PT, R194, UR20, P3 ;  /* 0x00000014c2007c0c */ /* 0x000fe40009f61270 */
[----:B0-----:R-:W-:Y:S01]  /*f840*/  LOP3.LUT R183, R102, 0x18, RZ, 0xfc, !PT ;  /* 0x0000001866b77812 */ /* 0x001fe200078efcff */
[----:B------:R-:W-:-:S02]  /*f850*/  @P1 IMAD.MOV.U32 R194, RZ, RZ, R187 ;  /* 0x000000ffffc21224 */ /* 0x000fc400078e00bb */
[----:B------:R-:W-:Y:S01]  /*f860*/  @P1 IMAD.MOV.U32 R195, RZ, RZ, R188 ;  /* 0x000000ffffc31224 */ /* 0x000fe200078e00bc */
[----:B------:R-:W-:Y:S02]  /*f870*/  ISETP.LT.AND P5, PT, R183, UR20, P5 ;  /* 0x00000014b7007c0c */ /* 0x000fe4000afa1270 */
[----:B------:R-:W-:Y:S02]  /*f880*/  LOP3.LUT R183, R102, 0x28, RZ, 0xfc, !PT ;  /* 0x0000002866b77812 */ /* 0x000fe400078efcff */
[----:B------:R0:W2:Y:S01]  /*f890*/  @P1 LDG.E.U16 R184, desc[UR16][R194.64] ;  /* 0x00000010c2b81981 */ /* 0x0000a2000c1e1500 */
[----:B------:R-:W-:-:S04]  /*f8a0*/  PLOP3.LUT P4, PT, PT, PT, UP1, 0x80, 0x8 ;  /* 0x000000000008781c */ /* 0x000fc80003f8f018 */
[----:B------:R-:W-:Y:S01]  /*f8b0*/  ISETP.LT.AND P4, PT, R183, UR20, P4 ;  /* 0x00000014b7007c0c */ /* 0x000fe2000a781270 */
[----:B0-----:R-:W-:Y:S02]  /*f8c0*/  @P6 IMAD.MOV.U32 R194, RZ, RZ, R8 ;  /* 0x000000ffffc26224 */ /* 0x001fe400078e0008 */
[----:B------:R-:W-:-:S05]  /*f8d0*/  @P6 IMAD.MOV.U32 R195, RZ, RZ, R11 ;  /* 0x000000ffffc36224 */ /* 0x000fca00078e000b */
[----:B------:R0:W3:Y:S02]  /*f8e0*/  @P6 LDG.E.U16 R180, desc[UR16][R194.64] ;  /* 0x00000010c2b46981 */ /* 0x0000e4000c1e1500 */
[----:B0-----:R-:W-:Y:S02]  /*f8f0*/  @P5 IMAD.MOV.U32 R194, RZ, RZ, R12 ;  /* 0x000000ffffc25224 */ /* 0x001fe400078e000c */
[----:B------:R-:W-:-:S05]  /*f900*/  @P5 IMAD.MOV.U32 R195, RZ, RZ, R15 ;  /* 0x000000ffffc35224 */ /* 0x000fca00078e000f */
[----:B------:R0:W2:Y:S01]  /*f910*/  @P5 LDG.E.U16 R179, desc[UR16][R194.64] ;  /* 0x00000010c2b35981 */ /* 0x0000a2000c1e1500 */
[----:B------:R-:W-:Y:S01]  /*f920*/  PRMT R68, RZ, 0x7610, R68 ;  /* 0x00007610ff447816 */ /* 0x000fe20000000044 */
[----:B0-----:R-:W-:Y:S02]  /*f930*/  @P3 IMAD.MOV.U32 R194, RZ, RZ, R16 ;  /* 0x000000ffffc23224 */ /* 0x001fe400078e0010 */
[----:B------:R-:W-:-:S05]  /*f940*/  @P3 IMAD.MOV.U32 R195, RZ, RZ, R19 ;  /* 0x000000ffffc33224 */ /* 0x000fca00078e0013 */
[----:B------:R0:W2:Y:S02]  /*f950*/  @P3 LDG.E.U16 R175, desc[UR16][R194.64] ;  /* 0x00000010c2af3981 */ /* 0x0000a4000c1e1500 */
[----:B0-----:R-:W-:Y:S02]  /*f960*/  @P4 IMAD.MOV.U32 R194, RZ, RZ, R20 ;  /* 0x000000ffffc24224 */ /* 0x001fe400078e0014 */
[----:B------:R-:W-:-:S05]  /*f970*/  @P4 IMAD.MOV.U32 R195, RZ, RZ, R23 ;  /* 0x000000ffffc34224 */ /* 0x000fca00078e0017 */
[----:B------:R-:W2:Y:S01]  /*f980*/  @P4 LDG.E.U16 R68, desc[UR16][R194.64] ;  /* 0x00000010c2444981 */ /* 0x000ea2000c1e1500 */
[----:B------:R-:W-:-:S03]  /*f990*/  ISETP.GT.U32.AND P5, PT, R72, R124, PT ;  /* 0x0000007c4800720c */ /* 0x000fc60003fa4070 */
[----:B------:R-:W-:Y:S01]  /*f9a0*/  STL [R1+0x2b4], R187 ;  /* 0x0002b4bb01007387 */ /* 0x000fe20000100800 */
[----:B------:R-:W-:-:S03]  /*f9b0*/  ISETP.GT.U32.AND P6, PT, R72, R122, PT ;  /* 0x0000007a4800720c */ /* 0x000fc60003fc4070 */
[----:B------:R-:W-:Y:S04]  /*f9c0*/  STL [R1+0x2b0], R188 ;  /* 0x0002b0bc01007387 */ /* 0x000fe80000100800 */
[----:B------:R-:W-:Y:S04]  /*f9d0*/  STL [R1+0xa4c], R8 ;  /* 0x000a4c0801007387 */ /* 0x000fe80000100800 */
[----:B------:R-:W-:Y:S04]  /*f9e0*/  STL [R1+0xa48], R11 ;  /* 0x000a480b01007387 */ /* 0x000fe80000100800 */
[----:B------:R-:W-:Y:S01]  /*f9f0*/  STL [R1+0xa54], R12 ;  /* 0x000a540c01007387 */ /* 0x000fe20000100800 */
[----:B------:R-:W-:-:S03]  /*fa00*/  SEL R69, R75, R69, !P2 ;  /* 0x000000454b457207 */ /* 0x000fc60005000000 */
[----:B------:R-:W-:Y:S01]  /*fa10*/  STL [R1+0xa50], R15 ;  /* 0x000a500f01007387 */ /* 0x000fe20000100800 */
[----:B------:R-:W-:-:S03]  /*fa20*/  ISETP.GT.U32.AND P3, PT, R72, R126, PT ;  /* 0x0000007e4800720c */ /* 0x000fc60003f64070 */
[----:B------:R-:W-:Y:S04]  /*fa30*/  STL [R1+0xa5c], R16 ;  /* 0x000a5c1001007387 */ /* 0x000fe80000100800 */
[----:B------:R-:W-:Y:S01]  /*fa40*/  STL [R1+0xa58], R19 ;  /* 0x000a581301007387 */ /* 0x000fe20000100800 */
[----:B------:R-:W-:-:S03]  /*fa50*/  PLOP3.LUT P4, PT, PT, PT, UP1, 0x80, 0x8 ;  /* 0x000000000008781c */ /* 0x000fc60003f8f018 */
[----:B------:R-:W-:Y:S04]  /*fa60*/  STL [R1+0xa64], R20 ;  /* 0x000a641401007387 */ /* 0x000fe80000100800 */
[----:B------:R-:W-:Y:S01]  /*fa70*/  STL [R1+0xa60], R23 ;  /* 0x000a601701007387 */ /* 0x000fe20000100800 */
[----:B------:R-:W-:Y:S02]  /*fa80*/  IMAD R69, R69, UR13, RZ ;  /* 0x0000000d45457c24 */ /* 0x000fe4000f8e02ff */
[--C-:B------:R-:W-:Y:S01]  /*fa90*/  @!P5 IMAD.IADD R124, R124, 0x1, -R72.reuse ;  /* 0x000000017c7cd824 */ /* 0x100fe200078e0a48 */
[----:B------:R-:W-:Y:S01]  /*faa0*/  PLOP3.LUT P5, PT, PT, PT, UP1, 0x80, 0x8 ;  /* 0x000000000008781c */ /* 0x000fe20003faf018 */
[----:B------:R-:W-:Y:S01]  /*fab0*/  @!P6 IMAD.IADD R122, R122, 0x1, -R72 ;  /* 0x000000017a7ae824 */ /* 0x000fe200078e0a48 */
[----:B------:R-:W-:Y:S01]  /*fac0*/  PRMT R176, RZ, 0x7610, R176 ;  /* 0x00007610ffb07816 */ /* 0x000fe200000000b0 */
[----:B------:R-:W-:Y:S01]  /*fad0*/  @!P3 IMAD.IADD R126, R126, 0x1, -R72 ;  /* 0x000000017e7eb824 */ /* 0x000fe200078e0a48 */
[----:B------:R-:W-:-:S02]  /*fae0*/  PLOP3.LUT P3, PT, PT, PT, UP1, 0x80, 0x8 ;  /* 0x000000000008781c */ /* 0x000fc40003f6f018 */
[----:B------:R-:W-:Y:S02]  /*faf0*/  PRMT R172, RZ, 0x7610, R172 ;  /* 0x00007610ffac7816 */ /* 0x000fe400000000ac */
[----:B------:R-:W-:Y:S02]  /*fb00*/  PRMT R171, RZ, 0x7610, R171 ;  /* 0x00007610ffab7816 */ /* 0x000fe400000000ab */
[----:B------:R-:W-:Y:S01]  /*fb10*/  PRMT R74, RZ, 0x7610, R74 ;  /* 0x00007610ff4a7816 */ /* 0x000fe2000000004a */
[----:B--2---:R0:W-:Y:S04]  /*fb20*/  STL [R1+0x524], R68 ;  /* 0x0005244401007387 */ /* 0x0041e80000100800 */
[----:B------:R1:W-:Y:S01]  /*fb30*/  STL [R1+0x520], R175 ;  /* 0x000520af01007387 */ /* 0x0003e20000100800 */
[----:B0-----:R-:W-:-:S04]  /*fb40*/  LOP3.LUT R68, R102, 0x30, RZ, 0xfc, !PT ;  /* 0x0000003066447812 */ /* 0x001fc800078efcff */
[----:B------:R-:W-:Y:S02]  /*fb50*/  ISETP.LT.AND P4, PT, R68, UR20, P4 ;  /* 0x0000001444007c0c */ /* 0x000fe4000a781270 */
[C---:B-1----:R-:W-:Y:S02]  /*fb60*/  LOP3.LUT R175, R102.reuse, 0x38, RZ, 0xfc, !PT ;  /* 0x0000003866af7812 */ /* 0x042fe400078efcff */
[----:B------:R-:W-:Y:S01]  /*fb70*/  LEA R68, P6, R69, R71, 0x1 ;  /* 0x0000004745447211 */ /* 0x000fe200078c08ff */
[----:B------:R-:W-:Y:S01]  /*fb80*/  STL [R1+0x540], R184 ;  /* 0x000540b801007387 */ /* 0x000fe20000100800 */
[----:B------:R-:W-:Y:S02]  /*fb90*/  ISETP.LT.AND P5, PT, R175, UR20, P5 ;  /* 0x00000014af007c0c */ /* 0x000fe4000afa1270 */
[----:B------:R-:W-:Y:S01]  /*fba0*/  LEA.HI.X.SX32 R69, R69, R70, 0x1, P6 ;  /* 0x0000004645457211 */ /* 0x000fe200030f0eff */
[----:B---3--:R-:W-:Y:S04]  /*fbb0*/  STL [R1+0x53c], R180 ;  /* 0x00053cb401007387 */ /* 0x008fe80000100800 */
[----:B------:R0:W-:Y:S04]  /*fbc0*/  STL [R1+0x538], R179 ;  /* 0x000538b301007387 */ /* 0x0001e80000100800 */
[----:B------:R1:W-:Y:S04]  /*fbd0*/  STL [R1+0x2d4], R68 ;  /* 0x0002d44401007387 */ /* 0x0003e80000100800 */
[----:B------:R1:W2:Y:S01]  /*fbe0*/  @P1 LDG.E.U16 R176, desc[UR16][R68.64] ;  /* 0x0000001044b01981 */ /* 0x0002a2000c1e1500 */
[----:B0-----:R-:W-:-:S03]  /*fbf0*/  LOP3.LUT R179, R102, 0x40, RZ, 0xfc, !PT ;  /* 0x0000004066b37812 */ /* 0x001fc600078efcff */
[----:B------:R0:W-:Y:S01]  /*fc00*/  STL [R1+0x2d0], R69 ;  /* 0x0002d04501007387 */ /* 0x0001e20000100800 */
[----:B------:R-:W-:Y:S01]  /*fc10*/  ISETP.LT.AND P3, PT, R179, UR20, P3 ;  /* 0x00000014b3007c0c */ /* 0x000fe20009f61270 */
[----:B-1----:R-:W-:Y:S02]  /*fc20*/  @P4 IMAD.MOV.U32 R68, RZ, RZ, R24 ;  /* 0x000000ffff444224 */ /* 0x002fe400078e0018 */
[----:B0-----:R-:W-:Y:S01]  /*fc30*/  @P4 IMAD.MOV.U32 R69, RZ, RZ, R27 ;  /* 0x000000ffff454224 */ /* 0x001fe200078e001b */
[----:B------:R-:W-:Y:S04]  /*fc40*/  STL [R1+0xa6c], R24 ;  /* 0x000a6c1801007387 */ /* 0x000fe80000100800 */
[----:B------:R0:W3:Y:S04]  /*fc50*/  @P4 LDG.E.U16 R172, desc[UR16][R68.64] ;  /* 0x0000001044ac4981 */ /* 0x0000e8000c1e1500 */
[----:B------:R-:W-:Y:S04]  /*fc60*/  STL [R1+0xa68], R27 ;  /* 0x000a681b01007387 */ /* 0x000fe80000100800 */
[----:B------:R-:W-:Y:S01]  /*fc70*/  STL.S16 [R1+0x500], R171 ;  /* 0x000500ab01007387 */ /* 0x000fe20000100600 */
[----:B0-----:R-:W-:-:S02]  /*fc80*/  @P5 IMAD.MOV.U32 R68, RZ, RZ, R28 ;  /* 0x000000ffff445224 */ /* 0x001fc400078e001c */
[----:B------:R-:W-:Y:S01]  /*fc90*/  @P5 IMAD.MOV.U32 R69, RZ, RZ, R31 ;  /* 0x000000ffff455224 */ /* 0x000fe200078e001f */
[----:B------:R-:W-:Y:S04]  /*fca0*/  STL [R1+0xa74], R28 ;  /* 0x000a741c01007387 */ /* 0x000fe80000100800 */
[----:B------:R-:W-:Y:S04]  /*fcb0*/  STL [R1+0xa70], R31 ;  /* 0x000a701f01007387 */ /* 0x000fe80000100800 */
[----:B------:R0:W2:Y:S04]  /*fcc0*/  @P5 LDG.E.U16 R74, desc[UR16][R68.64] ;  /* 0x00000010444a5981 */ /* 0x0000a8000c1e1500 */
[----:B------:R-:W-:Y:S04]  /*fcd0*/  STL [R1+0xa7c], R32 ;  /* 0x000a7c2001007387 */ /* 0x000fe80000100800 */
[----:B------:R1:W-:Y:S01]  /*fce0*/  STL [R1+0xa78], R35 ;  /* 0x000a782301007387 */ /* 0x0003e20000100800 */
[----:B0-----:R-:W-:-:S03]  /*fcf0*/  @P3 IMAD.MOV.U32 R69, RZ, RZ, R35 ;  /* 0x000000ffff453224 */ /* 0x001fc600078e0023 */
[----:B-1----:R-:W2:Y:S01]  /*fd00*/  LDL.LU R35, [R1+0x500] ;  /* 0x0005000001237983 */ /* 0x002ea20000300800 */
[----:B------:R-:W-:Y:S01]  /*fd10*/  @P3 IMAD.MOV.U32 R68, RZ, RZ, R32 ;  /* 0x000000ffff443224 */ /* 0x000fe200078e0020 */
[----:B------:R-:W-:Y:S02]  /*fd20*/  LOP3.LUT R175, R102, 0x48, RZ, 0xfc, !PT ;  /* 0x0000004866af7812 */ /* 0x000fe400078efcff */
[----:B------:R-:W-:Y:S02]  /*fd30*/  PLOP3.LUT P6, PT, PT, PT, UP1, 0x80, 0x8 ;  /* 0x000000000008781c */ /* 0x000fe40003fcf018 */
[----:B--2---:R0:W2:Y:S02]  /*fd40*/  @P3 LDG.E.U16 R35, desc[UR16][R68.64] ;  /* 0x0000001044233981 */ /* 0x0040a4000c1e1500 */
[----:B------:R-:W-:Y:S02]  /*fd50*/  ISETP.LT.AND P6, PT, R175, UR20, P6 ;  /* 0x00000014af007c0c */ /* 0x000fe4000b7c1270 */
[----:B------:R-:W-:-:S02]  /*fd60*/  PLOP3.LUT P3, PT, PT, PT, UP1, 0x80, 0x8 ;  /* 0x000000000008781c */ /* 0x000fc40003f6f018 */
[----:B------:R-:W-:Y:S02]  /*fd70*/  PRMT R32, RZ, 0x7610, R32 ;  /* 0x00007610ff207816 */ /* 0x000fe40000000020 */
[----:B------:R-:W-:-:S07]  /*fd80*/  PRMT R73, RZ, 0x7610, R73 ;  /* 0x00007610ff497816 */ /* 0x000fce0000000049 */
[----:B0-----:R-:W-:Y:S02]  /*fd90*/  @P6 IMAD.MOV.U32 R68, RZ, RZ, R36 ;  /* 0x000000ffff446224 */ /* 0x001fe400078e0024 */
[----:B------:R-:W-:-:S05]  /*fda0*/  @P6 IMAD.MOV.U32 R69, RZ, RZ, R39 ;  /* 0x000000ffff456224 */ /* 0x000fca00078e0027 */
[----:B------:R0:W3:Y:S04]  /*fdb0*/  @P6 LDG.E.U16 R32, desc[UR16][R68.64] ;  /* 0x0000001044206981 */ /* 0x0000e8000c1e1500 */
[----:B--2---:R-:W-:Y:S04]  /*fdc0*/  STL [R1+0xad4], R35 ;  /* 0x000ad42301007387 */ /* 0x004fe80000100800 */
[----:B------:R1:W-:Y:S02]  /*fdd0*/  STL [R1+0x504], R74 ;  /* 0x0005044a01007387 */ /* 0x0003e40000100800 */
[----:B-1----:R-:W-:-:S04]  /*fde0*/  LOP3.LUT R74, R102, 0x50, RZ, 0xfc, !PT ;  /* 0x00000050664a7812 */ /* 0x002fc800078efcff */
[----:B------:R-:W-:-:S13]  /*fdf0*/  ISETP.LT.AND P3, PT, R74, UR20, P3 ;  /* 0x000000144a007c0c */ /* 0x000fda0009f61270 */
[----:B0-----:R-:W-:Y:S02]  /*fe00*/  @P3 IMAD.MOV.U32 R68, RZ, RZ, R40 ;  /* 0x000000ffff443224 */ /* 0x001fe400078e0028 */
[----:B------:R-:W-:-:S05]  /*fe10*/  @P3 IMAD.MOV.U32 R69, RZ, RZ, R43 ;  /* 0x000000ffff453224 */ /* 0x000fca00078e002b */
[----:B------:R-:W2:Y:S04]  /*fe20*/  @P3 LDG.E.U16 R73, desc[UR16][R68.64] ;  /* 0x0000001044493981 */ /* 0x000ea8000c1e1500 */
[----:B------:R-:W-:Y:S04]  /*fe30*/  STL [R1+0xa84], R36 ;  /* 0x000a842401007387 */ /* 0x000fe80000100800 */
[----:B------:R-:W-:Y:S04]  /*fe40*/  STL [R1+0xa80], R39 ;  /* 0x000a802701007387 */ /* 0x000fe80000100800 */
[----:B------:R-:W-:Y:S04]  /*fe50*/  STL [R1+0x518], R176 ;  /* 0x000518b001007387 */ /* 0x000fe80000100800 */
[----:B---3--:R-:W-:Y:S01]  /*fe60*/  STL [R1+0x51c], R172 ;  /* 0x00051cac01007387 */ /* 0x008fe20000100800 */
[----:B------:R-:W-:-:S03]  /*fe70*/  PLOP3.LUT P3, PT, PT, PT, UP1, 0x80, 0x8 ;  /* 0x000000000008781c */ /* 0x000fc60003f6f018 */
[----:B------:R-:W-:Y:S04]  /*fe80*/  STL [R1+0xa8c], R40 ;  /* 0x000a8c2801007387 */ /* 0x000fe80000100800 */
[----:B------:R-:W-:Y:S01]  /*fe90*/  STL [R1+0xa88], R43 ;  /* 0x000a882b01007387 */ /* 0x000fe20000100800 */
[----:B------:R-:W-:-:S03]  /*fea0*/  PRMT R56, RZ, 0x7610, R56 ;  /* 0x00007610ff387816 */ /* 0x000fc60000000038 */
[----:B--2---:R0:W-:Y:S02]  /*feb0*/  STL [R1+0x4f8], R73 ;  /* 0x0004f84901007387 */ /* 0x0041e40000100800 */
[----:B0-----:R-:W-:-:S04]  /*fec0*/  LOP3.LUT R73, R102, 0x58, RZ, 0xfc, !PT ;  /* 0x0000005866497812 */ /* 0x001fc800078efcff */
[----:B------:R-:W-:-:S13]  /*fed0*/  ISETP.LT.AND P3, PT, R73, UR20, P3 ;  /* 0x0000001449007c0c */ /* 0x000fda0009f61270 */
[----:B------:R-:W-:Y:S02]  /*fee0*/  @P3 IMAD.MOV.U32 R68, RZ, RZ, R44 ;  /* 0x000000ffff443224 */ /* 0x000fe400078e002c */
[----:B------:R-:W-:-:S05]  /*fef0*/  @P3 IMAD.MOV.U32 R69, RZ, RZ, R47 ;  /* 0x000000ffff453224 */ /* 0x000fca00078e002f */
[----:B------:R-:W2:Y:S01]  /*ff00*/  @P3 LDG.E.U16 R56, desc[UR16][R68.64] ;  /* 0x0000001044383981 */ /* 0x000ea2000c1e1500 */
        /* <DEDUP_REMOVED lines=33> */
[----:B------:R-:W-:Y:S02]  /*10120*/  PRMT R43, RZ, 0x7610, R43 ;  /* 0x00007610ff2b7816 */ /* 0x000fe4000000002b */
[----:B------:R-:W-:Y:S01]  /*10130*/  PRMT R35, RZ, 0x7610, R35 ;  /* 0x00007610ff237816 */ /* 0x000fe20000000023 */
[----:B--2---:R0:W-:Y:S02]  /*10140*/  STL [R1+0x4d8], R36 ;  /* 0x0004d82401007387 */ /* 0x0041e40000100800 */
[----:B0-----:R-:W-:-:S04]  /*10150*/  LOP3.LUT R36, R102, 0x78, RZ, 0xfc, !PT ;  /* 0x0000007866247812 */ /* 0x001fc800078efcff */
[----:B------:R-:W-:Y:S02]  /*10160*/  ISETP.LT.AND P3, PT, R36, UR20, P3 ;  /* 0x0000001424007c0c */ /* 0x000fe40009f61270 */
[----:B------:R-:W-:-:S11]  /*10170*/  LOP3.LUT R36, R102, 0x4, RZ, 0xfc, !PT ;  /* 0x0000000466247812 */ /* 0x000fd600078efcff */
[----:B------:R-:W-:Y:S02]  /*10180*/  @P3 IMAD.MOV.U32 R68, RZ, RZ, R63 ;  /* 0x000000ffff443224 */ /* 0x000fe400078e003f */
[----:B------:R-:W-:-:S05]  /*10190*/  @P3 IMAD.MOV.U32 R69, RZ, RZ, R64 ;  /* 0x000000ffff453224 */ /* 0x000fca00078e0040 */
[----:B------:R0:W2:Y:S01]  /*101a0*/  @P3 LDG.E.U16 R43, desc[UR16][R68.64] ;  /* 0x00000010442b3981 */ /* 0x0000a2000c1e1500 */
[----:B------:R-:W-:-:S04]  /*101b0*/  PLOP3.LUT P3, PT, PT, PT, UP1, 0x80, 0x8 ;  /* 0x000000000008781c */ /* 0x000fc80003f6f018 */
[----:B------:R-:W-:-:S13]  /*101c0*/  ISETP.LT.AND P3, PT, R36, UR20, P3 ;  /* 0x0000001424007c0c */ /* 0x000fda0009f61270 */
[----:B0-----:R-:W-:Y:S02]  /*101d0*/  @P3 IMAD.MOV.U32 R68, RZ, RZ, R2 ;  /* 0x000000ffff443224 */ /* 0x001fe400078e0002 */
[----:B------:R-:W-:-:S05]  /*101e0*/  @P3 IMAD.MOV.U32 R69, RZ, RZ, R5 ;  /* 0x000000ffff453224 */ /* 0x000fca00078e0005 */
[----:B------:R-:W3:Y:S04]  /*101f0*/  @P3 LDG.E.U16 R35, desc[UR16][R68.64] ;  /* 0x0000001044233981 */ /* 0x000ee8000c1e1500 */
[----:B------:R-:W-:Y:S04]  /*10200*/  STL [R1+0xab4], R63 ;  /* 0x000ab43f01007387 */ /* 0x000fe80000100800 */
[----:B------:R-:W-:Y:S01]  /*10210*/  STL [R1+0xab0], R64 ;  /* 0x000ab04001007387 */ /* 0x000fe20000100800 */
[----:B------:R-:W-:Y:S02]  /*10220*/  PLOP3.LUT P3, PT, PT, PT, UP1, 0x80, 0x8 ;  /* 0x000000000008781c */ /* 0x000fe40003f6f018 */
[----:B------:R-:W-:Y:S01]  /*10230*/  PRMT R28, RZ, 0x7610, R28 ;  /* 0x00007610ff1c7816 */ /* 0x000fe2000000001c */
[----:B--2---:R-:W-:Y:S04]  /*10240*/  STL [R1+0xadc], R43 ;  /* 0x000adc2b01007387 */ /* 0x004fe80000100800 */
[----:B------:R-:W-:Y:S04]  /*10250*/  STL [R1+0xabc], R2 ;  /* 0x000abc0201007387 */ /* 0x000fe80000100800 */
[----:B------:R-:W-:Y:S04]  /*10260*/  STL [R1+0xab8], R5 ;  /* 0x000ab80501007387 */ /* 0x000fe80000100800 */
[----:B---3--:R0:W-:Y:S02]  /*10270*/  STL [R1+0x4c0], R35 ;  /* 0x0004c02301007387 */ /* 0x0081e40000100800 */
[----:B0-----:R-:W-:-:S04]  /*10280*/  LOP3.LUT R35, R102, 0xc, RZ, 0xfc, !PT ;  /* 0x0000000c66237812 */ /* 0x001fc800078efcff */
[----:B------:R-:W-:Y:S01]  /*10290*/  ISETP.LT.AND P3, PT, R35, UR20, P3 ;  /* 0x0000001423007c0c */ /* 0x000fe20009f61270 */
[----:B------:R0:W-:-:S12]  /*102a0*/  STL [R1+0xae0], R6 ;  /* 0x000ae00601007387 */ /* 0x0001d80000100800 */
[----:B------:R-:W-:Y:S02]  /*102b0*/  @P3 IMAD.MOV.U32 R68, RZ, RZ, R6 ;  /* 0x000000ffff443224 */ /* 0x000fe400078e0006 */
[----:B------:R-:W-:Y:S01]  /*102c0*/  @P3 IMAD.MOV.U32 R69, RZ, RZ, R9 ;  /* 0x000000ffff453224 */ /* 0x000fe200078e0009 */
[----:B0-----:R-:W-:-:S04]  /*102d0*/  LOP3.LUT R6, R102, 0x14, RZ, 0xfc, !PT ;  /* 0x0000001466067812 */ /* 0x001fc800078efcff */
[----:B------:R0:W2:Y:S01]  /*102e0*/  @P3 LDG.E.U16 R28, desc[UR16][R68.64] ;  /* 0x00000010441c3981 */ /* 0x0000a2000c1e1500 */
[----:B------:R-:W-:-:S04]  /*102f0*/  PLOP3.LUT P3, PT, PT, PT, UP1, 0x80, 0x8 ;  /* 0x000000000008781c */ /* 0x000fc80003f6f018 */
[----:B------:R-:W-:Y:S01]  /*10300*/  ISETP.LT.AND P3, PT, R6, UR20, P3 ;  /* 0x0000001406007c0c */ /* 0x000fe20009f61270 */
[----:B------:R1:W-:Y:S01]  /*10310*/  STL [R1+0xac0], R9 ;  /* 0x000ac00901007387 */ /* 0x0003e20000100800 */
[----:B------:R-:W-:Y:S02]  /*10320*/  LOP3.LUT R6, R102, 0x1c, RZ, 0xfc, !PT ;  /* 0x0000001c66067812 */ /* 0x000fe400078efcff */
[----:B-1----:R-:W-:-:S09]  /*10330*/  PRMT R9, RZ, 0x7610, R9 ;  /* 0x00007610ff097816 */ /* 0x002fd20000000009 */
[----:B0-----:R-:W-:Y:S02]  /*10340*/  @P3 IMAD.MOV.U32 R68, RZ, RZ, R10 ;  /* 0x000000ffff443224 */ /* 0x001fe400078e000a */
[----:B------:R-:W-:-:S05]  /*10350*/  @P3 IMAD.MOV.U32 R69, RZ, RZ, R13 ;  /* 0x000000ffff453224 */ /* 0x000fca00078e000d */
[----:B------:R0:W3:Y:S01]  /*10360*/  @P3 LDG.E.U16 R9, desc[UR16][R68.64] ;  /* 0x0000001044093981 */ /* 0x0000e2000c1e1500 */
[----:B------:R-:W-:-:S04]  /*10370*/  PLOP3.LUT P3, PT, PT, PT, UP1, 0x80, 0x8 ;  /* 0x000000000008781c */ /* 0x000fc80003f6f018 */
[----:B------:R-:W-:Y:S02]  /*10380*/  ISETP.LT.AND P3, PT, R6, UR20, P3 ;  /* 0x0000001406007c0c */ /* 0x000fe40009f61270 */
[----:B------:R-:W-:-:S11]  /*10390*/  PRMT R2, RZ, 0x7610, R2 ;  /* 0x00007610ff027816 */ /* 0x000fd60000000002 */
[----:B0-----:R-:W-:Y:S02]  /*103a0*/  @P3 IMAD.MOV.U32 R68, RZ, RZ, R14 ;  /* 0x000000ffff443224 */ /* 0x001fe400078e000e */
[----:B------:R-:W-:-:S05]  /*103b0*/  @P3 IMAD.MOV.U32 R69, RZ, RZ, R17 ;  /* 0x000000ffff453224 */ /* 0x000fca00078e0011 */
[----:B------:R0:W4:Y:S01]  /*103c0*/  @P3 LDG.E.U16 R2, desc[UR16][R68.64] ;  /* 0x0000001044023981 */ /* 0x000122000c1e1500 */
[----:B------:R-:W-:Y:S02]  /*103d0*/  PLOP3.LUT P3, PT, PT, PT, UP1, 0x80, 0x8 ;  /* 0x000000000008781c */ /* 0x000fe40003f6f018 */
[----:B------:R-:W-:-:S04]  /*103e0*/  LOP3.LUT R6, R102, 0x24, RZ, 0xfc, !PT ;  /* 0x0000002466067812 */ /* 0x000fc800078efcff */
[----:B------:R-:W-:Y:S02]  /*103f0*/  ISETP.LT.AND P3, PT, R6, UR20, P3 ;  /* 0x0000001406007c0c */ /* 0x000fe40009f61270 */
[----:B------:R-:W-:-:S11]  /*10400*/  PRMT R5, RZ, 0x7610, R5 ;  /* 0x00007610ff057816 */ /* 0x000fd60000000005 */
[----:B0-----:R-:W-:Y:S02]  /*10410*/  @P3 IMAD.MOV.U32 R68, RZ, RZ, R18 ;  /* 0x000000ffff443224 */ /* 0x001fe400078e0012 */
[----:B------:R-:W-:-:S05]  /*10420*/  @P3 IMAD.MOV.U32 R69, RZ, RZ, R21 ;  /* 0x000000ffff453224 */ /* 0x000fca00078e0015 */
[----:B------:R0:W4:Y:S01]  /*10430*/  @P3 LDG.E.U16 R5, desc[UR16][R68.64] ;  /* 0x0000001044053981 */ /* 0x000122000c1e1500 */
[----:B------:R-:W-:-:S13]  /*10440*/  ISETP.GT.U32.AND P4, PT, R72, R128, PT ;  /* 0x000000804800720c */ /* 0x000fda0003f84070 */
[--C-:B------:R-:W-:Y:S01]  /*10450*/  @!P4 IMAD.IADD R128, R128, 0x1, -R72.reuse ;  /* 0x000000018080c824 */ /* 0x100fe200078e0a48 */
[----:B------:R-:W-:Y:S01]  /*10460*/  ISETP.GT.U32.AND P4, PT, R72, R132, PT ;  /* 0x000000844800720c */ /* 0x000fe20003f84070 */
[----:B------:R-:W-:Y:S04]  /*10470*/  STL [R1+0xae8], R10 ;  /* 0x000ae80a01007387 */ /* 0x000fe80000100800 */
[----:B------:R-:W-:Y:S08]  /*10480*/  STL [R1+0xae4], R13 ;  /* 0x000ae40d01007387 */ /* 0x000ff00000100800 */
[----:B------:R-:W-:Y:S01]  /*10490*/  @!P4 IMAD.IADD R132, R132, 0x1, -R72 ;  /* 0x000000018484c824 */ /* 0x000fe200078e0a48 */
[----:B------:R-:W-:-:S02]  /*104a0*/  ISETP.GT.U32.AND P4, PT, R72, R136, PT ;  /* 0x000000884800720c */ /* 0x000fc40003f84070 */
[----:B------:R-:W-:-:S11]  /*104b0*/  PLOP3.LUT P3, PT, PT, PT, UP1, 0x80, 0x8 ;  /* 0x000000000008781c */ /* 0x000fd60003f6f018 */
[----:B------:R-:W-:Y:S01]  /*104c0*/  @!P4 IMAD.IADD R136, R136, 0x1, -R72 ;  /* 0x000000018888c824 */ /* 0x000fe200078e0a48 */
[----:B------:R-:W-:Y:S02]  /*104d0*/  ISETP.GT.U32.AND P4, PT, R72, R138, PT ;  /* 0x0000008a4800720c */ /* 0x000fe40003f84070 */
[----:B------:R-:W-:-:S11]  /*104e0*/  PRMT R63, RZ, 0x7610, R63 ;  /* 0x00007610ff3f7816 */ /* 0x000fd6000000003f */
[----:B------:R-:W-:Y:S01]  /*104f0*/  @!P4 IMAD.IADD R138, R138, 0x1, -R72 ;  /* 0x000000018a8ac824 */ /* 0x000fe200078e0a48 */
[----:B------:R-:W-:Y:S02]  /*10500*/  ISETP.GT.U32.AND P4, PT, R72, R139, PT ;  /* 0x0000008b4800720c */ /* 0x000fe40003f84070 */
[----:B------:R-:W-:-:S11]  /*10510*/  PRMT R64, RZ, 0x7610, R64 ;  /* 0x00007610ff407816 */ /* 0x000fd60000000040 */
[----:B------:R-:W-:Y:S01]  /*10520*/  @!P4 IMAD.IADD R139, R139, 0x1, -R72 ;  /* 0x000000018b8bc824 */ /* 0x000fe200078e0a48 */
[----:B------:R-:W-:-:S13]  /*10530*/  ISETP.GT.U32.AND P4, PT, R72, R141, PT ;  /* 0x0000008d4800720c */ /* 0x000fda0003f84070 */
[----:B------:R-:W-:Y:S01]  /*10540*/  @!P4 IMAD.IADD R141, R141, 0x1, -R72 ;  /* 0x000000018d8dc824 */ /* 0x000fe200078e0a48 */
[----:B------:R-:W-:-:S13]  /*10550*/  ISETP.GT.U32.AND P4, PT, R72, R146, PT ;  /* 0x000000924800720c */ /* 0x000fda0003f84070 */
[----:B------:R-:W-:Y:S01]  /*10560*/  @!P4 IMAD.IADD R146, R146, 0x1, -R72 ;  /* 0x000000019292c824 */ /* 0x000fe200078e0a48 */
[----:B------:R-:W-:-:S13]  /*10570*/  ISETP.GT.U32.AND P4, PT, R72, R148, PT ;  /* 0x000000944800720c */ /* 0x000fda0003f84070 */
[----:B------:R-:W-:Y:S01]  /*10580*/  @!P4 IMAD.IADD R148, R148, 0x1, -R72 ;  /* 0x000000019494c824 */ /* 0x000fe200078e0a48 */
[----:B------:R-:W-:-:S13]  /*10590*/  ISETP.GT.U32.AND P4, PT, R72, R149, PT ;  /* 0x000000954800720c */ /* 0x000fda0003f84070 */
[----:B------:R-:W-:Y:S01]  /*105a0*/  @!P4 IMAD.IADD R149, R149, 0x1, -R72 ;  /* 0x000000019595c824 */ /* 0x000fe200078e0a48 */
[----:B------:R-:W-:Y:S01]  /*105b0*/  ISETP.GT.U32.AND P4, PT, R72, R151, PT ;  /* 0x000000974800720c */ /* 0x000fe20003f84070 */
[----:B---3--:R-:W-:Y:S04]  /*105c0*/  STL [R1+0xaec], R9 ;  /* 0x000aec0901007387 */ /* 0x008fe80000100800 */
[----:B--2---:R-:W-:Y:S04]  /*105d0*/  STL [R1+0x4bc], R28 ;  /* 0x0004bc1c01007387 */ /* 0x004fe80000100800 */
[----:B------:R-:W-:Y:S04]  /*105e0*/  STL [R1+0xaf4], R14 ;  /* 0x000af40e01007387 */ /* 0x000fe80000100800 */
[----:B------:R-:W-:Y:S04]  /*105f0*/  STL [R1+0xaf0], R17 ;  /* 0x000af01101007387 */ /* 0x000fe80000100800 */
[----:B----4-:R1:W-:Y:S02]  /*10600*/  STL [R1+0xaf8], R2 ;  /* 0x000af80201007387 */ /* 0x0103e40000100800 */
[----:B-1----:R-:W-:-:S04]  /*10610*/  LOP3.LUT R2, R102, 0x2c, RZ, 0xfc, !PT ;  /* 0x0000002c66027812 */ /* 0x002fc800078efcff */
[----:B------:R-:W-:Y:S02]  /*10620*/  ISETP.LT.AND P3, PT, R2, UR20, P3 ;  /* 0x0000001402007c0c */ /* 0x000fe40009f61270 */
[----:B------:R-:W-:-:S11]  /*10630*/  LOP3.LUT R2, R102, 0x34, RZ, 0xfc, !PT ;  /* 0x0000003466027812 */ /* 0x000fd600078efcff */
[----:B0-----:R-:W-:Y:S02]  /*10640*/  @P3 IMAD.MOV.U32 R68, RZ, RZ, R22 ;  /* 0x000000ffff443224 */ /* 0x001fe400078e0016 */
[----:B------:R-:W-:-:S05]  /*10650*/  @P3 IMAD.MOV.U32 R69, RZ, RZ, R25 ;  /* 0x000000ffff453224 */ /* 0x000fca00078e0019 */
[----:B------:R0:W2:Y:S01]  /*10660*/  @P3 LDG.E.U16 R63, desc[UR16][R68.64] ;  /* 0x00000010443f3981 */ /* 0x0000a2000c1e1500 */
[----:B------:R-:W-:-:S04]  /*10670*/  PLOP3.LUT P3, PT, PT, PT, UP1, 0x80, 0x8 ;  /* 0x000000000008781c */ /* 0x000fc80003f6f018 */
[----:B------:R-:W-:Y:S01]  /*10680*/  ISETP.LT.AND P3, PT, R2, UR20, P3 ;  /* 0x0000001402007c0c */ /* 0x000fe20009f61270 */
[----:B------:R-:W-:Y:S04]  /*10690*/  STL [R1+0xb00], R18 ;  /* 0x000b001201007387 */ /* 0x000fe80000100800 */
[----:B------:R-:W-:Y:S04]  /*106a0*/  STL [R1+0xafc], R21 ;  /* 0x000afc1501007387 */ /* 0x000fe80000100800 */
[----:B------:R-:W-:Y:S04]  /*106b0*/  STL [R1+0xb04], R5 ;  /* 0x000b040501007387 */ /* 0x000fe80000100800 */
[----:B0-----:R-:W-:Y:S01]  /*106c0*/  @P3 IMAD.MOV.U32 R68, RZ, RZ, R26 ;  /* 0x000000ffff443224 */ /* 0x001fe200078e001a */
[----:B------:R-:W3:Y:S01]  /*106d0*/  LDL R74, [R1] ;  /* 0x00000000014a7983 */ /* 0x000ee20000100800 */
[----:B------:R-:W-:-:S05]  /*106e0*/  @P3 IMAD.MOV.U32 R69, RZ, RZ, R29 ;  /* 0x000000ffff453224 */ /* 0x000fca00078e001d */
[----:B------:R0:W4:Y:S01]  /*106f0*/  @P3 LDG.E.U16 R64, desc[UR16][R68.64] ;  /* 0x0000001044403981 */ /* 0x000122000c1e1500 */
        /* <DEDUP_REMOVED lines=27> */
[----:B------:R-:W-:Y:S02]  /*108b0*/  ISETP.GT.U32.AND P4, PT, R72, R214, PT ;  /* 0x000000d64800720c */ /* 0x000fe40003f84070 */
[----:B------:R-:W-:Y:S02]  /*108c0*/  PLOP3.LUT P3, PT, PT, PT, UP1, 0x80, 0x8 ;  /* 0x000000000008781c */ /* 0x000fe40003f6f018 */
[----:B------:R-:W-:-:S09]  /*108d0*/  LOP3.LUT R2, R102, 0x3c, RZ, 0xfc, !PT ;  /* 0x0000003c66027812 */ /* 0x000fd200078efcff */
[----:B------:R-:W-:Y:S01]  /*108e0*/  @!P4 IMAD.IADD R214, R214, 0x1, -R72 ;  /* 0x00000001d6d6c824 */ /* 0x000fe200078e0a48 */
[----:B------:R-:W-:Y:S02]  /*108f0*/  ISETP.GT.U32.AND P4, PT, R72, R222, PT ;  /* 0x000000de4800720c */ /* 0x000fe40003f84070 */
[----:B------:R-:W-:Y:S02]  /*10900*/  ISETP.LT.AND P3, PT, R2, UR20, P3 ;  /* 0x0000001402007c0c */ /* 0x000fe40009f61270 */
[----:B------:R-:W-:-:S09]  /*10910*/  PRMT R59, RZ, 0x7610, R59 ;  /* 0x00007610ff3b7816 */ /* 0x000fd2000000003b */
[----:B------:R-:W-:Y:S01]  /*10920*/  @!P4 IMAD.IADD R222, R222, 0x1, -R72 ;  /* 0x00000001dedec824 */ /* 0x000fe200078e0a48 */
[----:B------:R-:W-:Y:S01]  /*10930*/  ISETP.GT.U32.AND P4, PT, R72, R82, PT ;  /* 0x000000524800720c */ /* 0x000fe20003f84070 */
[----:B0-----:R-:W-:Y:S02]  /*10940*/  @P3 IMAD.MOV.U32 R68, RZ, RZ, R30 ;  /* 0x000000ffff443224 */ /* 0x001fe400078e001e */
[----:B------:R-:W-:Y:S01]  /*10950*/  @P3 IMAD.MOV.U32 R69, RZ, RZ, R33 ;  /* 0x000000ffff453224 */ /* 0x000fe200078e0021 */
[----:B------:R-:W-:-:S04]  /*10960*/  LOP3.LUT R2, R102, 0x44, RZ, 0xfc, !PT ;  /* 0x0000004466027812 */ /* 0x000fc800078efcff */
[----:B------:R0:W4:Y:S01]  /*10970*/  @P3 LDG.E.U16 R59, desc[UR16][R68.64] ;  /* 0x00000010443b3981 */ /* 0x000122000c1e1500 */
[----:B------:R-:W-:-:S04]  /*10980*/  PLOP3.LUT P3, PT, PT, PT, UP1, 0x80, 0x8 ;  /* 0x000000000008781c */ /* 0x000fc80003f6f018 */
[----:B------:R-:W-:Y:S01]  /*10990*/  @!P4 IMAD.IADD R82, R82, 0x1, -R72 ;  /* 0x000000015252c824 */ /* 0x000fe200078e0a48 */
[----:B------:R-:W-:Y:S02]  /*109a0*/  ISETP.GT.U32.AND P4, PT, R72, R84, PT ;  /* 0x000000544800720c */ /* 0x000fe40003f84070 */
[----:B------:R-:W-:Y:S01]  /*109b0*/  ISETP.LT.AND P3, PT, R2, UR20, P3 ;  /* 0x0000001402007c0c */ /* 0x000fe20009f61270 */
[----:B------:R-:W-:Y:S04]  /*109c0*/  STL [R1+0xb0c], R22 ;  /* 0x000b0c1601007387 */ /* 0x000fe80000100800 */
[----:B------:R-:W-:Y:S01]  /*109d0*/  STL [R1+0xb08], R25 ;  /* 0x000b081901007387 */ /* 0x000fe20000100800 */
[----:B------:R-:W-:-:S05]  /*109e0*/  PRMT R60, RZ, 0x7610, R60 ;  /* 0x00007610ff3c7816 */ /* 0x000fca000000003c */
[----:B------:R-:W-:Y:S02]  /*109f0*/  @!P4 IMAD.IADD R84, R84, 0x1, -R72 ;  /* 0x000000015454c824 */ /* 0x000fe400078e0a48 */
[----:B0-----:R-:W-:Y:S02]  /*10a00*/  @P3 IMAD.MOV.U32 R68, RZ, RZ, R34 ;  /* 0x000000ffff443224 */ /* 0x001fe400078e0022 */
[----:B------:R-:W-:Y:S01]  /*10a10*/  @P3 IMAD.MOV.U32 R69, RZ, RZ, R37 ;  /* 0x000000ffff453224 */ /* 0x000fe200078e0025 */
[----:B------:R-:W-:-:S04]  /*10a20*/  LOP3.LUT R2, R102, 0x4c, RZ, 0xfc, !PT ;  /* 0x0000004c66027812 */ /* 0x000fc800078efcff */
[----:B------:R0:W4:Y:S01]  /*10a30*/  @P3 LDG.E.U16 R60, desc[UR16][R68.64] ;  /* 0x00000010443c3981 */ /* 0x000122000c1e1500 */
[----:B------:R-:W-:-:S04]  /*10a40*/  PLOP3.LUT P3, PT, PT, PT, UP1, 0x80, 0x8 ;  /* 0x000000000008781c */ /* 0x000fc80003f6f018 */
[----:B------:R-:W-:Y:S01]  /*10a50*/  ISETP.LT.AND P3, PT, R2, UR20, P3 ;  /* 0x0000001402007c0c */ /* 0x000fe20009f61270 */
[----:B--2---:R-:W-:Y:S04]  /*10a60*/  STL [R1+0xb10], R63 ;  /* 0x000b103f01007387 */ /* 0x004fe80000100800 */
[----:B------:R1:W-:Y:S04]  /*10a70*/  STL [R1+0xb18], R26 ;  /* 0x000b181a01007387 */ /* 0x0003e80000100800 */
[----:B-1----:R-:W2:Y:S04]  /*10a80*/  LDL.LU R26, [R1+0x4] ;  /* 0x00000400011a7983 */ /* 0x002ea80000300800 */
[----:B------:R1:W-:Y:S01]  /*10a90*/  STL [R1+0xb14], R29 ;  /* 0x000b141d01007387 */ /* 0x0003e20000100800 */
[----:B---3--:R-:W-:-:S03]  /*10aa0*/  ISETP.GT.U32.AND P4, PT, R72, R74, PT ;  /* 0x0000004a4800720c */ /* 0x008fc60003f84070 */
[----:B-1----:R-:W3:Y:S04]  /*10ab0*/  LDL.LU R29, [R1+0x40] ;  /* 0x00004000011d7983 */ /* 0x002ee80000300800 */
[----:B----4-:R1:W-:Y:S04]  /*10ac0*/  STL [R1+0xb1c], R64 ;  /* 0x000b1c4001007387 */ /* 0x0103e80000100800 */
[----:B-1----:R-:W4:Y:S04]  /*10ad0*/  LDL.LU R64, [R1+0x20] ;  /* 0x0000200001407983 */ /* 0x002f280000300800 */
[----:B------:R-:W2:Y:S04]  /*10ae0*/  LDL.LU R63, [R1+0x24] ;  /* 0x00002400013f7983 */ /* 0x000ea80000300800 */
[----:B------:R-:W2:Y:S04]  /*10af0*/  LDL.LU R22, [R1+0x60] ;  /* 0x0000600001167983 */ /* 0x000ea80000300800 */
[----:B------:R-:W2:Y:S04]  /*10b00*/  LDL.LU R25, [R1+0x44] ;  /* 0x0000440001197983 */ /* 0x000ea80000300800 */
[----:B------:R-:W2:Y:S01]  /*10b10*/  LDL.LU R5, [R1+0x80] ;  /* 0x0000800001057983 */ /* 0x000ea20000300800 */
[----:B------:R-:W-:-:S03]  /*10b20*/  @!P4 IMAD.IADD R74, R74, 0x1, -R72 ;  /* 0x000000014a4ac824 */ /* 0x000fc600078e0a48 */
[----:B------:R1:W-:Y:S04]  /*10b30*/  STL.64 [R1+0xac8], R32 ;  /* 0x000ac82001007387 */ /* 0x0003e80000100a00 */
[----:B------:R0:W-:Y:S04]  /*10b40*/  @!P4 STL [R1], R74 ;  /* 0x0000004a0100c387 */ /* 0x0001e80000100800 */
[----:B------:R-:W3:Y:S04]  /*10b50*/  LDL.LU R18, [R1+0x64] ;  /* 0x0000640001127983 */ /* 0x000ee80000300800 */
[----:B------:R-:W3:Y:S04]  /*10b60*/  LDL.LU R21, [R1+0xa0] ;  /* 0x0000a00001157983 */ /* 0x000ee80000300800 */
[----:B-1----:R-:W3:Y:S01]  /*10b70*/  LDL.LU R33, [R1+0x84] ;  /* 0x0000840001217983 */ /* 0x002ee20000300800 */
[----:B------:R-:W-:Y:S01]  /*10b80*/  PRMT R54, RZ, 0x7610, R54 ;  /* 0x00007610ff367816 */ /* 0x000fe20000000036 */
[----:B0-----:R-:W-:-:S02]  /*10b90*/  @P3 IMAD.MOV.U32 R68, RZ, RZ, R38 ;  /* 0x000000ffff443224 */ /* 0x001fc400078e0026 */
[----:B------:R-:W-:Y:S01]  /*10ba0*/  @P3 IMAD.MOV.U32 R69, RZ, RZ, R41 ;  /* 0x000000ffff453224 */ /* 0x000fe200078e0029 */
[----:B------:R-:W-:Y:S01]  /*10bb0*/  LOP3.LUT R6, R102, 0x54, RZ, 0xfc, !PT ;  /* 0x0000005466067812 */ /* 0x000fe200078efcff */
[----:B------:R-:W4:Y:S04]  /*10bc0*/  LDL.LU R2, [R1+0xc0] ;  /* 0x0000c00001027983 */ /* 0x000f280000300800 */
[----:B------:R0:W4:Y:S01]  /*10bd0*/  @P3 LDG.E.U16 R54, desc[UR16][R68.64] ;  /* 0x0000001044363981 */ /* 0x000122000c1e1500 */
[----:B------:R-:W-:-:S03]  /*10be0*/  PLOP3.LUT P3, PT, PT, PT, UP1, 0x80, 0x8 ;  /* 0x000000000008781c */ /* 0x000fc60003f6f018 */
[----:B------:R-:W4:Y:S01]  /*10bf0*/  LDL.LU R14, [R1+0xa4] ;  /* 0x0000a400010e7983 */ /* 0x000f220000300800 */
[----:B------:R-:W-:-:S03]  /*10c00*/  ISETP.LT.AND P3, PT, R6, UR20, P3 ;  /* 0x0000001406007c0c */ /* 0x000fc60009f61270 */
[----:B------:R-:W4:Y:S01]  /*10c10*/  LDL.LU R17, [R1+0xe0] ;  /* 0x0000e00001117983 */ /* 0x000f220000300800 */
[----:B------:R-:W-:-:S03]  /*10c20*/  PRMT R53, RZ, 0x7610, R53 ;  /* 0x00007610ff357816 */ /* 0x000fc60000000035 */
[----:B------:R-:W4:Y:S04]  /*10c30*/  LDL.LU R9, [R1+0xc4] ;  /* 0x0000c40001097983 */ /* 0x000f280000300800 */
[----:B------:R-:W4:Y:S02]  /*10c40*/  LDL.LU R39, [R1+0x100] ;  /* 0x0001000001277983 */ /* 0x000f240000300800 */
[----:B0-----:R-:W-:Y:S02]  /*10c50*/  @P3 IMAD.MOV.U32 R68, RZ, RZ, R42 ;  /* 0x000000ffff443224 */ /* 0x001fe400078e002a */
[----:B------:R-:W4:Y:S01]  /*10c60*/  LDL.LU R10, [R1+0xe4] ;  /* 0x0000e400010a7983 */ /* 0x000f220000300800 */
[----:B------:R-:W-:-:S03]  /*10c70*/  @P3 IMAD.MOV.U32 R69, RZ, RZ, R45 ;  /* 0x000000ffff453224 */ /* 0x000fc600078e002d */
[----:B------:R-:W4:Y:S01]  /*10c80*/  LDL.LU R13, [R1+0x180] ;  /* 0x00018000010d7983 */ /* 0x000f220000300800 */
[----:B------:R-:W-:-:S03]  /*10c90*/  LOP3.LUT R6, R102, 0x5c, RZ, 0xfc, !PT ;  /* 0x0000005c66067812 */ /* 0x000fc600078efcff */
[----:B------:R0:W4:Y:S01]  /*10ca0*/  @P3 LDG.E.U16 R53, desc[UR16][R68.64] ;  /* 0x0000001044353981 */ /* 0x000122000c1e1500 */
[----:B------:R-:W-:-:S04]  /*10cb0*/  PLOP3.LUT P3, PT, PT, PT, UP1, 0x80, 0x8 ;  /* 0x000000000008781c */ /* 0x000fc80003f6f018 */
[----:B------:R-:W-:Y:S02]  /*10cc0*/  ISETP.LT.AND P3, PT, R6, UR20, P3 ;  /* 0x0000001406007c0c */ /* 0x000fe40009f61270 */
[----:B------:R-:W4:Y:S04]  /*10cd0*/  LDL.LU R6, [R1+0x17c] ;  /* 0x00017c0001067983 */ /* 0x000f280000300800 */
[----:B------:R-:W4:Y:S04]  /*10ce0*/  LDL.LU R43, [R1+0x164] ;  /* 0x00016400012b7983 */ /* 0x000f280000300800 */
[----:B------:R-:W4:Y:S04]  /*10cf0*/  LDL.LU R74, [R1+0x160] ;  /* 0x00016000014a7983 */ /* 0x000f280000300800 */
[----:B------:R-:W4:Y:S01]  /*10d00*/  LDL.LU R55, [R1+0x1c0] ;  /* 0x0001c00001377983 */ /* 0x000f220000300800 */
[----:B------:R-:W-:Y:S01]  /*10d10*/  ISETP.GT.U32.AND P5, PT, R72, R130, PT ;  /* 0x000000824800720c */ /* 0x000fe20003fa4070 */
[----:B0-----:R-:W-:Y:S01]  /*10d20*/  @P3 IMAD.MOV.U32 R68, RZ, RZ, R46 ;  /* 0x000000ffff443224 */ /* 0x001fe200078e002e */
[----:B------:R-:W-:Y:S01]  /*10d30*/  PRMT R50, RZ, 0x7610, R50 ;  /* 0x00007610ff327816 */ /* 0x000fe20000000032 */
[----:B------:R-:W-:Y:S01]  /*10d40*/  @P3 IMAD.MOV.U32 R69, RZ, RZ, R49 ;  /* 0x000000ffff453224 */ /* 0x000fe200078e0031 */
[----:B------:R-:W-:Y:S01]  /*10d50*/  LOP3.LUT R28, R102, 0x64, RZ, 0xfc, !PT ;  /* 0x00000064661c7812 */ /* 0x000fe200078efcff */
[----:B------:R-:W4:Y:S04]  /*10d60*/  LDL.LU R35, [R1+0x144] ;  /* 0x0001440001237983 */ /* 0x000f280000300800 */
[----:B------:R0:W4:Y:S04]  /*10d70*/  @P3 LDG.E.U16 R50, desc[UR16][R68.64] ;  /* 0x0000001044323981 */ /* 0x000128000c1e1500 */
[----:B------:R-:W-:Y:S01]  /*10d80*/  @!P5 IMAD.IADD R130, R130, 0x1, -R72 ;  /* 0x000000018282d824 */ /* 0x000fe200078e0a48 */
[----:B------:R-:W-:Y:S01]  /*10d90*/  ISETP.GT.U32.AND P5, PT, R72, R133, PT ;  /* 0x000000854800720c */ /* 0x000fe20003fa4070 */
[----:B------:R-:W4:Y:S01]  /*10da0*/  LDL.LU R73, [R1+0x140] ;  /* 0x0001400001497983 */ /* 0x000f220000300800 */
[----:B------:R-:W-:-:S02]  /*10db0*/  PLOP3.LUT P3, PT, PT, PT, UP1, 0x80, 0x8 ;  /* 0x000000000008781c */ /* 0x000fc40003f6f018 */
[----:B------:R-:W-:Y:S01]  /*10dc0*/  PRMT R48, RZ, 0x7610, R48 ;  /* 0x00007610ff307816 */ /* 0x000fe20000000030 */
[----:B------:R-:W4:Y:S08]  /*10dd0*/  LDL.LU R32, [R1+0x124] ;  /* 0x0001240001207983 */ /* 0x000f300000300800 */
[----:B------:R-:W-:Y:S01]  /*10de0*/  @!P5 IMAD.IADD R133, R133, 0x1, -R72 ;  /* 0x000000018585d824 */ /* 0x000fe200078e0a48 */
[----:B------:R-:W-:Y:S01]  /*10df0*/  ISETP.GT.U32.AND P5, PT, R72, R140, PT ;  /* 0x0000008c4800720c */ /* 0x000fe20003fa4070 */
[----:B------:R-:W4:-:S12]  /*10e00*/  LDL.LU R36, [R1+0x120] ;  /* 0x0001200001247983 */ /* 0x000f180000300800 */
        /* <DEDUP_REMOVED lines=26> */
[----:B------:R-:W-:-:S11]  /*10fb0*/  ISETP.LT.AND P3, PT, R28, UR20, P3 ;  /* 0x000000141c007c0c */ /* 0x000fd60009f61270 */
[----:B------:R-:W-:Y:S01]  /*10fc0*/  @!P5 IMAD.IADD R90, R90, 0x1, -R72 ;  /* 0x000000015a5ad824 */ /* 0x000fe200078e0a48 */
[----:B--2---:R-:W-:Y:S01]  /*10fd0*/  ISETP.GT.U32.AND P5, PT, R72, R5, PT ;  /* 0x000000054800720c */ /* 0x004fe20003fa4070 */
[----:B0-----:R-:W-:Y:S02]  /*10fe0*/  @P3 IMAD.MOV.U32 R68, RZ, RZ, R51 ;  /* 0x000000ffff443224 */ /* 0x001fe400078e0033 */
[----:B------:R-:W-:Y:S01]  /*10ff0*/  @P3 IMAD.MOV.U32 R69, RZ, RZ, R52 ;  /* 0x000000ffff453224 */ /* 0x000fe200078e0034 */
[----:B------:R-:W-:-:S04]  /*11000*/  LOP3.LUT R28, R102, 0x6c, RZ, 0xfc, !PT ;  /* 0x0000006c661c7812 */ /* 0x000fc800078efcff */
[----:B------:R0:W2:Y:S05]  /*11010*/  @P3 LDG.E.U16 R48, desc[UR16][R68.64] ;  /* 0x0000001044303981 */ /* 0x0000aa000c1e1500 */
[----:B------:R-:W-:Y:S01]  /*11020*/  @!P5 IMAD.IADD R5, R5, 0x1, -R72 ;  /* 0x000000010505d824 */ /* 0x000fe200078e0a48 */
[----:B---3--:R-:W-:Y:S02]  /*11030*/  ISETP.GT.U32.AND P5, PT, R72, R33, PT ;  /* 0x000000214800720c */ /* 0x008fe40003fa4070 */
[----:B------:R-:W-:-:S04]  /*11040*/  PLOP3.LUT P3, PT, PT, PT, UP1, 0x80, 0x8 ;  /* 0x000000000008781c */ /* 0x000fc80003f6f018 */
[----:B------:R-:W-:Y:S02]  /*11050*/  ISETP.LT.AND P3, PT, R28, UR20, P3 ;  /* 0x000000141c007c0c */ /* 0x000fe40009f61270 */
[----:B------:R-:W3:Y:S01]  /*11060*/  LDL.LU R28, [R1+0x104] ;  /* 0x00010400011c7983 */ /* 0x000ee20000300800 */
[----:B------:R-:W-:-:S03]  /*11070*/  ISETP.GT.U32.AND P6, PT, R72, R134, PT ;  /* 0x000000864800720c */ /* 0x000fc60003fc4070 */
[----:B------:R-:W2:Y:S01]  /*11080*/  LDL.LU R194, [R1+0x184] ;  /* 0x0001840001c27983 */ /* 0x000ea20000300800 */
[--C-:B------:R-:W-:Y:S01]  /*11090*/  @!P5 IMAD.IADD R33, R33, 0x1, -R72.reuse ;  /* 0x000000012121d824 */ /* 0x100fe200078e0a48 */
[----:B------:R-:W-:Y:S02]  /*110a0*/  ISETP.GT.U32.AND P5, PT, R72, R100, PT ;  /* 0x000000644800720c */ /* 0x000fe40003fa4070 */
[----:B------:R-:W2:Y:S06]  /*110b0*/  LDL.LU R176, [R1+0x1c4] ;  /* 0x0001c40001b07983 */ /* 0x000eac0000300800 */
[----:B------:R-:W-:-:S05]  /*110c0*/  @!P6 IMAD.IADD R134, R134, 0x1, -R72 ;  /* 0x000000018686e824 */ /* 0x000fca00078e0a48 */
[----:B------:R-:W-:Y:S01]  /*110d0*/  @!P5 IMAD.IADD R100, R100, 0x1, -R72 ;  /* 0x000000016464d824 */ /* 0x000fe200078e0a48 */
[C---:B------:R-:W-:Y:S02]  /*110e0*/  ISETP.GT.U32.AND P6, PT, R72.reuse, R135, PT ;  /* 0x000000874800720c */ /* 0x040fe40003fc4070 */
[----:B----4-:R-:W-:Y:S01]  /*110f0*/  ISETP.GT.U32.AND P5, PT, R72, R13, PT ;  /* 0x0000000d4800720c */ /* 0x010fe20003fa4070 */
[----:B0-----:R-:W-:Y:S01]  /*11100*/  @P3 IMAD.MOV.U32 R68, RZ, RZ, R57 ;  /* 0x000000ffff443224 */ /* 0x001fe200078e0039 */
[----:B------:R-:W-:-:S09]  /*11110*/  PRMT R47, RZ, 0x7610, R47 ;  /* 0x00007610ff2f7816 */ /* 0x000fd2000000002f */
[--C-:B------:R-:W-:Y:S02]  /*11120*/  @!P6 IMAD.IADD R135, R135, 0x1, -R72.reuse ;  /* 0x000000018787e824 */ /* 0x100fe400078e0a48 */
[----:B------:R-:W-:Y:S01]  /*11130*/  @!P5 IMAD.IADD R13, R13, 0x1, -R72 ;  /* 0x000000010d0dd824 */ /* 0x000fe200078e0a48 */
[C---:B------:R-:W-:Y:S02]  /*11140*/  ISETP.GT.U32.AND P6, PT, R72.reuse, R137, PT ;  /* 0x000000894800720c */ /* 0x040fe40003fc4070 */
[----:B------:R-:W-:Y:S01]  /*11150*/  ISETP.GT.U32.AND P5, PT, R72, R74, PT ;  /* 0x0000004a4800720c */ /* 0x000fe20003fa4070 */
[----:B------:R-:W-:Y:S01]  /*11160*/  @P3 IMAD.MOV.U32 R69, RZ, RZ, R58 ;  /* 0x000000ffff453224 */ /* 0x000fe200078e003a */
[----:B------:R-:W-:-:S04]  /*11170*/  LOP3.LUT R56, R102, 0x74, RZ, 0xfc, !PT ;  /* 0x0000007466387812 */ /* 0x000fc800078efcff */
[----:B------:R0:W4:Y:S01]  /*11180*/  @P3 LDG.E.U16 R47, desc[UR16][R68.64] ;  /* 0x00000010442f3981 */ /* 0x000122000c1e1500 */
[----:B------:R-:W-:-:S04]  /*11190*/  PLOP3.LUT P3, PT, PT, PT, UP1, 0x80, 0x8 ;  /* 0x000000000008781c */ /* 0x000fc80003f6f018 */
[--C-:B------:R-:W-:Y:S02]  /*111a0*/  @!P6 IMAD.IADD R137, R137, 0x1, -R72.reuse ;  /* 0x000000018989e824 */ /* 0x100fe400078e0a48 */
[--C-:B------:R-:W-:Y:S01]  /*111b0*/  @!P5 IMAD.IADD R74, R74, 0x1, -R72.reuse ;  /* 0x000000014a4ad824 */ /* 0x100fe200078e0a48 */
[----:B------:R-:W-:Y:S02]  /*111c0*/  ISETP.GE.AND P5, PT, R55, RZ, PT ;  /* 0x000000ff3700720c */ /* 0x000fe40003fa6270 */
[----:B------:R-:W4:Y:S01]  /*111d0*/  LDL.LU R55, [R1+0x23c] ;  /* 0x00023c0001377983 */ /* 0x000f220000300800 */
[----:B------:R-:W-:Y:S02]  /*111e0*/  ISETP.GT.U32.AND P6, PT, R72, R142, PT ;  /* 0x0000008e4800720c */ /* 0x000fe40003fc4070 */
[----:B------:R-:W-:Y:S02]  /*111f0*/  ISETP.LT.AND P3, PT, R56, UR20, P3 ;  /* 0x0000001438007c0c */ /* 0x000fe40009f61270 */
[----:B------:R-:W4:Y:S09]  /*11200*/  LDL.LU R56, [R1+0x258] ;  /* 0x0002580001387983 */ /* 0x000f320000300800 */
[----:B------:R-:W-:Y:S01]  /*11210*/  @!P6 IMAD.IADD R142, R142, 0x1, -R72 ;  /* 0x000000018e8ee824 */ /* 0x000fe200078e0a48 */
[----:B------:R-:W-:-:S13]  /*11220*/  ISETP.GT.U32.AND P6, PT, R72, R144, PT ;  /* 0x000000904800720c */ /* 0x000fda0003fc4070 */
[----:B------:R-:W-:Y:S01]  /*11230*/  @!P6 IMAD.IADD R144, R144, 0x1, -R72 ;  /* 0x000000019090e824 */ /* 0x000fe200078e0a48 */
[----:B------:R-:W-:-:S13]  /*11240*/  ISETP.GT.U32.AND P6, PT, R72, R145, PT ;  /* 0x000000914800720c */ /* 0x000fda0003fc4070 */
[----:B------:R-:W-:Y:S01]  /*11250*/  @!P6 IMAD.IADD R145, R145, 0x1, -R72 ;  /* 0x000000019191e824 */ /* 0x000fe200078e0a48 */
[C---:B------:R-:W-:Y:S02]  /*11260*/  ISETP.GT.U32.AND P6, PT, R72.reuse, R147, PT ;  /* 0x000000934800720c */ /* 0x040fe40003fc4070 */
[----:B------:R-:W-:-:S11]  /*11270*/  ISETP.GT.U32.AND P4, PT, R72, R64, PT ;  /* 0x000000404800720c */ /* 0x000fd60003f84070 */
[--C-:B------:R-:W-:Y:S01]  /*11280*/  @!P6 IMAD.IADD R147, R147, 0x1, -R72.reuse ;  /* 0x000000019393e824 */ /* 0x100fe200078e0a48 */
[----:B------:R-:W-:Y:S01]  /*11290*/  ISETP.GT.U32.AND P6, PT, R72, R152, PT ;  /* 0x000000984800720c */ /* 0x000fe20003fc4070 */
[----:B------:R-:W-:Y:S01]  /*112a0*/  @!P4 IMAD.IADD R64, R64, 0x1, -R72 ;  /* 0x000000014040c824 */ /* 0x000fe200078e0a48 */
[----:B------:R-:W-:-:S11]  /*112b0*/  ISETP.GT.U32.AND P4, PT, R72, R26, PT ;  /* 0x0000001a4800720c */ /* 0x000fd60003f84070 */
[--C-:B------:R-:W-:Y:S01]  /*112c0*/  @!P6 IMAD.IADD R152, R152, 0x1, -R72.reuse ;  /* 0x000000019898e824 */ /* 0x100fe200078e0a48 */
[----:B------:R-:W-:Y:S01]  /*112d0*/  ISETP.GT.U32.AND P6, PT, R72, R154, PT ;  /* 0x0000009a4800720c */ /* 0x000fe20003fc4070 */
[----:B------:R-:W-:Y:S01]  /*112e0*/  @!P4 IMAD.IADD R26, R26, 0x1, -R72 ;  /* 0x000000011a1ac824 */ /* 0x000fe200078e0a48 */
[----:B------:R-:W-:-:S11]  /*112f0*/  ISETP.GT.U32.AND P4, PT, R72, R63, PT ;  /* 0x0000003f4800720c */ /* 0x000fd60003f84070 */
[--C-:B------:R-:W-:Y:S01]  /*11300*/  @!P6 IMAD.IADD R154, R154, 0x1, -R72.reuse ;  /* 0x000000019a9ae824 */ /* 0x100fe200078e0a48 */
[C---:B------:R-:W-:Y:S01]  /*11310*/  ISETP.GT.U32.AND P6, PT, R72.reuse, R155, PT ;  /* 0x0000009b4800720c */ /* 0x040fe20003fc4070 */
[----:B------:R-:W-:Y:S01]  /*11320*/  @!P4 IMAD.IADD R63, R63, 0x1, -R72 ;  /* 0x000000013f3fc824 */ /* 0x000fe200078e0a48 */
        /* <DEDUP_REMOVED lines=41> */
[----:B------:R-:W-:Y:S01]  /*115c0*/  @!P6 IMAD.IADD R198, R198, 0x1, -R72 ;  /* 0x00000001c6c6e824 */ /* 0x000fe200078e0a48 */
[C---:B------:R-:W-:Y:S01]  /*115d0*/  ISETP.GT.U32.AND P6, PT, R72.reuse, R79, PT ;  /* 0x0000004f4800720c */ /* 0x040fe20003fc4070 */
[----:B0-----:R-:W-:Y:S01]  /*115e0*/  @P3 IMAD.MOV.U32 R68, RZ, RZ, R61 ;  /* 0x000000ffff443224 */ /* 0x001fe200078e003d */
[----:B------:R-:W-:Y:S01]  /*115f0*/  PRMT R44, RZ, 0x7610, R44 ;  /* 0x00007610ff2c7816 */ /* 0x000fe2000000002c */
[----:B------:R-:W-:Y:S02]  /*11600*/  @P3 IMAD.MOV.U32 R69, RZ, RZ, R62 ;  /* 0x000000ffff453224 */ /* 0x000fe400078e003e */
[----:B------:R-:W-:Y:S01]  /*11610*/  @!P4 IMAD.IADD R73, R73, 0x1, -R72 ;  /* 0x000000014949c824 */ /* 0x000fe200078e0a48 */
[C---:B---3--:R-:W-:Y:S01]  /*11620*/  ISETP.GT.U32.AND P4, PT, R72.reuse, R28, PT ;  /* 0x0000001c4800720c */ /* 0x048fe20003f84070 */
[----:B------:R-:W-:Y:S01]  /*11630*/  @!P5 IMAD.MOV R76, RZ, RZ, -R76 ;  /* 0x000000ffff4cd224 */ /* 0x000fe200078e0a4c */
[----:B------:R0:W3:Y:S05]  /*11640*/  @P3 LDG.E.U16 R44, desc[UR16][R68.64] ;  /* 0x00000010442c3981 */ /* 0x0000ea000c1e1500 */
[----:B------:R-:W-:Y:S01]  /*11650*/  @!P6 IMAD.IADD R79, R79, 0x1, -R72 ;  /* 0x000000014f4fe824 */ /* 0x000fe200078e0a48 */
[----:B------:R-:W-:-:S02]  /*11660*/  ISETP.GT.U32.AND P6, PT, R72, R80, PT ;  /* 0x000000504800720c */ /* 0x000fc40003fc4070 */
[----:B------:R-:W-:Y:S02]  /*11670*/  ISETP.GT.U32.AND P3, PT, R72, R111, PT ;  /* 0x0000006f4800720c */ /* 0x000fe40003f64070 */
[----:B------:R-:W-:Y:S01]  /*11680*/  SEL R76, R75, R76, !P2 ;  /* 0x0000004c4b4c7207 */ /* 0x000fe20005000000 */
[----:B------:R-:W-:-:S04]  /*11690*/  @!P4 IMAD.IADD R28, R28, 0x1, -R72 ;  /* 0x000000011c1cc824 */ /* 0x000fc800078e0a48 */
[----:B------:R-:W-:Y:S01]  /*116a0*/  IMAD R76, R76, UR13, RZ ;  /* 0x0000000d4c4c7c24 */ /* 0x000fe2000f8e02ff */
[----:B------:R-:W-:-:S03]  /*116b0*/  ISETP.GT.U32.AND P5, PT, R72, R113, PT ;  /* 0x000000714800720c */ /* 0x000fc60003fa4070 */
[--C-:B------:R-:W-:Y:S01]  /*116c0*/  @!P6 IMAD.IADD R80, R80, 0x1, -R72.reuse ;  /* 0x000000015050e824 */ /* 0x100fe200078e0a48 */
[----:B------:R-:W-:Y:S01]  /*116d0*/  ISETP.GT.U32.AND P6, PT, R72, R229, PT ;  /* 0x000000e54800720c */ /* 0x000fe20003fc4070 */
[----:B------:R-:W-:Y:S01]  /*116e0*/  @!P3 IMAD.IADD R111, R111, 0x1, -R72 ;  /* 0x000000016f6fb824 */ /* 0x000fe200078e0a48 */
[----:B------:R-:W-:Y:S02]  /*116f0*/  LEA R171, P4, R76, R71, 0x1 ;  /* 0x000000474cab7211 */ /* 0x000fe400078808ff */
[----:B--2---:R-:W-:Y:S02]  /*11700*/  ISETP.GT.U32.AND P3, PT, R72, R194, PT ;  /* 0x000000c24800720c */ /* 0x004fe40003f64070 */
[----:B------:R-:W-:Y:S01]  /*11710*/  LEA.HI.X.SX32 R172, R76, R70, 0x1, P4 ;  /* 0x000000464cac7211 */ /* 0x000fe200020f0eff */
[----:B0-----:R-:W-:Y:S01]  /*11720*/  @P1 IMAD.MOV.U32 R68, RZ, RZ, R171 ;  /* 0x000000ffff441224 */ /* 0x001fe200078e00ab */
[----:B------:R-:W-:-:S03]  /*11730*/  PRMT R31, RZ, 0x7610, R31 ;  /* 0x00007610ff1f7816 */ /* 0x000fc6000000001f */
[----:B------:R-:W-:Y:S02]  /*11740*/  @P1 IMAD.MOV.U32 R69, RZ, RZ, R172 ;  /* 0x000000ffff451224 */ /* 0x000fe400078e00ac */
[--C-:B------:R-:W-:Y:S01]  /*11750*/  @!P6 IMAD.IADD R229, R229, 0x1, -R72.reuse ;  /* 0x00000001e5e5e824 */ /* 0x100fe200078e0a48 */
[----:B------:R-:W-:Y:S01]  /*11760*/  ISETP.GT.U32.AND P6, PT, R72, R237, PT ;  /* 0x000000ed4800720c */ /* 0x000fe20003fc4070 */
[--C-:B------:R-:W-:Y:S01]  /*11770*/  @!P5 IMAD.IADD R113, R113, 0x1, -R72.reuse ;  /* 0x000000017171d824 */ /* 0x100fe200078e0a48 */
[----:B------:R-:W-:Y:S01]  /*11780*/  ISETP.GE.AND P5, PT, R176, RZ, PT ;  /* 0x000000ffb000720c */ /* 0x000fe20003fa6270 */
[----:B------:R0:W2:Y:S01]  /*11790*/  @P1 LDG.E.U16 R31, desc[UR16][R68.64] ;  /* 0x00000010441f1981 */ /* 0x0000a2000c1e1500 */
[----:B------:R-:W-:Y:S01]  /*117a0*/  @!P3 IMAD.IADD R194, R194, 0x1, -R72 ;  /* 0x00000001c2c2b824 */ /* 0x000fe200078e0a48 */
[----:B------:R-:W-:Y:S02]  /*117b0*/  PLOP3.LUT P3, PT, PT, PT, UP1, 0x80, 0x8 ;  /* 0x000000000008781c */ /* 0x000fe40003f6f018 */
[----:B------:R-:W-:Y:S01]  /*117c0*/  STL [R1+0x2f4], R171 ;  /* 0x0002f4ab01007387 */ /* 0x000fe20000100800 */
[----:B0-----:R-:W-:-:S03]  /*117d0*/  LOP3.LUT R68, R102, 0x7c, RZ, 0xfc, !PT ;  /* 0x0000007c66447812 */ /* 0x001fc600078efcff */
[----:B------:R-:W-:Y:S01]  /*117e0*/  STL [R1+0x2f0], R172 ;  /* 0x0002f0ac01007387 */ /* 0x000fe20000100800 */
[----:B------:R-:W-:-:S03]  /*117f0*/  ISETP.LT.AND P3, PT, R68, UR20, P3 ;  /* 0x0000001444007c0c */ /* 0x000fc60009f61270 */
[----:B------:R-:W2:Y:S01]  /*11800*/  LDL.LU R176, [R1+0x25c] ;  /* 0x00025c0001b07983 */ /* 0x000ea20000300800 */
[----:B------:R-:W-:Y:S01]  /*11810*/  @!P6 IMAD.IADD R237, R237, 0x1, -R72 ;  /* 0x00000001edede824 */ /* 0x000fe200078e0a48 */
[----:B------:R-:W-:Y:S01]  /*11820*/  ISETP.GT.U32.AND P6, PT, R72, R230, PT ;  /* 0x000000e64800720c */ /* 0x000fe20003fc4070 */
[----:B------:R-:W-:Y:S01]  /*11830*/  @!P5 IMAD.MOV R78, RZ, RZ, -R78 ;  /* 0x000000ffff4ed224 */ /* 0x000fe200078e0a4e */
[----:B------:R-:W-:Y:S02]  /*11840*/  PRMT R40, RZ, 0x7610, R40 ;  /* 0x00007610ff287816 */ /* 0x000fe40000000028 */
[----:B----4-:R-:W-:Y:S02]  /*11850*/  ISETP.GE.AND P5, PT, R55, RZ, PT ;  /* 0x000000ff3700720c */ /* 0x010fe40003fa6270 */
[----:B------:R-:W4:Y:S04]  /*11860*/  LDL.LU R55, [R1+0x27c] ;  /* 0x00027c0001377983 */ /* 0x000f280000300800 */
[----:B------:R-:W3:Y:S01]  /*11870*/  @P3 LDG.E.U16 R40, desc[UR16][R66.64] ;  /* 0x0000001042283981 */ /* 0x000ee2000c1e1500 */
[----:B------:R-:W-:-:S03]  /*11880*/  ISETP.GE.AND P3, PT, R56, RZ, PT ;  /* 0x000000ff3800720c */ /* 0x000fc60003f66270 */
[----:B------:R-:W3:Y:S01]  /*11890*/  LDL.LU R56, [R1+0x280] ;  /* 0x0002800001387983 */ /* 0x000ee20000300800 */
        /* <DEDUP_REMOVED lines=36> */
[C---:B------:R-:W-:Y:S01]  /*11ae0*/  ISETP.GT.U32.AND P6, PT, R72.reuse, R115, PT ;  /* 0x000000734800720c */ /* 0x040fe20003fc4070 */
[----:B------:R-:W-:Y:S01]  /*11af0*/  @!P4 IMAD.IADD R117, R117, 0x1, -R72 ;  /* 0x000000017575c824 */ /* 0x000fe200078e0a48 */
[----:B------:R-:W-:Y:S02]  /*11b00*/  ISETP.GT.U32.AND P4, PT, R72, R119, PT ;  /* 0x000000774800720c */ /* 0x000fe40003f84070 */
[----:B------:R-:W-:-:S09]  /*11b10*/  SEL R78, R75, R78, !P2 ;  /* 0x0000004e4b4e7207 */ /* 0x000fd20005000000 */
[--C-:B------:R-:W-:Y:S01]  /*11b20*/  @!P6 IMAD.IADD R115, R115, 0x1, -R72.reuse ;  /* 0x000000017373e824 */ /* 0x100fe200078e0a48 */
[----:B------:R-:W-:Y:S01]  /*11b30*/  ISETP.GT.U32.AND P6, PT, R72, R121, PT ;  /* 0x000000794800720c */ /* 0x000fe20003fc4070 */
[----:B------:R-:W-:Y:S02]  /*11b40*/  IMAD R78, R78, UR13, RZ ;  /* 0x0000000d4e4e7c24 */ /* 0x000fe4000f8e02ff */
[----:B------:R-:W-:Y:S01]  /*11b50*/  @!P5 IMAD.MOV R77, RZ, RZ, -R77 ;  /* 0x000000ffff4dd224 */ /* 0x000fe200078e0a4d */
[C---:B------:R-:W-:Y:S01]  /*11b60*/  ISETP.GT.U32.AND P5, PT, R72.reuse, R125, PT ;  /* 0x0000007d4800720c */ /* 0x040fe20003fa4070 */
[----:B------:R-:W-:Y:S01]  /*11b70*/  @!P4 IMAD.IADD R119, R119, 0x1, -R72 ;  /* 0x000000017777c824 */ /* 0x000fe200078e0a48 */
[----:B------:R-:W-:Y:S02]  /*11b80*/  ISETP.GT.U32.AND P4, PT, R72, R123, PT ;  /* 0x0000007b4800720c */ /* 0x000fe40003f84070 */
[----:B------:R-:W-:-:S05]  /*11b90*/  SEL R77, R75, R77, !P2 ;  /* 0x0000004d4b4d7207 */ /* 0x000fca0005000000 */
[----:B------:R-:W-:Y:S01]  /*11ba0*/  @!P6 IMAD.IADD R121, R121, 0x1, -R72 ;  /* 0x000000017979e824 */ /* 0x000fe200078e0a48 */
[----:B------:R-:W-:-:S04]  /*11bb0*/  LEA R68, P6, R78, R71, 0x1 ;  /* 0x000000474e447211 */ /* 0x000fc800078c08ff */
[----:B------:R-:W-:Y:S01]  /*11bc0*/  LEA.HI.X.SX32 R69, R78, R70, 0x1, P6 ;  /* 0x000000464e457211 */ /* 0x000fe200030f0eff */
[----:B------:R0:W-:Y:S01]  /*11bd0*/  STL [R1+0x314], R68 ;  /* 0x0003144401007387 */ /* 0x0001e20000100800 */
[----:B------:R-:W-:Y:S01]  /*11be0*/  PRMT R24, RZ, 0x7610, R24 ;  /* 0x00007610ff187816 */ /* 0x000fe20000000018 */
[----:B------:R-:W-:Y:S02]  /*11bf0*/  IMAD R77, R77, UR13, RZ ;  /* 0x0000000d4d4d7c24 */ /* 0x000fe4000f8e02ff */
[----:B------:R1:W-:Y:S01]  /*11c00*/  STL [R1+0x310], R69 ;  /* 0x0003104501007387 */ /* 0x0003e20000100800 */
[----:B------:R-:W-:-:S03]  /*11c10*/  @!P3 IMAD.MOV R79, RZ, RZ, -R79 ;  /* 0x000000ffff4fb224 */ /* 0x000fc600078e0a4f */
[----:B------:R-:W3:Y:S01]  /*11c20*/  LDL.LU R184, [R1+0x29c] ;  /* 0x00029c0001b87983 */ /* 0x000ee20000300800 */
[--C-:B------:R-:W-:Y:S02]  /*11c30*/  @!P4 IMAD.IADD R123, R123, 0x1, -R72.reuse ;  /* 0x000000017b7bc824 */ /* 0x100fe400078e0a48 */
[----:B------:R-:W-:Y:S01]  /*11c40*/  @!P5 IMAD.IADD R125, R125, 0x1, -R72 ;  /* 0x000000017d7dd824 */ /* 0x000fe200078e0a48 */
[----:B------:R0:W3:Y:S01]  /*11c50*/  @P1 LDG.E.U16 R24, desc[UR16][R68.64] ;  /* 0x0000001044181981 */ /* 0x0000e2000c1e1500 */
[----:B--2---:R-:W-:Y:S02]  /*11c60*/  ISETP.GE.AND P4, PT, R176, RZ, PT ;  /* 0x000000ffb000720c */ /* 0x004fe40003f86270 */
[----:B------:R-:W-:Y:S01]  /*11c70*/  ISETP.GT.U32.AND P5, PT, R72, R127, PT ;  /* 0x0000007f4800720c */ /* 0x000fe20003fa4070 */
[----:B------:R-:W2:Y:S01]  /*11c80*/  LDL.LU R176, [R1+0x2a4] ;  /* 0x0002a40001b07983 */ /* 0x000ea20000300800 */
[----:B0-----:R-:W-:-:S04]  /*11c90*/  LEA R68, P3, R77, R71, 0x1 ;  /* 0x000000474d447211 */ /* 0x001fc800078608ff */
[----:B-1----:R-:W-:Y:S01]  /*11ca0*/  LEA.HI.X.SX32 R69, R77, R70, 0x1, P3 ;  /* 0x000000464d457211 */ /* 0x002fe200018f0eff */
[----:B------:R0:W-:Y:S01]  /*11cb0*/  STL [R1+0x334], R68 ;  /* 0x0003344401007387 */ /* 0x0001e20000100800 */
[----:B----4-:R-:W-:-:S03]  /*11cc0*/  ISETP.GE.AND P3, PT, R55, RZ, PT ;  /* 0x000000ff3700720c */ /* 0x010fc60003f66270 */
[----:B------:R1:W-:Y:S04]  /*11cd0*/  STL [R1+0x330], R69 ;  /* 0x0003304501007387 */ /* 0x0003e80000100800 */
[----:B------:R-:W4:Y:S01]  /*11ce0*/  LDL.LU R55, [R1+0x2b8] ;  /* 0x0002b80001377983 */ /* 0x000f220000300800 */
[----:B------:R-:W-:Y:S01]  /*11cf0*/  @!P5 IMAD.IADD R127, R127, 0x1, -R72 ;  /* 0x000000017f7fd824 */ /* 0x000fe200078e0a48 */
[----:B---3--:R-:W-:Y:S02]  /*11d00*/  ISETP.GE.AND P5, PT, R56, RZ, PT ;  /* 0x000000ff3800720c */ /* 0x008fe40003fa6270 */
[----:B------:R-:W3:Y:S01]  /*11d10*/  LDL.LU R56, [R1+0x2bc] ;  /* 0x0002bc0001387983 */ /* 0x000ee20000300800 */
[----:B------:R-:W-:Y:S02]  /*11d20*/  ISETP.GT.U32.AND P6, PT, R72, R129, PT ;  /* 0x000000814800720c */ /* 0x000fe40003fc4070 */
[----:B------:R-:W-:-:S02]  /*11d30*/  SEL R79, R75, R79, !P2 ;  /* 0x0000004f4b4f7207 */ /* 0x000fc40005000000 */
[----:B------:R-:W-:Y:S01]  /*11d40*/  PRMT R27, RZ, 0x7610, R27 ;  /* 0x00007610ff1b7816 */ /* 0x000fe2000000001b */
[----:B------:R-:W-:Y:S01]  /*11d50*/  @!P4 IMAD.MOV R80, RZ, RZ, -R80 ;  /* 0x000000ffff50c224 */ /* 0x000fe200078e0a50 */
[----:B------:R-:W-:Y:S01]  /*11d60*/  ISETP.GT.U32.AND P4, PT, R72, R131, PT ;  /* 0x000000834800720c */ /* 0x000fe20003f84070 */
[----:B------:R-:W-:-:S03]  /*11d70*/  IMAD R79, R79, UR13, RZ ;  /* 0x0000000d4f4f7c24 */ /* 0x000fc6000f8e02ff */
[----:B------:R0:W3:Y:S03]  /*11d80*/  @P1 LDG.E.U16 R27, desc[UR16][R68.64] ;  /* 0x00000010441b1981 */ /* 0x0000e6000c1e1500 */
[----:B------:R-:W-:Y:S01]  /*11d90*/  @!P6 IMAD.IADD R129, R129, 0x1, -R72 ;  /* 0x000000018181e824 */ /* 0x000fe200078e0a48 */
[----:B------:R-:W-:Y:S02]  /*11da0*/  SEL R80, R75, R80, !P2 ;  /* 0x000000504b507207 */ /* 0x000fe40005000000 */
[----:B0-----:R-:W-:-:S04]  /*11db0*/  LEA R68, P6, R79, R71, 0x1 ;  /* 0x000000474f447211 */ /* 0x001fc800078c08ff */
[----:B-1----:R-:W-:Y:S01]  /*11dc0*/  LEA.HI.X.SX32 R69, R79, R70, 0x1, P6 ;  /* 0x000000464f457211 */ /* 0x002fe200030f0eff */
[----:B------:R0:W-:Y:S01]  /*11dd0*/  STL [R1+0x354], R68 ;  /* 0x0003544401007387 */ /* 0x0001e20000100800 */
[----:B------:R-:W-:Y:S01]  /*11de0*/  PRMT R20, RZ, 0x7610, R20 ;  /* 0x00007610ff147816 */ /* 0x000fe20000000014 */
[----:B------:R-:W-:Y:S02]  /*11df0*/  @!P4 IMAD.IADD R131, R131, 0x1, -R72 ;  /* 0x000000018383c824 */ /* 0x000fe400078e0a48 */
[----:B------:R1:W-:Y:S01]  /*11e00*/  STL [R1+0x350], R69 ;  /* 0x0003504501007387 */ /* 0x0003e20000100800 */
[----:B------:R-:W-:-:S03]  /*11e10*/  IMAD R80, R80, UR13, RZ ;  /* 0x0000000d50507c24 */ /* 0x000fc6000f8e02ff */
[----:B------:R-:W3:Y:S01]  /*11e20*/  LDL.LU R175, [R1+0x2c0] ;  /* 0x0002c00001af7983 */ /* 0x000ee20000300800 */
[----:B------:R-:W-:-:S03]  /*11e30*/  @!P5 IMAD.MOV R81, RZ, RZ, -R81 ;  /* 0x000000ffff51d224 */ /* 0x000fc600078e0a51 */
[----:B------:R0:W3:Y:S02]  /*11e40*/  @P1 LDG.E.U16 R20, desc[UR16][R68.64] ;  /* 0x0000001044141981 */ /* 0x0000e4000c1e1500 */
[----:B------:R-:W-:Y:S02]  /*11e50*/  SEL R81, R75, R81, !P2 ;  /* 0x000000514b517207 */ /* 0x000fe40005000000 */
[----:B0-----:R-:W-:-:S04]  /*11e60*/  LEA R68, P6, R80, R71, 0x1 ;  /* 0x0000004750447211 */ /* 0x001fc800078c08ff */
[----:B-1----:R-:W-:Y:S01]  /*11e70*/  LEA.HI.X.SX32 R69, R80, R70, 0x1, P6 ;  /* 0x0000004650457211 */ /* 0x002fe200030f0eff */
[----:B------:R-:W-:Y:S02]  /*11e80*/  @!P3 IMAD.MOV R83, RZ, RZ, -R83 ;  /* 0x000000ffff53b224 */ /* 0x000fe400078e0a53 */
[----:B------:R-:W-:Y:S01]  /*11e90*/  IMAD R81, R81, UR13, RZ ;  /* 0x0000000d51517c24 */ /* 0x000fe2000f8e02ff */
[----:B------:R-:W-:-:S06]  /*11ea0*/  PRMT R23, RZ, 0x7610, R23 ;  /* 0x00007610ff177816 */ /* 0x000fcc0000000017 */
[----:B------:R0:W3:Y:S01]  /*11eb0*/  @P1 LDG.E.U16 R23, desc[UR16][R68.64] ;  /* 0x0000001044171981 */ /* 0x0000e2000c1e1500 */
[----:B------:R-:W-:-:S03]  /*11ec0*/  ISETP.GE.AND P4, PT, R184, RZ, PT ;  /* 0x000000ffb800720c */ /* 0x000fc60003f86270 */
[----:B------:R-:W3:Y:S01]  /*11ed0*/  LDL.LU R184, [R1+0x2a0] ;  /* 0x0002a00001b87983 */ /* 0x000ee20000300800 */
[----:B--2---:R-:W-:-:S03]  /*11ee0*/  ISETP.GE.AND P5, PT, R176, RZ, PT ;  /* 0x000000ffb000720c */ /* 0x004fc60003fa6270 */
[----:B------:R0:W-:Y:S04]  /*11ef0*/  STL [R1+0x374], R68 ;  /* 0x0003744401007387 */ /* 0x0001e80000100800 */
[----:B------:R1:W-:Y:S04]  /*11f00*/  STL [R1+0x370], R69 ;  /* 0x0003704501007387 */ /* 0x0003e80000100800 */
[----:B------:R-:W2:Y:S02]  /*11f10*/  LDL.LU R183, [R1+0x2c4] ;  /* 0x0002c40001b77983 */ /* 0x000ea40000300800 */
[----:B------:R-:W-:Y:S01]  /*11f20*/  @!P5 IMAD.MOV R82, RZ, RZ, -R82 ;  /* 0x000000ffff52d224 */ /* 0x000fe200078e0a52 */
[----:B----4-:R-:W-:-:S02]  /*11f30*/  ISETP.GE.AND P3, PT, R55, RZ, PT ;  /* 0x000000ff3700720c */ /* 0x010fc40003f66270 */
[----:B------:R-:W4:Y:S01]  /*11f40*/  LDL.LU R55, [R1+0x298] ;  /* 0x0002980001377983 */ /* 0x000f220000300800 */
[----:B---3--:R-:W-:Y:S02]  /*11f50*/  ISETP.GE.AND P5, PT, R56, RZ, PT ;  /* 0x000000ff3800720c */ /* 0x008fe40003fa6270 */
[----:B------:R-:W-:-:S04]  /*11f60*/  LEA R56, P6, R81, R71, 0x1 ;  /* 0x0000004751387211 */ /* 0x000fc800078c08ff */
[----:B0-----:R-:W-:Y:S01]  /*11f70*/  LEA.HI.X.SX32 R68, R81, R70, 0x1, P6 ;  /* 0x0000004651447211 */ /* 0x001fe200030f0eff */
[----:B------:R-:W-:Y:S04]  /*11f80*/  STL [R1+0x394], R56 ;  /* 0x0003943801007387 */ /* 0x000fe80000100800 */
[----:B------:R0:W-:Y:S01]  /*11f90*/  STL [R1+0x390], R68 ;  /* 0x0003904401007387 */ /* 0x0001e20000100800 */
[----:B-1----:R-:W-:Y:S02]  /*11fa0*/  @P1 IMAD.MOV.U32 R69, RZ, RZ, R68 ;  /* 0x000000ffff451224 */ /* 0x002fe400078e0044 */
[----:B0-----:R-:W-:Y:S02]  /*11fb0*/  @P1 IMAD.MOV.U32 R68, RZ, RZ, R56 ;  /* 0x000000ffff441224 */ /* 0x001fe400078e0038 */
[----:B------:R-:W3:Y:S01]  /*11fc0*/  LDL.LU R56, [R1+0x2d8] ;  /* 0x0002d80001387983 */ /* 0x000ee20000300800 */
[----:B------:R-:W-:Y:S01]  /*11fd0*/  SEL R82, R75, R82, !P2 ;  /* 0x000000524b527207 */ /* 0x000fe20005000000 */
[----:B------:R-:W-:Y:S01]  /*11fe0*/  IMAD.MOV.U32 R176, RZ, RZ, R85 ;  /* 0x000000ffffb07224 */ /* 0x000fe200078e0055 */
[----:B------:R-:W-:Y:S01]  /*11ff0*/  PRMT R16, RZ, 0x7610, R16 ;  /* 0x00007610ff107816 */ /* 0x000fe20000000010 */
[----:B------:R-:W-:-:S02]  /*12000*/  @!P5 IMAD.MOV R84, RZ, RZ, -R84 ;  /* 0x000000ffff54d224 */ /* 0x000fc400078e0a54 */
[----:B------:R-:W-:Y:S02]  /*12010*/  @!P4 IMAD.MOV R176, RZ, RZ, -R176 ;  /* 0x000000ffffb0c224 */ /* 0x000fe400078e0ab0 */
[----:B------:R-:W-:Y:S01]  /*12020*/  IMAD R82, R82, UR13, RZ ;  /* 0x0000000d52527c24 */ /* 0x000fe2000f8e02ff */
[----:B------:R-:W-:Y:S01]  /*12030*/  SEL R84, R75, R84, !P2 ;  /* 0x000000544b547207 */ /* 0x000fe20005000000 */
[----:B------:R0:W3:Y:S01]  /*12040*/  @P1 LDG.E.U16 R16, desc[UR16][R68.64] ;  /* 0x0000001044101981 */ /* 0x0000e2000c1e1500 */
[----:B------:R-:W-:-:S03]  /*12050*/  ISETP.GE.AND P4, PT, R175, RZ, PT ;  /* 0x000000ffaf00720c */ /* 0x000fc60003f86270 */
[----:B------:R-:W3:Y:S01]  /*12060*/  LDL.LU R175, [R1+0x284] ;  /* 0x0002840001af7983 */ /* 0x000ee20000300800 */
[----:B------:R-:W-:Y:S01]  /*12070*/  IMAD R84, R84, UR13, RZ ;  /* 0x0000000d54547c24 */ /* 0x000fe2000f8e02ff */
[C---:B0-----:R-:W-:Y:S02]  /*12080*/  LEA R68, P6, R82.reuse, R71, 0x1 ;  /* 0x0000004752447211 */ /* 0x041fe400078c08ff */
[----:B------:R-:W-:Y:S02]  /*12090*/  PRMT R19, RZ, 0x7610, R19 ;  /* 0x00007610ff137816 */ /* 0x000fe40000000013 */
[----:B------:R-:W-:Y:S01]  /*120a0*/  LEA.HI.X.SX32 R69, R82, R70, 0x1, P6 ;  /* 0x0000004652457211 */ /* 0x000fe200030f0eff */
[----:B------:R0:W-:Y:S01]  /*120b0*/  STL [R1+0x3b4], R68 ;  /* 0x0003b44401007387 */ /* 0x0001e20000100800 */
[----:B------:R-:W-:-:S03]  /*120c0*/  @!P3 IMAD.MOV R87, RZ, RZ, -R87 ;  /* 0x000000ffff57b224 */ /* 0x000fc600078e0a57 */
[----:B------:R1:W-:Y:S04]  /*120d0*/  STL [R1+0x3b0], R69 ;  /* 0x0003b04501007387 */ /* 0x0003e80000100800 */
[----:B------:R0:W3:Y:S01]  /*120e0*/  @P1 LDG.E.U16 R19, desc[UR16][R68.64] ;  /* 0x0000001044131981 */ /* 0x0000e2000c1e1500 */
[----:B------:R-:W-:-:S03]  /*120f0*/  ISETP.GE.AND P5, PT, R184, RZ, PT ;  /* 0x000000ffb800720c */ /* 0x000fc60003fa6270 */
[----:B------:R-:W3:Y:S10]  /*12100*/  LDL.LU R184, [R1+0x2dc] ;  /* 0x0002dc0001b87983 */ /* 0x000ef40000300800 */
[----:B------:R-:W-:Y:S01]  /*12110*/  @!P5 IMAD.MOV R86, RZ, RZ, -R86 ;  /* 0x000000ffff56d224 */ /* 0x000fe200078e0a56 */
[----:B--2---:R-:W-:-:S02]  /*12120*/  ISETP.GE.AND P3, PT, R183, RZ, PT ;  /* 0x000000ffb700720c */ /* 0x004fc40003f66270 */
[----:B------:R-:W2:Y:S01]  /*12130*/  LDL.LU R183, [R1+0x278] ;  /* 0x0002780001b77983 */ /* 0x000ea20000300800 */
[----:B----4-:R-:W-:Y:S02]  /*12140*/  ISETP.GE.AND P5, PT, R55, RZ, PT ;  /* 0x000000ff3700720c */ /* 0x010fe40003fa6270 */
[----:B------:R-:W-:-:S04]  /*12150*/  LEA R55, P6, R84, R71, 0x1 ;  /* 0x0000004754377211 */ /* 0x000fc800078c08ff */
[----:B0-----:R-:W-:Y:S01]  /*12160*/  LEA.HI.X.SX32 R68, R84, R70, 0x1, P6 ;  /* 0x0000004654447211 */ /* 0x001fe200030f0eff */
[----:B------:R-:W-:Y:S04]  /*12170*/  STL [R1+0x3d4], R55 ;  /* 0x0003d43701007387 */ /* 0x000fe80000100800 */
[----:B------:R0:W-:Y:S01]  /*12180*/  STL [R1+0x3d0], R68 ;  /* 0x0003d04401007387 */ /* 0x0001e20000100800 */
[----:B-1----:R-:W-:-:S03]  /*12190*/  @P1 IMAD.MOV.U32 R69, RZ, RZ, R68 ;  /* 0x000000ffff451224 */ /* 0x002fc600078e0044 */
[----:B------:R-:W4:Y:S01]  /*121a0*/  LDL.LU R216, [R1+0x2e0] ;  /* 0x0002e00001d87983 */ /* 0x000f220000300800 */
[----:B0-----:R-:W-:Y:S02]  /*121b0*/  @P1 IMAD.MOV.U32 R68, RZ, RZ, R55 ;  /* 0x000000ffff441224 */ /* 0x001fe400078e0037 */
[----:B------:R-:W-:-:S04]  /*121c0*/  IMAD.MOV.U32 R55, RZ, RZ, R89 ;  /* 0x000000ffff377224 */ /* 0x000fc800078e0059 */
[----:B------:R-:W-:Y:S01]  /*121d0*/  @!P4 IMAD.MOV R55, RZ, RZ, -R55 ;  /* 0x000000ffff37c224 */ /* 0x000fe200078e0a37 */
[----:B---3--:R-:W-:Y:S02]  /*121e0*/  ISETP.GE.AND P4, PT, R56, RZ, PT ;  /* 0x000000ff3800720c */ /* 0x008fe40003f86270 */
[----:B------:R-:W3:Y:S01]  /*121f0*/  LDL.LU R56, [R1+0x264] ;  /* 0x0002640001387983 */ /* 0x000ee20000300800 */
[----:B------:R-:W-:Y:S02]  /*12200*/  SEL R86, R75, R86, !P2 ;  /* 0x000000564b567207 */ /* 0x000fe40005000000 */
[----:B------:R-:W-:Y:S01]  /*12210*/  PRMT R12, RZ, 0x7610, R12 ;  /* 0x00007610ff0c7816 */ /* 0x000fe2000000000c */
[----:B------:R-:W-:Y:S02]  /*12220*/  @!P5 IMAD.MOV R88, RZ, RZ, -R88 ;  /* 0x000000ffff58d224 */ /* 0x000fe400078e0a58 */
[----:B------:R-:W-:Y:S01]  /*12230*/  IMAD R86, R86, UR13, RZ ;  /* 0x0000000d56567c24 */ /* 0x000fe2000f8e02ff */
[----:B------:R-:W-:-:S02]  /*12240*/  ISETP.GE.AND P5, PT, R175, RZ, PT ;  /* 0x000000ffaf00720c */ /* 0x000fc40003fa6270 */
[----:B------:R0:W3:Y:S01]  /*12250*/  @P1 LDG.E.U16 R12, desc[UR16][R68.64] ;  /* 0x00000010440c1981 */ /* 0x0000e2000c1e1500 */
[----:B------:R-:W-:Y:S02]  /*12260*/  SEL R88, R75, R88, !P2 ;  /* 0x000000584b587207 */ /* 0x000fe40005000000 */
[----:B------:R-:W-:Y:S02]  /*12270*/  PRMT R15, RZ, 0x7610, R15 ;  /* 0x00007610ff0f7816 */ /* 0x000fe4000000000f */
[----:B0-----:R-:W-:-:S04]  /*12280*/  LEA R68, P6, R86, R71, 0x1 ;  /* 0x0000004756447211 */ /* 0x001fc800078c08ff */
[----:B------:R-:W-:Y:S01]  /*12290*/  LEA.HI.X.SX32 R69, R86, R70, 0x1, P6 ;  /* 0x0000004656457211 */ /* 0x000fe200030f0eff */
[----:B------:R0:W-:Y:S01]  /*122a0*/  STL [R1+0x3f4], R68 ;  /* 0x0003f44401007387 */ /* 0x0001e20000100800 */
[----:B------:R-:W-:-:S03]  /*122b0*/  IMAD R88, R88, UR13, RZ ;  /* 0x0000000d58587c24 */ /* 0x000fc6000f8e02ff */
[----:B------:R1:W-:Y:S01]  /*122c0*/  STL [R1+0x3f0], R69 ;  /* 0x0003f04501007387 */ /* 0x0003e20000100800 */
[----:B------:R-:W-:-:S03]  /*122d0*/  @!P5 IMAD.MOV R90, RZ, RZ, -R90 ;  /* 0x000000ffff5ad224 */ /* 0x000fc600078e0a5a */
[----:B------:R-:W3:Y:S01]  /*122e0*/  LDL.LU R175, [R1+0x2e4] ;  /* 0x0002e40001af7983 */ /* 0x000ee20000300800 */
[----:B------:R-:W-:-:S03]  /*122f0*/  @!P3 IMAD.MOV R91, RZ, RZ, -R91 ;  /* 0x000000ffff5bb224 */ /* 0x000fc600078e0a5b */
[----:B------:R0:W3:Y:S01]  /*12300*/  @P1 LDG.E.U16 R15, desc[UR16][R68.64] ;  /* 0x00000010440f1981 */ /* 0x0000e2000c1e1500 */
[----:B------:R-:W-:Y:S02]  /*12310*/  SEL R90, R75, R90, !P2 ;  /* 0x0000005a4b5a7207 */ /* 0x000fe40005000000 */
[----:B0-----:R-:W-:-:S04]  /*12320*/  LEA R68, P6, R88, R71, 0x1 ;  /* 0x0000004758447211 */ /* 0x001fc800078c08ff */
[----:B-1----:R-:W-:Y:S01]  /*12330*/  LEA.HI.X.SX32 R69, R88, R70, 0x1, P6 ;  /* 0x0000004658457211 */ /* 0x002fe200030f0eff */
        /* <DEDUP_REMOVED lines=8> */
[----:B------:R-:W2:Y:S01]  /*123c0*/  LDL.LU R232, [R1+0x2f8] ;  /* 0x0002f80001e87983 */ /* 0x000ea20000300800 */
[----:B------:R-:W-:Y:S02]  /*123d0*/  IMAD.MOV.U32 R183, RZ, RZ, R93 ;  /* 0x000000ffffb77224 */ /* 0x000fe400078e005d */
[----:B------:R-:W-:-:S02]  /*123e0*/  @!P5 IMAD.MOV R92, RZ, RZ, -R92 ;  /* 0x000000ffff5cd224 */ /* 0x000fc400078e0a5c */
[----:B------:R-:W-:Y:S01]  /*123f0*/  @!P4 IMAD.MOV R183, RZ, RZ, -R183 ;  /* 0x000000ffffb7c224 */ /* 0x000fe200078e0ab7 */
[----:B----4-:R-:W-:Y:S02]  /*12400*/  ISETP.GE.AND P4, PT, R216, RZ, PT ;  /* 0x000000ffd800720c */ /* 0x010fe40003f86270 */
        /* <DEDUP_REMOVED lines=9> */
[----:B------:R-:W-:-:S02]  /*124a0*/  SEL R92, R75, R92, !P2 ;  /* 0x0000005c4b5c7207 */ /* 0x000fc40005000000 */
[----:B------:R-:W-:-:S03]  /*124b0*/  PRMT R11, RZ, 0x7610, R11 ;  /* 0x00007610ff0b7816 */ /* 0x000fc6000000000b */
[----:B------:R-:W-:Y:S02]  /*124c0*/  IMAD R92, R92, UR13, RZ ;  /* 0x0000000d5c5c7c24 */ /* 0x000fe4000f8e02ff */
[----:B------:R-:W-:Y:S01]  /*124d0*/  @!P3 IMAD.MOV R95, RZ, RZ, -R95 ;  /* 0x000000ffff5fb224 */ /* 0x000fe200078e0a5f */
[----:B------:R0:W3:Y:S01]  /*124e0*/  @P1 LDG.E.U16 R11, desc[UR16][R68.64] ;  /* 0x00000010440b1981 */ /* 0x0000e2000c1e1500 */
[----:B------:R-:W-:Y:S01]  /*124f0*/  ISETP.GE.AND P3, PT, R175, RZ, PT ;  /* 0x000000ffaf00720c */ /* 0x000fe20003f66270 */
[----:B------:R-:W-:Y:S02]  /*12500*/  @!P5 IMAD.MOV R94, RZ, RZ, -R94 ;  /* 0x000000ffff5ed224 */ /* 0x000fe400078e0a5e */
[----:B------:R-:W3:Y:S01]  /*12510*/  LDL.LU R175, [R1+0x240] ;  /* 0x0002400001af7983 */ /* 0x000ee20000300800 */
[----:B0-----:R-:W-:Y:S02]  /*12520*/  LEA R68, P6, R92, R71, 0x1 ;  /* 0x000000475c447211 */ /* 0x001fe400078c08ff */
[----:B------:R-:W-:-:S02]  /*12530*/  SEL R94, R75, R94, !P2 ;  /* 0x0000005e4b5e7207 */ /* 0x000fc40005000000 */
[----:B------:R-:W-:Y:S01]  /*12540*/  LEA.HI.X.SX32 R69, R92, R70, 0x1, P6 ;  /* 0x000000465c457211 */ /* 0x000fe200030f0eff */
[----:B------:R0:W-:Y:S01]  /*12550*/  STL [R1+0x454], R68 ;  /* 0x0004544401007387 */ /* 0x0001e20000100800 */
[----:B------:R-:W-:Y:S01]  /*12560*/  PRMT R4, RZ, 0x7610, R4 ;  /* 0x00007610ff047816 */ /* 0x000fe20000000004 */
[----:B------:R-:W-:Y:S02]  /*12570*/  IMAD R94, R94, UR13, RZ ;  /* 0x0000000d5e5e7c24 */ /* 0x000fe4000f8e02ff */
[----:B------:R1:W-:Y:S04]  /*12580*/  STL [R1+0x450], R69 ;  /* 0x0004504501007387 */ /* 0x0003e80000100800 */
[----:B------:R-:W3:Y:S04]  /*12590*/  LDL.LU R231, [R1+0x300] ;  /* 0x0003000001e77983 */ /* 0x000ee80000300800 */
[----:B------:R0:W3:Y:S02]  /*125a0*/  @P1 LDG.E.U16 R4, desc[UR16][R68.64] ;  /* 0x0000001044041981 */ /* 0x0000e4000c1e1500 */
[----:B0-----:R-:W-:-:S04]  /*125b0*/  LEA R68, P6, R94, R71, 0x1 ;  /* 0x000000475e447211 */ /* 0x001fc800078c08ff */
[----:B-1----:R-:W-:Y:S01]  /*125c0*/  LEA.HI.X.SX32 R69, R94, R70, 0x1, P6 ;  /* 0x000000465e457211 */ /* 0x002fe200030f0eff */
[----:B------:R-:W-:Y:S01]  /*125d0*/  @!P3 IMAD.MOV R99, RZ, RZ, -R99 ;  /* 0x000000ffff63b224 */ /* 0x000fe200078e0a63 */
[----:B------:R-:W-:Y:S01]  /*125e0*/  ISETP.GE.AND P5, PT, R184, RZ, PT ;  /* 0x000000ffb800720c */ /* 0x000fe20003fa6270 */
[----:B------:R-:W-:-:S04]  /*125f0*/  IMAD.MOV.U32 R184, RZ, RZ, R97 ;  /* 0x000000ffffb87224 */ /* 0x000fc800078e0061 */
[----:B------:R-:W-:-:S08]  /*12600*/  @!P4 IMAD.MOV R184, RZ, RZ, -R184 ;  /* 0x000000ffffb8c224 */ /* 0x000fd000078e0ab8 */
[----:B------:R-:W-:Y:S01]  /*12610*/  @!P5 IMAD.MOV R96, RZ, RZ, -R96 ;  /* 0x000000ffff60d224 */ /* 0x000fe200078e0a60 */
[----:B--2---:R-:W-:Y:S02]  /*12620*/  ISETP.GE.AND P4, PT, R232, RZ, PT ;  /* 0x000000ffe800720c */ /* 0x004fe40003f86270 */
[----:B------:R-:W2:Y:S04]  /*12630*/  LDL.LU R232, [R1+0x238] ;  /* 0x0002380001e87983 */ /* 0x000ea80000300800 */
[----:B------:R0:W-:Y:S04]  /*12640*/  STL [R1+0x474], R68 ;  /* 0x0004744401007387 */ /* 0x0001e80000100800 */
[----:B------:R1:W-:Y:S01]  /*12650*/  STL [R1+0x470], R69 ;  /* 0x0004704501007387 */ /* 0x0003e20000100800 */
[----:B----4-:R-:W-:-:S03]  /*12660*/  ISETP.GE.AND P5, PT, R216, RZ, PT ;  /* 0x000000ffd800720c */ /* 0x010fc60003fa6270 */
[----:B------:R-:W4:Y:S01]  /*12670*/  LDL.LU R216, [R1+0x304] ;  /* 0x0003040001d87983 */ /* 0x000f220000300800 */
[----:B---3--:R-:W-:-:S03]  /*12680*/  ISETP.GE.AND P3, PT, R56, RZ, PT ;  /* 0x000000ff3800720c */ /* 0x008fc60003f66270 */
[----:B------:R-:W3:Y:S01]  /*12690*/  LDL.LU R56, [R1+0x224] ;  /* 0x0002240001387983 */ /* 0x000ee20000300800 */
[----:B------:R-:W-:Y:S02]  /*126a0*/  SEL R96, R75, R96, !P2 ;  /* 0x000000604b607207 */ /* 0x000fe40005000000 */
[----:B------:R-:W-:-:S03]  /*126b0*/  PRMT R7, RZ, 0x7610, R7 ;  /* 0x00007610ff077816 */ /* 0x000fc60000000007 */
[----:B------:R-:W-:Y:S02]  /*126c0*/  IMAD R96, R96, UR13, RZ ;  /* 0x0000000d60607c24 */ /* 0x000fe4000f8e02ff */
[----:B------:R-:W-:Y:S01]  /*126d0*/  @!P5 IMAD.MOV R98, RZ, RZ, -R98 ;  /* 0x000000ffff62d224 */ /* 0x000fe200078e0a62 */
[----:B------:R0:W3:Y:S01]  /*126e0*/  @P1 LDG.E.U16 R7, desc[UR16][R68.64] ;  /* 0x0000001044071981 */ /* 0x0000e2000c1e1500 */
[----:B------:R-:W-:Y:S01]  /*126f0*/  ISETP.GE.AND P5, PT, R175, RZ, PT ;  /* 0x000000ffaf00720c */ /* 0x000fe20003fa6270 */
[----:B------:R-:W-:Y:S02]  /*12700*/  IMAD.MOV.U32 R175, RZ, RZ, R101 ;  /* 0x000000ffffaf7224 */ /* 0x000fe400078e0065 */
[----:B------:R-:W-:Y:S02]  /*12710*/  SEL R98, R75, R98, !P2 ;  /* 0x000000624b627207 */ /* 0x000fe40005000000 */
[----:B0-----:R-:W-:-:S04]  /*12720*/  LEA R68, P6, R96, R71, 0x1 ;  /* 0x0000004760447211 */ /* 0x001fc800078c08ff */
[----:B-1----:R-:W-:Y:S01]  /*12730*/  LEA.HI.X.SX32 R69, R96, R70, 0x1, P6 ;  /* 0x0000004660457211 */ /* 0x002fe200030f0eff */
[----:B------:R0:W-:Y:S01]  /*12740*/  STL [R1+0x494], R68 ;  /* 0x0004944401007387 */ /* 0x0001e20000100800 */
[----:B------:R-:W-:Y:S01]  /*12750*/  PRMT R0, RZ, 0x7610, R0 ;  /* 0x00007610ff007816 */ /* 0x000fe20000000000 */
[----:B------:R-:W-:Y:S02]  /*12760*/  @!P4 IMAD.MOV R175, RZ, RZ, -R175 ;  /* 0x000000ffffafc224 */ /* 0x000fe400078e0aaf */
[----:B------:R1:W-:Y:S01]  /*12770*/  STL [R1+0x490], R69 ;  /* 0x0004904501007387 */ /* 0x0003e20000100800 */
[----:B------:R-:W-:Y:S01]  /*12780*/  IMAD R98, R98, UR13, RZ ;  /* 0x0000000d62627c24 */ /* 0x000fe2000f8e02ff */
[----:B------:R-:W-:Y:S02]  /*12790*/  ISETP.GE.AND P4, PT, R231, RZ, PT ;  /* 0x000000ffe700720c */ /* 0x000fe40003f86270 */
[----:B------:R-:W3:Y:S01]  /*127a0*/  LDL.LU R212, [R1+0x318] ;  /* 0x0003180001d47983 */ /* 0x000ee20000300800 */
[----:B------:R-:W-:-:S03]  /*127b0*/  @!P5 IMAD.MOV R100, RZ, RZ, -R100 ;  /* 0x000000ffff64d224 */ /* 0x000fc600078e0a64 */
[----:B------:R-:W3:Y:S04]  /*127c0*/  LDL.LU R231, [R1+0x220] ;  /* 0x0002200001e77983 */ /* 0x000ee80000300800 */
[----:B------:R0:W3:Y:S01]  /*127d0*/  @P1 LDG.E.U16 R0, desc[UR16][R68.64] ;  /* 0x0000001044001981 */ /* 0x0000e2000c1e1500 */
[----:B------:R-:W-:Y:S02]  /*127e0*/  SEL R100, R75, R100, !P2 ;  /* 0x000000644b647207 */ /* 0x000fe40005000000 */
[----:B0-----:R-:W-:-:S04]  /*127f0*/  LEA R68, P6, R98, R71, 0x1 ;  /* 0x0000004762447211 */ /* 0x001fc800078c08ff */
[----:B-1----:R-:W-:Y:S01]  /*12800*/  LEA.HI.X.SX32 R69, R98, R70, 0x1, P6 ;  /* 0x0000004662457211 */ /* 0x002fe200030f0eff */
[----:B------:R0:W-:Y:S01]  /*12810*/  STL [R1+0x4b4], R68 ;  /* 0x0004b44401007387 */ /* 0x0001e20000100800 */
[----:B------:R-:W-:Y:S02]  /*12820*/  @!P3 IMAD.MOV R104, RZ, RZ, -R104 ;  /* 0x000000ffff68b224 */ /* 0x000fe400078e0a68 */
[----:B------:R-:W-:Y:S01]  /*12830*/  IMAD R100, R100, UR13, RZ ;  /* 0x0000000d64647c24 */ /* 0x000fe2000f8e02ff */
[----:B------:R1:W-:Y:S01]  /*12840*/  STL [R1+0x4b0], R69 ;  /* 0x0004b04501007387 */ /* 0x0003e20000100800 */
[----:B------:R-:W-:-:S06]  /*12850*/  PRMT R3, RZ, 0x7610, R3 ;  /* 0x00007610ff037816 */ /* 0x000fcc0000000003 */
[----:B------:R0:W3:Y:S01]  /*12860*/  @P1 LDG.E.U16 R3, desc[UR16][R68.64] ;  /* 0x0000001044031981 */ /* 0x0000e2000c1e1500 */
[----:B--2---:R-:W-:-:S03]  /*12870*/  ISETP.GE.AND P5, PT, R232, RZ, PT ;  /* 0x000000ffe800720c */ /* 0x004fc60003fa6270 */
[----:B------:R-:W2:Y:S10]  /*12880*/  LDL.LU R232, [R1+0x31c] ;  /* 0x00031c0001e87983 */ /* 0x000eb40000300800 */
[----:B------:R-:W-:Y:S01]  /*12890*/  @!P5 IMAD.MOV R103, RZ, RZ, -R103 ;  /* 0x000000ffff67d224 */ /* 0x000fe200078e0a67 */
[----:B----4-:R-:W-:-:S02]  /*128a0*/  ISETP.GE.AND P3, PT, R216, RZ, PT ;  /* 0x000000ffd800720c */ /* 0x010fc40003f66270 */
[----:B------:R-:W4:Y:S01]  /*128b0*/  LDL.LU R216, [R1+0x21c] ;  /* 0x00021c0001d87983 */ /* 0x000f220000300800 */
[----:B---3--:R-:W-:Y:S02]  /*128c0*/  ISETP.GE.AND P5, PT, R56, RZ, PT ;  /* 0x000000ff3800720c */ /* 0x008fe40003fa6270 */
[----:B------:R-:W-:-:S04]  /*128d0*/  LEA R56, P6, R100, R71, 0x1 ;  /* 0x0000004764387211 */ /* 0x000fc800078c08ff */
[----:B0-----:R-:W-:Y:S01]  /*128e0*/  LEA.HI.X.SX32 R68, R100, R70, 0x1, P6 ;  /* 0x0000004664447211 */ /* 0x001fe200030f0eff */
[----:B------:R-:W-:Y:S04]  /*128f0*/  STL [R1+0x4d4], R56 ;  /* 0x0004d43801007387 */ /* 0x000fe80000100800 */
[----:B------:R0:W-:Y:S04]  /*12900*/  STL [R1+0x4d0], R68 ;  /* 0x0004d04401007387 */ /* 0x0001e80000100800 */
[----:B------:R-:W3:Y:S01]  /*12910*/  LDL.LU R204, [R1+0x320] ;  /* 0x0003200001cc7983 */ /* 0x000ee20000300800 */
[----:B-1----:R-:W-:Y:S01]  /*12920*/  @P1 IMAD.MOV.U32 R69, RZ, RZ, R68 ;  /* 0x000000ffff451224 */ /* 0x002fe200078e0044 */
[----:B------:R-:W-:Y:S01]  /*12930*/  SEL R103, R75, R103, !P2 ;  /* 0x000000674b677207 */ /* 0x000fe20005000000 */
[----:B0-----:R-:W-:-:S02]  /*12940*/  @P1 IMAD.MOV.U32 R68, RZ, RZ, R56 ;  /* 0x000000ffff441224 */ /* 0x001fc400078e0038 */
[----:B------:R-:W-:Y:S01]  /*12950*/  IMAD.MOV.U32 R56, RZ, RZ, R106 ;  /* 0x000000ffff387224 */ /* 0x000fe200078e006a */
[----:B------:R-:W-:Y:S01]  /*12960*/  PRMT R250, RZ, 0x7610, R250 ;  /* 0x00007610fffa7816 */ /* 0x000fe200000000fa */
[----:B------:R-:W-:Y:S02]  /*12970*/  IMAD R103, R103, UR13, RZ ;  /* 0x0000000d67677c24 */ /* 0x000fe4000f8e02ff */
[----:B------:R-:W-:Y:S02]  /*12980*/  @!P4 IMAD.MOV R56, RZ, RZ, -R56 ;  /* 0x000000ffff38c224 */ /* 0x000fe400078e0a38 */
[----:B------:R-:W-:Y:S01]  /*12990*/  @!P5 IMAD.MOV R105, RZ, RZ, -R105 ;  /* 0x000000ffff69d224 */ /* 0x000fe200078e0a69 */
[----:B------:R0:W3:Y:S01]  /*129a0*/  @P1 LDG.E.U16 R250, desc[UR16][R68.64] ;  /* 0x0000001044fa1981 */ /* 0x0000e2000c1e1500 */
[----:B------:R-:W-:-:S03]  /*129b0*/  ISETP.GE.AND P4, PT, R212, RZ, PT ;  /* 0x000000ffd400720c */ /* 0x000fc60003f86270 */
[----:B------:R-:W3:Y:S01]  /*129c0*/  LDL.LU R212, [R1+0x218] ;  /* 0x0002180001d47983 */ /* 0x000ee20000300800 */
[----:B------:R-:W-:Y:S02]  /*129d0*/  ISETP.GE.AND P5, PT, R231, RZ, PT ;  /* 0x000000ffe700720c */ /* 0x000fe40003fa6270 */
[----:B0-----:R-:W-:Y:S02]  /*129e0*/  LEA R68, P6, R103, R71, 0x1 ;  /* 0x0000004767447211 */ /* 0x001fe400078c08ff */
[----:B------:R-:W-:Y:S02]  /*129f0*/  SEL R105, R75, R105, !P2 ;  /* 0x000000694b697207 */ /* 0x000fe40005000000 */
[----:B------:R-:W-:Y:S01]  /*12a00*/  LEA.HI.X.SX32 R69, R103, R70, 0x1, P6 ;  /* 0x0000004667457211 */ /* 0x000fe200030f0eff */
[----:B------:R0:W-:Y:S01]  /*12a10*/  STL [R1+0x4f4], R68 ;  /* 0x0004f44401007387 */ /* 0x0001e20000100800 */
[----:B------:R-:W-:Y:S01]  /*12a20*/  PRMT R249, RZ, 0x7610, R249 ;  /* 0x00007610fff97816 */ /* 0x000fe200000000f9 */
[----:B------:R-:W-:-:S02]  /*12a30*/  IMAD R105, R105, UR13, RZ ;  /* 0x0000000d69697c24 */ /* 0x000fc4000f8e02ff */
[----:B------:R1:W-:Y:S02]  /*12a40*/  STL [R1+0x4f0], R69 ;  /* 0x0004f04501007387 */ /* 0x0003e40000100800 */
[----:B------:R-:W-:Y:S02]  /*12a50*/  @!P5 IMAD.MOV R107, RZ, RZ, -R107 ;  /* 0x000000ffff6bd224 */ /* 0x000fe400078e0a6b */
[----:B------:R-:W3:Y:S04]  /*12a60*/  LDL.LU R231, [R1+0x324] ;  /* 0x0003240001e77983 */ /* 0x000ee80000300800 */
[----:B------:R0:W3:Y:S01]  /*12a70*/  @P1 LDG.E.U16 R249, desc[UR16][R68.64] ;  /* 0x0000001044f91981 */ /* 0x0000e2000c1e1500 */
[----:B------:R-:W-:Y:S01]  /*12a80*/  @!P3 IMAD.MOV R108, RZ, RZ, -R108 ;  /* 0x000000ffff6cb224 */ /* 0x000fe200078e0a6c */
[----:B0-----:R-:W-:-:S04]  /*12a90*/  LEA R68, P6, R105, R71, 0x1 ;  /* 0x0000004769447211 */ /* 0x001fc800078c08ff */
[----:B-1----:R-:W-:Y:S02]  /*12aa0*/  LEA.HI.X.SX32 R69, R105, R70, 0x1, P6 ;  /* 0x0000004669457211 */ /* 0x002fe400030f0eff */
[----:B--2---:R-:W-:Y:S01]  /*12ab0*/  ISETP.GE.AND P3, PT, R232, RZ, PT ;  /* 0x000000ffe800720c */ /* 0x004fe20003f66270 */
[----:B------:R-:W-:-:S04]  /*12ac0*/  IMAD.MOV.U32 R232, RZ, RZ, R110 ;  /* 0x000000ffffe87224 */ /* 0x000fc800078e006e */
[----:B------:R-:W-:Y:S01]  /*12ad0*/  @!P4 IMAD.MOV R232, RZ, RZ, -R232 ;  /* 0x000000ffffe8c224 */ /* 0x000fe200078e0ae8 */
[----:B----4-:R-:W-:Y:S02]  /*12ae0*/  ISETP.GE.AND P5, PT, R216, RZ, PT ;  /* 0x000000ffd800720c */ /* 0x010fe40003fa6270 */
[----:B------:R-:W2:Y:S04]  /*12af0*/  LDL.LU R216, [R1+0x200] ;  /* 0x0002000001d87983 */ /* 0x000ea80000300800 */
[----:B------:R0:W-:Y:S04]  /*12b00*/  STL [R1+0x514], R68 ;  /* 0x0005144401007387 */ /* 0x0001e80000100800 */
[----:B------:R1:W-:Y:S04]  /*12b10*/  STL [R1+0x510], R69 ;  /* 0x0005104501007387 */ /* 0x0003e80000100800 */
[----:B------:R-:W4:Y:S01]  /*12b20*/  LDL.LU R196, [R1+0x338] ;  /* 0x0003380001c47983 */ /* 0x000f220000300800 */
[----:B---3--:R-:W-:-:S03]  /*12b30*/  ISETP.GE.AND P4, PT, R204, RZ, PT ;  /* 0x000000ffcc00720c */ /* 0x008fc60003f86270 */
[----:B------:R-:W3:Y:S01]  /*12b40*/  LDL.LU R204, [R1+0x1f8] ;  /* 0x0001f80001cc7983 */ /* 0x000ee20000300800 */
[----:B------:R-:W-:Y:S02]  /*12b50*/  SEL R107, R75, R107, !P2 ;  /* 0x0000006b4b6b7207 */ /* 0x000fe40005000000 */
[----:B------:R-:W-:-:S03]  /*12b60*/  PRMT R242, RZ, 0x7610, R242 ;  /* 0x00007610fff27816 */ /* 0x000fc600000000f2 */
[----:B------:R-:W-:Y:S01]  /*12b70*/  IMAD R107, R107, UR5, RZ ;  /* 0x000000056b6b7c24 */ /* 0x000fe2000f8e02ff */
[----:B------:R-:W0:Y:S01]  /*12b80*/  LDCU UR5, c[0x0][0x3b0] ;  /* 0x00007600ff0577ac */ /* 0x000e220008000800 */
[----:B------:R-:W-:Y:S01]  /*12b90*/  @!P5 IMAD.MOV R109, RZ, RZ, -R109 ;  /* 0x000000ffff6dd224 */ /* 0x000fe200078e0a6d */
[----:B------:R0:W4:Y:S01]  /*12ba0*/  @P1 LDG.E.U16 R242, desc[UR16][R68.64] ;  /* 0x0000001044f21981 */ /* 0x000122000c1e1500 */
[----:B------:R-:W-:Y:S02]  /*12bb0*/  ISETP.GE.AND P5, PT, R212, RZ, PT ;  /* 0x000000ffd400720c */ /* 0x000fe40003fa6270 */
[----:B0-----:R-:W-:Y:S02]  /*12bc0*/  LEA R68, P6, R107, R71, 0x1 ;  /* 0x000000476b447211 */ /* 0x001fe400078c08ff */
[----:B------:R-:W-:Y:S02]  /*12bd0*/  SEL R109, R75, R109, !P2 ;  /* 0x0000006d4b6d7207 */ /* 0x000fe40005000000 */
[----:B-1----:R-:W-:Y:S01]  /*12be0*/  LEA.HI.X.SX32 R69, R107, R70, 0x1, P6 ;  /* 0x000000466b457211 */ /* 0x002fe200030f0eff */
[----:B------:R0:W-:Y:S01]  /*12bf0*/  STL [R1+0x534], R68 ;  /* 0x0005344401007387 */ /* 0x0001e20000100800 */
[----:B------:R-:W-:Y:S01]  /*12c00*/  PRMT R241, RZ, 0x7610, R241 ;  /* 0x00007610fff17816 */ /* 0x000fe200000000f1 */
[----:B------:R-:W-:Y:S01]  /*12c10*/  IMAD R109, R109, UR5, RZ ;  /* 0x000000056d6d7c24 */ /* 0x000fe2000f8e02ff */
[----:B------:R-:W1:Y:S01]  /*12c20*/  LDCU UR5, c[0x0][0x3b0] ;  /* 0x00007600ff0577ac */ /* 0x000e620008000800 */
[----:B------:R0:W-:Y:S02]  /*12c30*/  STL [R1+0x530], R69 ;  /* 0x0005304501007387 */ /* 0x0001e40000100800 */
[----:B------:R-:W-:-:S02]  /*12c40*/  @!P5 IMAD.MOV R111, RZ, RZ, -R111 ;  /* 0x000000ffff6fd224 */ /* 0x000fc400078e0a6f */
[----:B------:R-:W4:Y:S04]  /*12c50*/  LDL.LU R212, [R1+0x33c] ;  /* 0x00033c0001d47983 */ /* 0x000f280000300800 */
[----:B------:R0:W4:Y:S02]  /*12c60*/  @P1 LDG.E.U16 R241, desc[UR16][R68.64] ;  /* 0x0000001044f11981 */ /* 0x000124000c1e1500 */
[----:B0-----:R-:W-:-:S04]  /*12c70*/  LEA R68, P6, R109, R71, 0x1 ;  /* 0x000000476d447211 */ /* 0x001fc800078c08ff */
[----:B------:R-:W-:Y:S02]  /*12c80*/  LEA.HI.X.SX32 R69, R109, R70, 0x1, P6 ;  /* 0x000000466d457211 */ /* 0x000fe400030f0eff */
[----:B--2---:R-:W-:Y:S02]  /*12c90*/  ISETP.GE.AND P5, PT, R216, RZ, PT ;  /* 0x000000ffd800720c */ /* 0x004fe40003fa6270 */
[----:B------:R-:W2:Y:S04]  /*12ca0*/  LDL.LU R216, [R1+0x1e4] ;  /* 0x0001e40001d87983 */ /* 0x000ea80000300800 */
[----:B------:R0:W-:Y:S04]  /*12cb0*/  STL [R1+0x554], R68 ;  /* 0x0005544401007387 */ /* 0x0001e80000100800 */
[----:B------:R0:W-:Y:S03]  /*12cc0*/  STL [R1+0x550], R69 ;  /* 0x0005504501007387 */ /* 0x0001e60000100800 */
[----:B------:R-:W-:Y:S01]  /*12cd0*/  @!P5 IMAD.MOV R113, RZ, RZ, -R113 ;  /* 0x000000ffff71d224 */ /* 0x000fe200078e0a71 */
[----:B------:R-:W2:Y:S01]  /*12ce0*/  LDL.LU R220, [R1+0x340] ;  /* 0x0003400001dc7983 */ /* 0x000ea20000300800 */
[----:B---3--:R-:W-:-:S03]  /*12cf0*/  ISETP.GE.AND P5, PT, R204, RZ, PT ;  /* 0x000000ffcc00720c */ /* 0x008fc60003fa6270 */
[----:B------:R-:W3:Y:S01]  /*12d00*/  LDL.LU R204, [R1+0x1e0] ;  /* 0x0001e00001cc7983 */ /* 0x000ee20000300800 */
[----:B------:R-:W-:Y:S02]  /*12d10*/  SEL R111, R75, R111, !P2 ;  /* 0x0000006f4b6f7207 */ /* 0x000fe40005000000 */
[----:B------:R-:W-:-:S03]  /*12d20*/  PRMT R234, RZ, 0x7610, R234 ;  /* 0x00007610ffea7816 */ /* 0x000fc600000000ea */
[----:B-1----:R-:W-:Y:S01]  /*12d30*/  IMAD R111, R111, UR5, RZ ;  /* 0x000000056f6f7c24 */ /* 0x002fe2000f8e02ff */
[----:B------:R-:W1:Y:S01]  /*12d40*/  LDCU UR5, c[0x0][0x3b0] ;  /* 0x00007600ff0577ac */ /* 0x000e620008000800 */
[----:B------:R-:W-:Y:S01]  /*12d50*/  @!P3 IMAD.MOV R112, RZ, RZ, -R112 ;  /* 0x000000ffff70b224 */ /* 0x000fe200078e0a70 */
[----:B------:R0:W3:Y:S01]  /*12d60*/  @P1 LDG.E.U16 R234, desc[UR16][R68.64] ;  /* 0x0000001044ea1981 */ /* 0x0000e2000c1e1500 */
[----:B------:R-:W-:Y:S01]  /*12d70*/  ISETP.GE.AND P3, PT, R231, RZ, PT ;  /* 0x000000ffe700720c */ /* 0x000fe20003f66270 */
[----:B------:R-:W-:Y:S01]  /*12d80*/  IMAD.MOV.U32 R231, RZ, RZ, R114 ;  /* 0x000000ffffe77224 */ /* 0x000fe200078e0072 */
[----:B0-----:R-:W-:-:S04]  /*12d90*/  LEA R68, P6, R111, R71, 0x1 ;  /* 0x000000476f447211 */ /* 0x001fc800078c08ff */
[----:B------:R-:W-:Y:S01]  /*12da0*/  LEA.HI.X.SX32 R69, R111, R70, 0x1, P6 ;  /* 0x000000466f457211 */ /* 0x000fe200030f0eff */
[----:B------:R-:W-:Y:S01]  /*12db0*/  @!P4 IMAD.MOV R231, RZ, RZ, -R231 ;  /* 0x000000ffffe7c224 */ /* 0x000fe200078e0ae7 */
[----:B------:R0:W-:Y:S01]  /*12dc0*/  STL [R1+0x574], R68 ;  /* 0x0005744401007387 */ /* 0x0001e20000100800 */
[----:B----4-:R-:W-:Y:S02]  /*12dd0*/  ISETP.GE.AND P4, PT, R196, RZ, PT ;  /* 0x000000ffc400720c */ /* 0x010fe40003f86270 */
[----:B------:R-:W-:Y:S01]  /*12de0*/  SEL R113, R75, R113, !P2 ;  /* 0x000000714b717207 */ /* 0x000fe20005000000 */
[----:B------:R4:W-:Y:S01]  /*12df0*/  STL [R1+0x570], R69 ;  /* 0x0005704501007387 */ /* 0x0009e20000100800 */
[----:B------:R-:W-:-:S03]  /*12e00*/  PRMT R233, RZ, 0x7610, R233 ;  /* 0x00007610ffe97816 */ /* 0x000fc600000000e9 */
[----:B------:R-:W3:Y:S01]  /*12e10*/  LDL.LU R196, [R1+0x344] ;  /* 0x0003440001c47983 */ /* 0x000ee20000300800 */
[----:B------:R-:W-:Y:S01]  /*12e20*/  @!P3 IMAD.MOV R116, RZ, RZ, -R116 ;  /* 0x000000ffff74b224 */ /* 0x000fe200078e0a74 */
[----:B------:R-:W-:Y:S01]  /*12e30*/  ISETP.GE.AND P3, PT, R212, RZ, PT ;  /* 0x000000ffd400720c */ /* 0x000fe20003f66270 */
[----:B-1----:R-:W-:Y:S01]  /*12e40*/  IMAD R113, R113, UR5, RZ ;  /* 0x0000000571717c24 */ /* 0x002fe2000f8e02ff */
[----:B------:R-:W3:Y:S01]  /*12e50*/  LDL.LU R212, [R1+0x1dc] ;  /* 0x0001dc0001d47983 */ /* 0x000ee20000300800 */
[----:B------:R-:W-:Y:S01]  /*12e60*/  @!P5 IMAD.MOV R115, RZ, RZ, -R115 ;  /* 0x000000ffff73d224 */ /* 0x000fe200078e0a73 */
[----:B------:R-:W1:Y:S02]  /*12e70*/  LDCU UR5, c[0x0][0x3b0] ;  /* 0x00007600ff0577ac */ /* 0x000e640008000800 */
[----:B------:R0:W3:Y:S02]  /*12e80*/  @P1 LDG.E.U16 R233, desc[UR16][R68.64] ;  /* 0x0000001044e91981 */ /* 0x0000e4000c1e1500 */
[----:B0-----:R-:W-:-:S04]  /*12e90*/  LEA R68, P6, R113, R71, 0x1 ;  /* 0x0000004771447211 */ /* 0x001fc800078c08ff */
[----:B----4-:R-:W-:Y:S01]  /*12ea0*/  LEA.HI.X.SX32 R69, R113, R70, 0x1, P6 ;  /* 0x0000004671457211 */ /* 0x010fe200030f0eff */
[----:B------:R0:W-:Y:S04]  /*12eb0*/  STL [R1+0x594], R68 ;  /* 0x0005944401007387 */ /* 0x0001e80000100800 */
[----:B------:R4:W-:Y:S01]  /*12ec0*/  STL [R1+0x590], R69 ;  /* 0x0005904501007387 */ /* 0x0009e20000100800 */
[----:B--2---:R-:W-:Y:S01]  /*12ed0*/  ISETP.GE.AND P5, PT, R216, RZ, PT ;  /* 0x000000ffd800720c */ /* 0x004fe20003fa6270 */
[----:B------:R-:W-:-:S04]  /*12ee0*/  IMAD.MOV.U32 R216, RZ, RZ, R118 ;  /* 0x000000ffffd87224 */ /* 0x000fc800078e0076 */
[----:B------:R-:W-:Y:S01]  /*12ef0*/  @!P4 IMAD.MOV R216, RZ, RZ, -R216 ;  /* 0x000000ffffd8c224 */ /* 0x000fe200078e0ad8 */
[----:B------:R-:W-:-:S07]  /*12f00*/  ISETP.GE.AND P4, PT, R220, RZ, PT ;  /* 0x000000ffdc00720c */ /* 0x000fce0003f86270 */
[----:B------:R-:W-:Y:S01]  /*12f10*/  @!P5 IMAD.MOV R117, RZ, RZ, -R117 ;  /* 0x000000ffff75d224 */ /* 0x000fe200078e0a75 */
[----:B------:R-:W2:Y:S01]  /*12f20*/  LDL.LU R220, [R1+0x358] ;  /* 0x0003580001dc7983 */ /* 0x000ea20000300800 */
[----:B---3--:R-:W-:-:S03]  /*12f30*/  ISETP.GE.AND P5, PT, R204, RZ, PT ;  /* 0x000000ffcc00720c */ /* 0x008fc60003fa6270 */
[----:B------:R-:W3:Y:S01]  /*12f40*/  LDL.LU R204, [R1+0x1d8] ;  /* 0x0001d80001cc7983 */ /* 0x000ee20000300800 */
[----:B------:R-:W-:Y:S02]  /*12f50*/  SEL R115, R75, R115, !P2 ;  /* 0x000000734b737207 */ /* 0x000fe40005000000 */
[----:B------:R-:W-:-:S03]  /*12f60*/  PRMT R226, RZ, 0x7610, R226 ;  /* 0x00007610ffe27816 */ /* 0x000fc600000000e2 */
[----:B-1----:R-:W-:Y:S01]  /*12f70*/  IMAD R115, R115, UR5, RZ ;  /* 0x0000000573737c24 */ /* 0x002fe2000f8e02ff */
[----:B------:R-:W1:Y:S02]  /*12f80*/  LDCU UR5, c[0x0][0x3b0] ;  /* 0x00007600ff0577ac */ /* 0x000e640008000800 */
[----:B------:R0:W3:Y:S01]  /*12f90*/  @P1 LDG.E.U16 R226, desc[UR16][R68.64] ;  /* 0x0000001044e21981 */ /* 0x0000e2000c1e1500 */
[----:B------:R-:W-:Y:S01]  /*12fa0*/  @!P3 IMAD.MOV R120, RZ, RZ, -R120 ;  /* 0x000000ffff78b224 */ /* 0x000fe200078e0a78 */
[----:B0-----:R-:W-:-:S04]  /*12fb0*/  LEA R68, P6, R115, R71, 0x1 ;  /* 0x0000004773447211 */ /* 0x001fc800078c08ff */
[----:B----4-:R-:W-:Y:S01]  /*12fc0*/  LEA.HI.X.SX32 R69, R115, R70, 0x1, P6 ;  /* 0x0000004673457211 */ /* 0x010fe200030f0eff */
[----:B------:R0:W-:Y:S01]  /*12fd0*/  STL [R1+0x5b4], R68 ;  /* 0x0005b44401007387 */ /* 0x0001e20000100800 */
[----:B------:R-:W-:-:S03]  /*12fe0*/  SEL R117, R75, R117, !P2 ;  /* 0x000000754b757207 */ /* 0x000fc60005000000 */
[----:B------:R4:W-:Y:S01]  /*12ff0*/  STL [R1+0x5b0], R69 ;  /* 0x0005b04501007387 */ /* 0x0009e20000100800 */
[----:B------:R-:W-:-:S03]  /*13000*/  ISETP.GE.AND P3, PT, R196, RZ, PT ;  /* 0x000000ffc400720c */ /* 0x000fc60003f66270 */
[----:B------:R-:W3:Y:S01]  /*13010*/  LDL.LU R196, [R1+0x35c] ;  /* 0x00035c0001c47983 */ /* 0x000ee20000300800 */
[----:B------:R-:W-:Y:S01]  /*13020*/  PRMT R225, RZ, 0x7610, R225 ;  /* 0x00007610ffe17816 */ /* 0x000fe200000000e1 */
        /* <DEDUP_REMOVED lines=9> */
[----:B------:R0:W-:Y:S01]  /*130c0*/  STL [R1+0x5d4], R68 ;  /* 0x0005d44401007387 */ /* 0x0001e20000100800 */
[----:B------:R-:W-:-:S03]  /*130d0*/  @!P5 IMAD.MOV R121, RZ, RZ, -R121 ;  /* 0x000000ffff79d224 */ /* 0x000fc600078e0a79 */
[----:B------:R4:W-:Y:S01]  /*130e0*/  STL [R1+0x5d0], R69 ;  /* 0x0005d04501007387 */ /* 0x0009e20000100800 */
[----:B--2---:R-:W-:-:S03]  /*130f0*/  ISETP.GE.AND P4, PT, R220, RZ, PT ;  /* 0x000000ffdc00720c */ /* 0x004fc60003f86270 */
        /* <DEDUP_REMOVED lines=33> */
[----:B------:R-:W-:-:S05]  /*13310*/  SEL R123, R75, R123, !P2 ;  /* 0x0000007b4b7b7207 */ /* 0x000fca0005000000 */
[----:B-1----:R-:W-:Y:S01]  /*13320*/  IMAD R123, R123, UR5, RZ ;  /* 0x000000057b7b7c24 */ /* 0x002fe2000f8e02ff */
[----:B------:R-:W1:Y:S01]  /*13330*/  LDCU UR5, c[0x0][0x3b0] ;  /* 0x00007600ff0577ac */ /* 0x000e620008000800 */
[----:B------:R-:W-:Y:S02]  /*13340*/  PRMT R210, RZ, 0x7610, R210 ;  /* 0x00007610ffd27816 */ /* 0x000fe400000000d2 */
[----:B------:R-:W-:-:S04]  /*13350*/  SEL R125, R75, R125, !P2 ;  /* 0x0000007d4b7d7207 */ /* 0x000fc80005000000 */
[----:B------:R0:W3:Y:S01]  /*13360*/  @P1 LDG.E.U16 R210, desc[UR16][R68.64] ;  /* 0x0000001044d21981 */ /* 0x0000e2000c1e1500 */
[----:B------:R-:W-:Y:S01]  /*13370*/  @!P3 IMAD.MOV R128, RZ, RZ, -R128 ;  /* 0x000000ffff80b224 */ /* 0x000fe200078e0a80 */
[----:B0-----:R-:W-:Y:S01]  /*13380*/  LEA R68, P6, R123, R71, 0x1 ;  /* 0x000000477b447211 */ /* 0x001fe200078c08ff */
[----:B-1----:R-:W-:Y:S01]  /*13390*/  IMAD R125, R125, UR5, RZ ;  /* 0x000000057d7d7c24 */ /* 0x002fe2000f8e02ff */
[----:B------:R-:W0:Y:S02]  /*133a0*/  LDCU UR5, c[0x0][0x3b0] ;  /* 0x00007600ff0577ac */ /* 0x000e240008000800 */
[----:B----4-:R-:W-:Y:S01]  /*133b0*/  LEA.HI.X.SX32 R69, R123, R70, 0x1, P6 ;  /* 0x000000467b457211 */ /* 0x010fe200030f0eff */
[----:B------:R1:W-:Y:S01]  /*133c0*/  STL [R1+0x634], R68 ;  /* 0x0006344401007387 */ /* 0x0003e20000100800 */
[----:B------:R-:W-:-:S03]  /*133d0*/  ISETP.GE.AND P3, PT, R196, RZ, PT ;  /* 0x000000ffc400720c */ /* 0x000fc60003f66270 */
[----:B------:R4:W-:Y:S01]  /*133e0*/  STL [R1+0x630], R69 ;  /* 0x0006304501007387 */ /* 0x0009e20000100800 */
[----:B------:R-:W-:-:S03]  /*133f0*/  PRMT R209, RZ, 0x7610, R209 ;  /* 0x00007610ffd17816 */ /* 0x000fc600000000d1 */
[----:B------:R-:W3:Y:S01]  /*13400*/  LDL.LU R196, [R1+0x67c] ;  /* 0x00067c0001c47983 */ /* 0x000ee20000300800 */
[----:B------:R-:W-:Y:S01]  /*13410*/  @!P5 IMAD.MOV R127, RZ, RZ, -R127 ;  /* 0x000000ffff7fd224 */ /* 0x000fe200078e0a7f */
[----:B------:R-:W-:Y:S02]  /*13420*/  ISETP.GE.AND P5, PT, R212, RZ, PT ;  /* 0x000000ffd400720c */ /* 0x000fe40003fa6270 */
[----:B------:R1:W3:Y:S02]  /*13430*/  @P1 LDG.E.U16 R209, desc[UR16][R68.64] ;  /* 0x0000001044d11981 */ /* 0x0002e4000c1e1500 */
[----:B------:R-:W-:Y:S02]  /*13440*/  SEL R127, R75, R127, !P2 ;  /* 0x0000007f4b7f7207 */ /* 0x000fe40005000000 */
[----:B------:R-:W3:Y:S01]  /*13450*/  LDL.LU R212, [R1+0x680] ;  /* 0x0006800001d47983 */ /* 0x000ee20000300800 */
[----:B------:R-:W-:Y:S02]  /*13460*/  PRMT R202, RZ, 0x7610, R202 ;  /* 0x00007610ffca7816 */ /* 0x000fe400000000ca */
[----:B-1----:R-:W-:Y:S01]  /*13470*/  LEA R68, P6, R125, R71, 0x1 ;  /* 0x000000477d447211 */ /* 0x002fe200078c08ff */
[----:B0-----:R-:W-:Y:S01]  /*13480*/  IMAD R127, R127, UR5, RZ ;  /* 0x000000057f7f7c24 */ /* 0x001fe2000f8e02ff */
[----:B------:R-:W0:Y:S02]  /*13490*/  LDCU UR5, c[0x0][0x3b0] ;  /* 0x00007600ff0577ac */ /* 0x000e240008000800 */
[----:B----4-:R-:W-:Y:S01]  /*134a0*/  LEA.HI.X.SX32 R69, R125, R70, 0x1, P6 ;  /* 0x000000467d457211 */ /* 0x010fe200030f0eff */
[----:B------:R1:W-:Y:S01]  /*134b0*/  STL [R1+0x654], R68 ;  /* 0x0006544401007387 */ /* 0x0003e20000100800 */
[----:B------:R-:W-:-:S02]  /*134c0*/  @!P4 IMAD.MOV R130, RZ, RZ, -R130 ;  /* 0x000000ffff82c224 */ /* 0x000fc400078e0a82 */
[----:B------:R-:W-:Y:S01]  /*134d0*/  @!P5 IMAD.MOV R129, RZ, RZ, -R129 ;  /* 0x000000ffff81d224 */ /* 0x000fe200078e0a81 */
[----:B------:R1:W4:Y:S04]  /*134e0*/  @P1 LDG.E.U16 R202, desc[UR16][R68.64] ;  /* 0x0000001044ca1981 */ /* 0x000328000c1e1500 */
[----:B------:R0:W-:Y:S01]  /*134f0*/  STL [R1+0x650], R69 ;  /* 0x0006504501007387 */ /* 0x0001e20000100800 */
[----:B-1----:R-:W-:-:S04]  /*13500*/  LEA R68, P5, R127, R71, 0x1 ;  /* 0x000000477f447211 */ /* 0x002fc800078a08ff */
[----:B0-----:R-:W-:Y:S02]  /*13510*/  LEA.HI.X.SX32 R69, R127, R70, 0x1, P5 ;  /* 0x000000467f457211 */ /* 0x001fe400028f0eff */
[----:B--2---:R-:W-:Y:S02]  /*13520*/  ISETP.GE.AND P4, PT, R220, RZ, PT ;  /* 0x000000ffdc00720c */ /* 0x004fe40003f86270 */
[----:B------:R-:W2:Y:S01]  /*13530*/  LDL.LU R220, [R1+0x68c] ;  /* 0x00068c0001dc7983 */ /* 0x000ea20000300800 */
[----:B---3--:R-:W-:-:S03]  /*13540*/  ISETP.GE.AND P6, PT, R204, RZ, PT ;  /* 0x000000ffcc00720c */ /* 0x008fc60003fc6270 */
[----:B------:R-:W3:Y:S04]  /*13550*/  LDL.LU R204, [R1+0x690] ;  /* 0x0006900001cc7983 */ /* 0x000ee80000300800 */
[----:B------:R0:W-:Y:S04]  /*13560*/  STL [R1+0x66c], R68 ;  /* 0x00066c4401007387 */ /* 0x0001e80000100800 */
[----:B------:R1:W-:Y:S04]  /*13570*/  STL [R1+0x668], R69 ;  /* 0x0006684501007387 */ /* 0x0003e80000100800 */
[----:B------:R-:W4:Y:S01]  /*13580*/  LDL R228, [R1+0x6b4] ;  /* 0x0006b40001e47983 */ /* 0x000f220000100800 */
[----:B------:R-:W-:-:S05]  /*13590*/  SEL R129, R75, R129, !P2 ;  /* 0x000000814b817207 */ /* 0x000fca0005000000 */
[----:B------:R-:W-:Y:S01]  /*135a0*/  IMAD R129, R129, UR5, RZ ;  /* 0x0000000581817c24 */ /* 0x000fe2000f8e02ff */
[----:B------:R-:W1:Y:S01]  /*135b0*/  LDCU UR5, c[0x0][0x3b0] ;  /* 0x00007600ff0577ac */ /* 0x000e620008000800 */
[----:B------:R-:W-:Y:S01]  /*135c0*/  PRMT R201, RZ, 0x7610, R201 ;  /* 0x00007610ffc97816 */ /* 0x000fe200000000c9 */
[----:B------:R-:W-:Y:S01]  /*135d0*/  @!P6 IMAD.MOV R131, RZ, RZ, -R131 ;  /* 0x000000ffff83e224 */ /* 0x000fe200078e0a83 */
[----:B------:R-:W-:-:S04]  /*135e0*/  PRMT R118, RZ, 0x7610, R118 ;  /* 0x00007610ff767816 */ /* 0x000fc80000000076 */
[----:B------:R0:W4:Y:S01]  /*135f0*/  @P1 LDG.E.U16 R201, desc[UR16][R68.64] ;  /* 0x0000001044c91981 */ /* 0x000122000c1e1500 */
[----:B------:R-:W-:Y:S02]  /*13600*/  SEL R131, R75, R131, !P2 ;  /* 0x000000834b837207 */ /* 0x000fe40005000000 */
[----:B------:R-:W-:Y:S02]  /*13610*/  ISETP.GE.AND P5, PT, R196, RZ, PT ;  /* 0x000000ffc400720c */ /* 0x000fe40003fa6270 */
[----:B0-----:R-:W-:Y:S01]  /*13620*/  LEA R68, P6, R129, R71, 0x1 ;  /* 0x0000004781447211 */ /* 0x001fe200078c08ff */
[----:B------:R-:W-:Y:S02]  /*13630*/  @!P3 IMAD.MOV R132, RZ, RZ, -R132 ;  /* 0x000000ffff84b224 */ /* 0x000fe400078e0a84 */
[----:B-1----:R-:W-:Y:S01]  /*13640*/  IMAD R131, R131, UR5, RZ ;  /* 0x0000000583837c24 */ /* 0x002fe2000f8e02ff */
[----:B------:R-:W-:Y:S01]  /*13650*/  LEA.HI.X.SX32 R69, R129, R70, 0x1, P6 ;  /* 0x0000004681457211 */ /* 0x000fe200030f0eff */
[----:B------:R-:W-:Y:S01]  /*13660*/  @!P4 IMAD.MOV R134, RZ, RZ, -R134 ;  /* 0x000000ffff86c224 */ /* 0x000fe200078e0a86 */
[----:B------:R-:W-:-:S02]  /*13670*/  ISETP.GE.AND P3, PT, R212, RZ, PT ;  /* 0x000000ffd400720c */ /* 0x000fc40003f66270 */
[C---:B------:R-:W-:Y:S01]  /*13680*/  SEL R83, R75.reuse, R83, !P2 ;  /* 0x000000534b537207 */ /* 0x040fe20005000000 */
[----:B------:R-:W4:Y:S02]  /*13690*/  LDL.LU R212, [R1+0x804] ;  /* 0x0008040001d47983 */ /* 0x000f240000300800 */
[----:B------:R-:W-:Y:S01]  /*136a0*/  @!P5 IMAD.MOV R133, RZ, RZ, -R133 ;  /* 0x000000ffff85d224 */ /* 0x000fe200078e0a85 */
[C---:B------:R-:W-:Y:S01]  /*136b0*/  SEL R87, R75.reuse, R87, !P2 ;  /* 0x000000574b577207 */ /* 0x040fe20005000000 */
[----:B------:R0:W-:Y:S01]  /*136c0*/  STL [R1+0x680], R68 ;  /* 0x0006804401007387 */ /* 0x0001e20000100800 */
[C---:B------:R-:W-:Y:S02]  /*136d0*/  SEL R91, R75.reuse, R91, !P2 ;  /* 0x0000005b4b5b7207 */ /* 0x040fe40005000000 */
[C---:B------:R-:W-:Y:S01]  /*136e0*/  SEL R95, R75.reuse, R95, !P2 ;  /* 0x0000005f4b5f7207 */ /* 0x040fe20005000000 */
[----:B------:R0:W4:Y:S01]  /*136f0*/  @P1 LDG.E.U16 R118, desc[UR16][R68.64] ;  /* 0x0000001044761981 */ /* 0x000122000c1e1500 */
[----:B------:R-:W-:-:S02]  /*13700*/  SEL R99, R75, R99, !P2 ;  /* 0x000000634b637207 */ /* 0x000fc40005000000 */
[C---:B------:R-:W-:Y:S01]  /*13710*/  SEL R104, R75.reuse, R104, !P2 ;  /* 0x000000684b687207 */ /* 0x040fe20005000000 */
[----:B------:R1:W-:Y:S01]  /*13720*/  STL [R1+0x67c], R69 ;  /* 0x00067c4501007387 */ /* 0x0003e20000100800 */
[C---:B------:R-:W-:Y:S02]  /*13730*/  SEL R108, R75.reuse, R108, !P2 ;  /* 0x0000006c4b6c7207 */ /* 0x040fe40005000000 */
[----:B------:R-:W-:Y:S01]  /*13740*/  SEL R112, R75, R112, !P2 ;  /* 0x000000704b707207 */ /* 0x000fe20005000000 */
[----:B------:R-:W4:Y:S01]  /*13750*/  LDL.LU R196, [R1+0x808] ;  /* 0x0008080001c47983 */ /* 0x000f220000300800 */
[----:B------:R-:W-:Y:S02]  /*13760*/  PRMT R193, RZ, 0x7610, R193 ;  /* 0x00007610ffc17816 */ /* 0x000fe400000000c1 */
[----:B------:R-:W-:Y:S02]  /*13770*/  PRMT R186, RZ, 0x7610, R186 ;  /* 0x00007610ffba7816 */ /* 0x000fe400000000ba */
[----:B------:R-:W-:-:S02]  /*13780*/  PRMT R185, RZ, 0x7610, R185 ;  /* 0x00007610ffb97816 */ /* 0x000fc400000000b9 */
[----:B------:R-:W-:Y:S02]  /*13790*/  PRMT R178, RZ, 0x7610, R178 ;  /* 0x00007610ffb27816 */ /* 0x000fe400000000b2 */
[----:B------:R-:W-:Y:S02]  /*137a0*/  PRMT R177, RZ, 0x7610, R177 ;  /* 0x00007610ffb17816 */ /* 0x000fe400000000b1 */
[----:B------:R-:W-:Y:S02]  /*137b0*/  SEL R116, R75, R116, !P2 ;  /* 0x000000744b747207 */ /* 0x000fe40005000000 */
[----:B------:R-:W-:Y:S02]  /*137c0*/  PRMT R170, RZ, 0x7610, R170 ;  /* 0x00007610ffaa7816 */ /* 0x000fe400000000aa */
[----:B------:R-:W-:Y:S02]  /*137d0*/  PRMT R65, RZ, 0x7610, R65 ;  /* 0x00007610ff417816 */ /* 0x000fe40000000041 */
[----:B------:R-:W-:-:S02]  /*137e0*/  PRMT R248, RZ, 0x7610, R248 ;  /* 0x00007610fff87816 */ /* 0x000fc400000000f8 */
[C---:B------:R-:W-:Y:S02]  /*137f0*/  SEL R120, R75.reuse, R120, !P2 ;  /* 0x000000784b787207 */ /* 0x040fe40005000000 */
[----:B------:R-:W-:Y:S02]  /*13800*/  PRMT R247, RZ, 0x7610, R247 ;  /* 0x00007610fff77816 */ /* 0x000fe400000000f7 */
[----:B------:R-:W-:Y:S02]  /*13810*/  SEL R124, R75, R124, !P2 ;  /* 0x0000007c4b7c7207 */ /* 0x000fe40005000000 */
[----:B------:R-:W-:Y:S02]  /*13820*/  PRMT R240, RZ, 0x7610, R240 ;  /* 0x00007610fff07816 */ /* 0x000fe400000000f0 */
[----:B------:R-:W-:Y:S02]  /*13830*/  PRMT R239, RZ, 0x7610, R239 ;  /* 0x00007610ffef7816 */ /* 0x000fe400000000ef */
[----:B------:R-:W-:-:S02]  /*13840*/  PRMT R223, RZ, 0x7610, R223 ;  /* 0x00007610ffdf7816 */ /* 0x000fc400000000df */
[----:B------:R-:W-:Y:S02]  /*13850*/  PRMT R224, RZ, 0x7610, R224 ;  /* 0x00007610ffe07816 */ /* 0x000fe400000000e0 */
[----:B------:R-:W-:Y:S02]  /*13860*/  PRMT R215, RZ, 0x7610, R215 ;  /* 0x00007610ffd77816 */ /* 0x000fe400000000d7 */
[----:B------:R-:W-:Y:S02]  /*13870*/  PRMT R207, RZ, 0x7610, R207 ;  /* 0x00007610ffcf7816 */ /* 0x000fe400000000cf */
[----:B------:R-:W-:Y:S02]  /*13880*/  PRMT R208, RZ, 0x7610, R208 ;  /* 0x00007610ffd07816 */ /* 0x000fe400000000d0 */
[----:B------:R-:W-:Y:S02]  /*13890*/  PRMT R199, RZ, 0x7610, R199 ;  /* 0x00007610ffc77816 */ /* 0x000fe400000000c7 */
[----:B------:R-:W-:-:S02]  /*138a0*/  PRMT R200, RZ, 0x7610, R200 ;  /* 0x00007610ffc87816 */ /* 0x000fc400000000c8 */
[----:B------:R-:W-:Y:S01]  /*138b0*/  PRMT R191, RZ, 0x7610, R191 ;  /* 0x00007610ffbf7816 */ /* 0x000fe200000000bf */
[----:B------:R-:W-:Y:S01]  /*138c0*/  IMAD.MOV.U32 R105, RZ, RZ, R173 ;  /* 0x000000ffff697224 */ /* 0x000fe200078e00ad */
[C---:B0-----:R-:W-:Y:S02]  /*138d0*/  LEA R68, P5, R131.reuse, R71, 0x1 ;  /* 0x0000004783447211 */ /* 0x041fe400078a08ff */
[----:B------:R-:W-:Y:S01]  /*138e0*/  PRMT R192, RZ, 0x7610, R192 ;  /* 0x00007610ffc07816 */ /* 0x000fe200000000c0 */
[----:B------:R-:W-:Y:S01]  /*138f0*/  IMAD.MOV.U32 R96, RZ, RZ, R197 ;  /* 0x000000ffff607224 */ /* 0x000fe200078e00c5 */
[----:B-1----:R-:W-:Y:S01]  /*13900*/  LEA.HI.X.SX32 R69, R131, R70, 0x1, P5 ;  /* 0x0000004683457211 */ /* 0x002fe200028f0eff */
[----:B------:R-:W-:Y:S01]  /*13910*/  IMAD.MOV.U32 R93, RZ, RZ, R205 ;  /* 0x000000ffff5d7224 */ /* 0x000fe200078e00cd */
[C---:B------:R-:W-:Y:S01]  /*13920*/  SEL R128, R75.reuse, R128, !P2 ;  /* 0x000000804b807207 */ /* 0x040fe20005000000 */
[----:B------:R-:W-:Y:S01]  /*13930*/  IMAD.MOV.U32 R90, RZ, RZ, R213 ;  /* 0x000000ffff5a7224 */ /* 0x000fe200078e00d5 */
[----:B------:R-:W-:Y:S01]  /*13940*/  SEL R132, R75, R132, !P2 ;  /* 0x000000844b847207 */ /* 0x000fe20005000000 */
[----:B------:R-:W-:Y:S01]  /*13950*/  IMAD.MOV.U32 R84, RZ, RZ, R229 ;  /* 0x000000ffff547224 */ /* 0x000fe200078e00e5 */
[----:B------:R0:W4:Y:S01]  /*13960*/  @P1 LDG.E.U16 R193, desc[UR16][R68.64] ;  /* 0x0000001044c11981 */ /* 0x000122000c1e1500 */
[----:B------:R-:W-:-:S02]  /*13970*/  IMAD.MOV.U32 R82, RZ, RZ, R238 ;  /* 0x000000ffff527224 */ /* 0x000fc400078e00ee */
[----:B------:R-:W-:Y:S02]  /*13980*/  IMAD.MOV.U32 R81, RZ, RZ, R237 ;  /* 0x000000ffff517224 */ /* 0x000fe400078e00ed */
[----:B------:R-:W-:Y:S02]  /*13990*/  IMAD.MOV.U32 R88, RZ, RZ, R26 ;  /* 0x000000ffff587224 */ /* 0x000fe400078e001a */
[----:B------:R-:W-:Y:S02]  /*139a0*/  IMAD.MOV.U32 R89, RZ, RZ, R64 ;  /* 0x000000ffff597224 */ /* 0x000fe400078e0040 */
[----:B------:R-:W-:Y:S02]  /*139b0*/  IMAD.MOV.U32 R92, RZ, RZ, R29 ;  /* 0x000000ffff5c7224 */ /* 0x000fe400078e001d */
[----:B------:R-:W-:Y:S02]  /*139c0*/  IMAD.MOV.U32 R94, RZ, RZ, R25 ;  /* 0x000000ffff5e7224 */ /* 0x000fe400078e0019 */
[----:B------:R-:W-:-:S02]  /*139d0*/  IMAD.MOV.U32 R98, RZ, RZ, R5 ;  /* 0x000000ffff627224 */ /* 0x000fc400078e0005 */
[----:B------:R-:W-:Y:S02]  /*139e0*/  IMAD.MOV.U32 R101, RZ, RZ, R21 ;  /* 0x000000ffff657224 */ /* 0x000fe400078e0015 */
[----:B------:R-:W-:Y:S02]  /*139f0*/  IMAD.MOV.U32 R103, RZ, RZ, R14 ;  /* 0x000000ffff677224 */ /* 0x000fe400078e000e */
[----:B------:R-:W-:Y:S01]  /*13a00*/  IMAD.MOV.U32 R111, RZ, RZ, R9 ;  /* 0x000000ffff6f7224 */ /* 0x000fe200078e0009 */
[----:B------:R-:W-:Y:S01]  /*13a10*/  PRMT R127, RZ, 0x7610, R127 ;  /* 0x00007610ff7f7816 */ /* 0x000fe2000000007f */
[----:B------:R-:W-:Y:S01]  /*13a20*/  IMAD.MOV.U32 R110, RZ, RZ, R39 ;  /* 0x000000ffff6e7224 */ /* 0x000fe200078e0027 */
[----:B------:R-:W-:Y:S01]  /*13a30*/  PRMT R125, RZ, 0x7610, R125 ;  /* 0x00007610ff7d7816 */ /* 0x000fe2000000007d */
[----:B------:R-:W-:Y:S02]  /*13a40*/  IMAD.MOV.U32 R117, RZ, RZ, R43 ;  /* 0x000000ffff757224 */ /* 0x000fe400078e002b */
[----:B------:R-:W-:-:S02]  /*13a50*/  IMAD.MOV.U32 R115, RZ, RZ, R74 ;  /* 0x000000ffff737224 */ /* 0x000fc400078e004a */
[----:B------:R-:W-:Y:S02]  /*13a60*/  IMAD.MOV.U32 R114, RZ, RZ, R35 ;  /* 0x000000ffff727224 */ /* 0x000fe400078e0023 */
[----:B------:R-:W-:Y:S02]  /*13a70*/  IMAD.MOV.U32 R113, RZ, RZ, R73 ;  /* 0x000000ffff717224 */ /* 0x000fe400078e0049 */
[----:B------:R-:W-:Y:S01]  /*13a80*/  IMAD.MOV.U32 R119, RZ, RZ, R28 ;  /* 0x000000ffff777224 */ /* 0x000fe200078e001c */
[----:B------:R-:W-:Y:S01]  /*13a90*/  PRMT R123, RZ, 0x7610, R123 ;  /* 0x00007610ff7b7816 */ /* 0x000fe2000000007b */
[----:B------:R-:W-:-:S04]  /*13aa0*/  @!UP2 UIADD3 UR10, UPT, UPT, -UR10, 0x100000, URZ ;  /* 0x001000000a0aa890 */ /* 0x000fc8000fffe1ff */
[----:B------:R-:W-:Y:S02]  /*13ab0*/  @!UP2 USHF.L.U32 UR11, UR10, 0xb, URZ ;  /* 0x0000000b0a0ba899 */ /* 0x000fe400080006ff */
[----:B------:R-:W-:Y:S01]  /*13ac0*/  @!UP2 USHF.L.U32 UR10, UR10, 0x1, URZ ;  /* 0x000000010a0aa899 */ /* 0x000fe200080006ff */
[----:B------:R-:W-:Y:S01]  /*13ad0*/  VOTEU.ALL UP1, P0 ;  /* 0x0000000000ff7886 */ /* 0x000fe20000020000 */
[----:B------:R-:W-:Y:S01]  /*13ae0*/  SEL R122, R75, R122, !P2 ;  /* 0x0000007a4b7a7207 */ /* 0x000fe20005000000 */
[----:B------:R-:W1:Y:S01]  /*13af0*/  LDCU UR5, c[0x0][0x3b0] ;  /* 0x00007600ff0577ac */ /* 0x000e620008000800 */
[----:B--2---:R-:W-:Y:S02]  /*13b00*/  ISETP.GE.AND P6, PT, R220, RZ, PT ;  /* 0x000000ffdc00720c */ /* 0x004fe40003fc6270 */
[----:B---3--:R-:W-:Y:S01]  /*13b10*/  ISETP.GE.AND P4, PT, R204, RZ, PT ;  /* 0x000000ffcc00720c */ /* 0x008fe20003f86270 */
[----:B------:R-:W2:Y:S01]  /*13b20*/  LDL.LU R220, [R1+0x80c] ;  /* 0x00080c0001dc7983 */ /* 0x000ea20000300800 */
[----:B----4-:R-:W-:-:S03]  /*13b30*/  ISETP.GE.AND P5, PT, R228, RZ, PT ;  /* 0x000000ffe400720c */ /* 0x010fc60003fa6270 */
[----:B------:R0:W-:Y:S01]  /*13b40*/  STL [R1+0x690], R68 ;  /* 0x0006904401007387 */ /* 0x0001e20000100800 */
[----:B------:R-:W-:Y:S02]  /*13b50*/  IMAD R83, R83, UR13, RZ ;  /* 0x0000000d53537c24 */ /* 0x000fe4000f8e02ff */
[----:B------:R-:W-:Y:S01]  /*13b60*/  @!P3 IMAD.MOV R136, RZ, RZ, -R136 ;  /* 0x000000ffff88b224 */ /* 0x000fe200078e0a88 */
[----:B------:R3:W-:Y:S01]  /*13b70*/  STL [R1+0x68c], R69 ;  /* 0x00068c4501007387 */ /* 0x0007e20000100800 */
[----:B------:R-:W-:Y:S02]  /*13b80*/  IMAD R87, R87, UR13, RZ ;  /* 0x0000000d57577c24 */ /* 0x000fe4000f8e02ff */
[----:B------:R-:W-:Y:S01]  /*13b90*/  IMAD R91, R91, UR13, RZ ;  /* 0x0000000d5b5b7c24 */ /* 0x000fe2000f8e02ff */
[----:B------:R-:W4:Y:S01]  /*13ba0*/  LDL.LU R204, [R1+0x818] ;  /* 0x0008180001cc7983 */ /* 0x000f220000300800 */
[----:B------:R-:W-:Y:S02]  /*13bb0*/  IMAD R95, R95, UR13, RZ ;  /* 0x0000000d5f5f7c24 */ /* 0x000fe4000f8e02ff */
[----:B------:R-:W-:Y:S01]  /*13bc0*/  IMAD R99, R99, UR13, RZ ;  /* 0x0000000d63637c24 */ /* 0x000fe2000f8e02ff */
[----:B------:R-:W3:Y:S01]  /*13bd0*/  LDL.LU R228, [R1+0x820] ;  /* 0x0008200001e47983 */ /* 0x000ee20000300800 */
[----:B------:R-:W-:Y:S01]  /*13be0*/  @!P6 IMAD.MOV R135, RZ, RZ, -R135 ;  /* 0x000000ffff87e224 */ /* 0x000fe200078e0a87 */
[-C--:B------:R-:W-:Y:S01]  /*13bf0*/  LEA R172, P6, R83, R71.reuse, 0x1 ;  /* 0x0000004753ac7211 */ /* 0x080fe200078c08ff */
[----:B------:R-:W-:Y:S01]  /*13c00*/  @!P5 IMAD.MOV R137, RZ, RZ, -R137 ;  /* 0x000000ffff89d224 */ /* 0x000fe200078e0a89 */
[----:B------:R-:W-:Y:S01]  /*13c10*/  LEA R180, P5, R87, R71, 0x1 ;  /* 0x0000004757b47211 */ /* 0x000fe200078a08ff */
[----:B------:R-:W-:Y:S01]  /*13c20*/  IMAD R104, R104, UR13, RZ ;  /* 0x0000000d68687c24 */ /* 0x000fe2000f8e02ff */
[-C--:B------:R-:W-:Y:S01]  /*13c30*/  LEA.HI.X.SX32 R171, R83, R70.reuse, 0x1, P6 ;  /* 0x0000004653ab7211 */ /* 0x080fe200030f0eff */
[----:B------:R-:W-:Y:S01]  /*13c40*/  @!P4 IMAD.MOV R138, RZ, RZ, -R138 ;  /* 0x000000ffff8ac224 */ /* 0x000fe200078e0a8a */
[----:B------:R-:W-:Y:S01]  /*13c50*/  LEA.HI.X.SX32 R179, R87, R70, 0x1, P5 ;  /* 0x0000004657b37211 */ /* 0x000fe200028f0eff */
[----:B------:R-:W-:-:S02]  /*13c60*/  IMAD R108, R108, UR13, RZ ;  /* 0x0000000d6c6c7c24 */ /* 0x000fc4000f8e02ff */
[----:B------:R-:W-:Y:S02]  /*13c70*/  IMAD R112, R112, UR13, RZ ;  /* 0x0000000d70707c24 */ /* 0x000fe4000f8e02ff */
[----:B------:R-:W-:Y:S02]  /*13c80*/  IMAD R116, R116, UR13, RZ ;  /* 0x0000000d74747c24 */ /* 0x000fe4000f8e02ff */
[----:B------:R-:W-:Y:S02]  /*13c90*/  IMAD R120, R120, UR13, RZ ;  /* 0x0000000d78787c24 */ /* 0x000fe4000f8e02ff */
[----:B------:R-:W-:Y:S02]  /*13ca0*/  IMAD R124, R124, UR13, RZ ;  /* 0x0000000d7c7c7c24 */ /* 0x000fe4000f8e02ff */
[----:B------:R-:W-:Y:S02]  /*13cb0*/  IMAD R128, R128, UR13, RZ ;  /* 0x0000000d80807c24 */ /* 0x000fe4000f8e02ff */
[----:B------:R-:W-:Y:S01]  /*13cc0*/  IMAD R132, R132, UR13, RZ ;  /* 0x0000000d84847c24 */ /* 0x000fe2000f8e02ff */
[----:B------:R-:W-:-:S02]  /*13cd0*/  ISETP.GE.AND P3, PT, R212, RZ, PT ;  /* 0x000000ffd400720c */ /* 0x000fc40003f66270 */
[----:B------:R-:W-:Y:S01]  /*13ce0*/  SEL R133, R75, R133, !P2 ;  /* 0x000000854b857207 */ /* 0x000fe20005000000 */
[----:B------:R-:W3:Y:S01]  /*13cf0*/  LDL.LU R212, [R1+0x824] ;  /* 0x0008240001d47983 */ /* 0x000ee20000300800 */
[----:B------:R-:W-:Y:S01]  /*13d00*/  PRMT R173, RZ, 0x7610, R173 ;  /* 0x00007610ffad7816 */ /* 0x000fe200000000ad */
[----:B------:R0:W0:Y:S01]  /*13d10*/  @!UP1 SYNCS.EXCH.64 URZ, [UR8+0x48008], UR10 ;  /* 0x0480080a08ff95b2 */ /* 0x0000220008000100 */
[----:B------:R-:W-:Y:S02]  /*13d20*/  ISETP.GE.AND P6, PT, R196, RZ, PT ;  /* 0x000000ffc400720c */ /* 0x000fe40003fc6270 */
[----:B------:R-:W3:Y:S05]  /*13d30*/  LDL.LU R196, [R1+0x830] ;  /* 0x0008300001c47983 */ /* 0x000eea0000300800 */
[----:B------:R-:W-:Y:S01]  /*13d40*/  @!P3 IMAD.MOV R140, RZ, RZ, -R140 ;  /* 0x000000ffff8cb224 */ /* 0x000fe200078e0a8c */
[----:B--2---:R-:W-:-:S02]  /*13d50*/  ISETP.GE.AND P4, PT, R220, RZ, PT ;  /* 0x000000ffdc00720c */ /* 0x004fc40003f86270 */
[----:B----4-:R-:W-:Y:S01]  /*13d60*/  ISETP.GE.AND P5, PT, R204, RZ, PT ;  /* 0x000000ffcc00720c */ /* 0x010fe20003fa6270 */
[----:B------:R-:W2:Y:S01]  /*13d70*/  LDL.LU R220, [R1+0x838] ;  /* 0x0008380001dc7983 */ /* 0x000ea20000300800 */
[----:B0-----:R-:W-:Y:S02]  /*13d80*/  @P1 IMAD.MOV.U32 R68, RZ, RZ, R172 ;  /* 0x000000ffff441224 */ /* 0x001fe400078e00ac */
[----:B---3--:R-:W-:Y:S01]  /*13d90*/  @P1 IMAD.MOV.U32 R69, RZ, RZ, R171 ;  /* 0x000000ffff451224 */ /* 0x008fe200078e00ab */
[----:B------:R-:W3:Y:S01]  /*13da0*/  LDL.LU R204, [R1+0x83c] ;  /* 0x00083c0001cc7983 */ /* 0x000ee20000300800 */
[----:B------:R-:W-:Y:S01]  /*13db0*/  ISETP.GE.AND P3, PT, R228, RZ, PT ;  /* 0x000000ffe400720c */ /* 0x000fe20003f66270 */
[----:B------:R-:W-:Y:S01]  /*13dc0*/  IMAD R133, R133, UR13, RZ ;  /* 0x0000000d85857c24 */ /* 0x000fe2000f8e02ff */
[----:B------:R-:W-:Y:S01]  /*13dd0*/  SEL R135, R75, R135, !P2 ;  /* 0x000000874b877207 */ /* 0x000fe20005000000 */
[----:B------:R-:W4:Y:S01]  /*13de0*/  LDL.LU R228, [R1+0x844] ;  /* 0x0008440001e47983 */ /* 0x000f220000300800 */
[----:B------:R-:W-:Y:S01]  /*13df0*/  @!P6 IMAD.MOV R139, RZ, RZ, -R139 ;  /* 0x000000ffff8be224 */ /* 0x000fe200078e0a8b */
[----:B------:R-:W-:Y:S01]  /*13e00*/  LEA R188, P6, R91, R71, 0x1 ;  /* 0x000000475bbc7211 */ /* 0x000fe200078c08ff */
[----:B------:R-:W-:Y:S01]  /*13e10*/  @!P4 IMAD.MOV R142, RZ, RZ, -R142 ;  /* 0x000000ffff8ec224 */ /* 0x000fe200078e0a8e */
[----:B------:R0:W4:Y:S01]  /*13e20*/  @P1 LDG.E.U16 R186, desc[UR16][R68.64] ;  /* 0x0000001044ba1981 */ /* 0x000122000c1e1500 */
[----:B------:R-:W-:Y:S01]  /*13e30*/  SEL R137, R75, R137, !P2 ;  /* 0x000000894b897207 */ /* 0x000fe20005000000 */
[----:B------:R-:W-:Y:S01]  /*13e40*/  IMAD.MOV.U32 R87, RZ, RZ, R221 ;  /* 0x000000ffff577224 */ /* 0x000fe200078e00dd */
[----:B------:R-:W-:Y:S01]  /*13e50*/  LEA.HI.X.SX32 R187, R91, R70, 0x1, P6 ;  /* 0x000000465bbb7211 */ /* 0x000fe200030f0eff */
[----:B------:R-:W-:-:S02]  /*13e60*/  @!P5 IMAD.MOV R141, RZ, RZ, -R141 ;  /* 0x000000ffff8dd224 */ /* 0x000fc400078e0a8d */
[----:B------:R-:W-:Y:S01]  /*13e70*/  IMAD.MOV.U32 R83, RZ, RZ, R245 ;  /* 0x000000ffff537224 */ /* 0x000fe200078e00f5 */
[----:B------:R-:W-:Y:S02]  /*13e80*/  PRMT R131, RZ, 0x7610, R131 ;  /* 0x00007610ff837816 */ /* 0x000fe40000000083 */
[----:B------:R-:W-:Y:S01]  /*13e90*/  PRMT R129, RZ, 0x7610, R129 ;  /* 0x00007610ff817816 */ /* 0x000fe20000000081 */
[----:B------:R-:W0:Y:S01]  /*13ea0*/  S2R R28, SR_TID.X ;  /* 0x00000000001c7919 */ /* 0x000e220000002100 */
[----:B------:R-:W-:Y:S01]  /*13eb0*/  IMAD R122, R122, UR13, RZ ;  /* 0x0000000d7a7a7c24 */ /* 0x000fe2000f8e02ff */
[----:B------:R-:W-:Y:S01]  /*13ec0*/  SEL R126, R75, R126, !P2 ;  /* 0x0000007e4b7e7207 */ /* 0x000fe20005000000 */
[----:B------:R-:W0:Y:S01]  /*13ed0*/  LDCU UR10, c[0x0][0x3b0] ;  /* 0x00007600ff0a77ac */ /* 0x000e220008000800 */
[----:B------:R-:W-:Y:S01]  /*13ee0*/  ISETP.GE.AND P6, PT, R212, RZ, PT ;  /* 0x000000ffd400720c */ /* 0x000fe20003fc6270 */
[----:B------:R-:W0:Y:S01]  /*13ef0*/  LDCU UR11, c[0x0][0x3b0] ;  /* 0x00007600ff0b77ac */ /* 0x000e220008000800 */
[----:B------:R-:W4:Y:S04]  /*13f00*/  LDL.LU R212, [R1+0x858] ;  /* 0x0008580001d47983 */ /* 0x000f280000300800 */
[----:B------:R-:W4:Y:S01]  /*13f10*/  LDL.LU R236, [R1+0x864] ;  /* 0x0008640001ec7983 */ /* 0x000f220000300800 */
[----:B------:R-:W-:Y:S01]  /*13f20*/  @!P3 IMAD.MOV R144, RZ, RZ, -R144 ;  /* 0x000000ffff90b224 */ /* 0x000fe200078e0a90 */
[----:B------:R-:W-:-:S02]  /*13f30*/  ISETP.GE.AND P4, PT, R196, RZ, PT ;  /* 0x000000ffc400720c */ /* 0x000fc40003f86270 */
[----:B------:R-:W-:-:S03]  /*13f40*/  LEA R196, P5, R95, R71, 0x1 ;  /* 0x000000475fc47211 */ /* 0x000fc600078a08ff */
[----:B------:R-:W-:Y:S01]  /*13f50*/  @!P6 IMAD.MOV R143, RZ, RZ, -R143 ;  /* 0x000000ffff8fe224 */ /* 0x000fe200078e0a8f */
[-C--:B------:R-:W-:Y:S02]  /*13f60*/  LEA.HI.X.SX32 R195, R95, R70.reuse, 0x1, P5 ;  /* 0x000000465fc37211 */ /* 0x080fe400028f0eff */
[----:B--2---:R-:W-:Y:S02]  /*13f70*/  ISETP.GE.AND P5, PT, R220, RZ, PT ;  /* 0x000000ffdc00720c */ /* 0x004fe40003fa6270 */
[----:B------:R-:W2:Y:S01]  /*13f80*/  LDL.LU R220, [R1+0x868] ;  /* 0x0008680001dc7983 */ /* 0x000ea20000300800 */
[----:B---3--:R-:W-:Y:S02]  /*13f90*/  ISETP.GE.AND P3, PT, R204, RZ, PT ;  /* 0x000000ffcc00720c */ /* 0x008fe40003f66270 */
[C---:B------:R-:W-:Y:S01]  /*13fa0*/  LEA R204, P6, R99.reuse, R71, 0x1 ;  /* 0x0000004763cc7211 */ /* 0x040fe200078c08ff */
[----:B------:R-:W3:Y:S03]  /*13fb0*/  LDL.LU R244, [R1+0x878] ;  /* 0x0008780001f47983 */ /* 0x000ee60000300800 */
[----:B------:R-:W-:-:S02]  /*13fc0*/  LEA.HI.X.SX32 R203, R99, R70, 0x1, P6 ;  /* 0x0000004663cb7211 */ /* 0x000fc400030f0eff */
[----:B----4-:R-:W-:Y:S02]  /*13fd0*/  ISETP.GE.AND P6, PT, R228, RZ, PT ;  /* 0x000000ffe400720c */ /* 0x010fe40003fc6270 */
[----:B------:R-:W4:Y:S04]  /*13fe0*/  LDL.LU R228, [R1+0x88c] ;  /* 0x00088c0001e47983 */ /* 0x000f280000300800 */
[----:B------:R-:W4:Y:S01]  /*13ff0*/  LDL.LU R252, [R1+0x894] ;  /* 0x0008940001fc7983 */ /* 0x000f220000300800 */
[----:B------:R-:W-:Y:S02]  /*14000*/  @!P4 IMAD.MOV R146, RZ, RZ, -R146 ;  /* 0x000000ffff92c224 */ /* 0x000fe400078e0a92 */
[----:B------:R-:W-:Y:S01]  /*14010*/  @!P5 IMAD.MOV R145, RZ, RZ, -R145 ;  /* 0x000000ffff91d224 */ /* 0x000fe200078e0a91 */
[----:B------:R-:W-:-:S02]  /*14020*/  ISETP.GE.AND P4, PT, R212, RZ, PT ;  /* 0x000000ffd400720c */ /* 0x000fc40003f86270 */
[----:B------:R-:W-:-:S04]  /*14030*/  LEA R212, P5, R104, R71, 0x1 ;  /* 0x0000004768d47211 */ /* 0x000fc800078a08ff */
[----:B------:R-:W-:Y:S02]  /*14040*/  LEA.HI.X.SX32 R211, R104, R70, 0x1, P5 ;  /* 0x0000004668d37211 */ /* 0x000fe400028f0eff */
[----:B------:R-:W-:Y:S02]  /*14050*/  ISETP.GE.AND P5, PT, R236, RZ, PT ;  /* 0x000000ffec00720c */ /* 0x000fe40003fa6270 */
[----:B------:R-:W4:Y:S01]  /*14060*/  LDL.LU R236, [R1+0x8a0] ;  /* 0x0008a00001ec7983 */ /* 0x000f220000300800 */
[----:B------:R-:W-:Y:S02]  /*14070*/  @!P3 IMAD.MOV R148, RZ, RZ, -R148 ;  /* 0x000000ffff94b224 */ /* 0x000fe400078e0a94 */
[----:B------:R-:W-:Y:S01]  /*14080*/  @!P6 IMAD.MOV R147, RZ, RZ, -R147 ;  /* 0x000000ffff93e224 */ /* 0x000fe200078e0a93 */
[----:B------:R-:W4:Y:S01]  /*14090*/  LDL.LU R243, [R1+0x8a4] ;  /* 0x0008a40001f37983 */ /* 0x000f220000300800 */
[----:B------:R-:W-:-:S06]  /*140a0*/  @!P4 IMAD.MOV R150, RZ, RZ, -R150 ;  /* 0x000000ffff96c224 */ /* 0x000fcc00078e0a96 */
[----:B------:R-:W-:Y:S01]  /*140b0*/  @!P5 IMAD.MOV R149, RZ, RZ, -R149 ;  /* 0x000000ffff95d224 */ /* 0x000fe200078e0a95 */
[----:B--2---:R-:W-:Y:S02]  /*140c0*/  ISETP.GE.AND P3, PT, R220, RZ, PT ;  /* 0x000000ffdc00720c */ /* 0x004fe40003f66270 */
[----:B------:R-:W-:-:S04]  /*140d0*/  LEA R220, P6, R108, R71, 0x1 ;  /* 0x000000476cdc7211 */ /* 0x000fc800078c08ff */
[-C--:B------:R-:W-:Y:S02]  /*140e0*/  LEA.HI.X.SX32 R219, R108, R70.reuse, 0x1, P6 ;  /* 0x000000466cdb7211 */ /* 0x080fe400030f0eff */
[----:B---3--:R-:W-:Y:S02]  /*140f0*/  ISETP.GE.AND P6, PT, R244, RZ, PT ;  /* 0x000000fff400720c */ /* 0x008fe40003fc6270 */
[----:B------:R-:W2:Y:S01]  /*14100*/  LDL.LU R244, [R1+0x8b4] ;  /* 0x0008b40001f47983 */ /* 0x000ea20000300800 */
[----:B----4-:R-:W-:Y:S02]  /*14110*/  ISETP.GE.AND P4, PT, R228, RZ, PT ;  /* 0x000000ffe400720c */ /* 0x010fe40003f86270 */
[C---:B------:R-:W-:Y:S01]  /*14120*/  LEA R228, P5, R112.reuse, R71, 0x1 ;  /* 0x0000004770e47211 */ /* 0x040fe200078a08ff */
[----:B------:R-:W3:Y:S03]  /*14130*/  LDL.LU R251, [R1+0x8c8] ;  /* 0x0008c80001fb7983 */ /* 0x000ee60000300800 */
[----:B------:R-:W-:-:S02]  /*14140*/  LEA.HI.X.SX32 R227, R112, R70, 0x1, P5 ;  /* 0x0000004670e37211 */ /* 0x000fc400028f0eff */
[----:B------:R-:W-:Y:S02]  /*14150*/  ISETP.GE.AND P5, PT, R252, RZ, PT ;  /* 0x000000fffc00720c */ /* 0x000fe40003fa6270 */
[----:B------:R-:W4:Y:S04]  /*14160*/  LDL.LU R252, [R1+0x8cc] ;  /* 0x0008cc0001fc7983 */ /* 0x000f280000300800 */
[----:B------:R-:W4:Y:S04]  /*14170*/  LDL.LU R78, [R1+0x8e0] ;  /* 0x0008e000014e7983 */ /* 0x000f280000300800 */
[----:B------:R-:W4:Y:S01]  /*14180*/  LDL.LU R76, [R1+0x8e8] ;  /* 0x0008e800014c7983 */ /* 0x000f220000300800 */
[----:B0-----:R-:W-:-:S02]  /*14190*/  @P1 IMAD.MOV.U32 R68, RZ, RZ, R180 ;  /* 0x000000ffff441224 */ /* 0x001fc400078e00b4 */
[----:B------:R-:W-:Y:S01]  /*141a0*/  @P1 IMAD.MOV.U32 R69, RZ, RZ, R179 ;  /* 0x000000ffff451224 */ /* 0x000fe200078e00b3 */
[----:B------:R-:W4:Y:S04]  /*141b0*/  LDL.LU R79, [R1+0x8f0] ;  /* 0x0008f000014f7983 */ /* 0x000f280000300800 */
[----:B------:R0:W4:Y:S01]  /*141c0*/  @P1 LDG.E.U16 R185, desc[UR16][R68.64] ;  /* 0x0000001044b91981 */ /* 0x000122000c1e1500 */
[----:B------:R-:W-:Y:S02]  /*141d0*/  @!P3 IMAD.MOV R152, RZ, RZ, -R152 ;  /* 0x000000ffff98b224 */ /* 0x000fe400078e0a98 */
[----:B------:R-:W-:Y:S01]  /*141e0*/  @!P6 IMAD.MOV R151, RZ, RZ, -R151 ;  /* 0x000000ffff97e224 */ /* 0x000fe200078e0a97 */
[----:B------:R-:W4:Y:S01]  /*141f0*/  LDL.LU R102, [R1+0x8f8] ;  /* 0x0008f80001667983 */ /* 0x000f220000300800 */
[----:B0-----:R-:W-:-:S02]  /*14200*/  @P1 IMAD.MOV.U32 R68, RZ, RZ, R188 ;  /* 0x000000ffff441224 */ /* 0x001fc400078e00bc */
[----:B------:R-:W-:Y:S01]  /*14210*/  @P1 IMAD.MOV.U32 R69, RZ, RZ, R187 ;  /* 0x000000ffff451224 */ /* 0x000fe200078e00bb */
[----:B------:R-:W-:Y:S01]  /*14220*/  ISETP.GE.AND P3, PT, R236, RZ, PT ;  /* 0x000000ffec00720c */ /* 0x000fe20003f66270 */
[----:B------:R-:W-:Y:S01]  /*14230*/  @!P4 IMAD.MOV R154, RZ, RZ, -R154 ;  /* 0x000000ffff9ac224 */ /* 0x000fe200078e0a9a */
[----:B------:R-:W4:Y:S04]  /*14240*/  LDL.LU R77, [R1+0x90c] ;  /* 0x00090c00014d7983 */ /* 0x000f280000300800 */
[----:B------:R0:W4:Y:S02]  /*14250*/  @P1 LDG.E.U16 R178, desc[UR16][R68.64] ;  /* 0x0000001044b21981 */ /* 0x000124000c1e1500 */
[----:B0-----:R-:W-:Y:S02]  /*14260*/  @P1 IMAD.MOV.U32 R68, RZ, RZ, R196 ;  /* 0x000000ffff441224 */ /* 0x001fe400078e00c4 */
[----:B------:R-:W-:-:S05]  /*14270*/  @P1 IMAD.MOV.U32 R69, RZ, RZ, R195 ;  /* 0x000000ffff451224 */ /* 0x000fca00078e00c3 */
[----:B------:R0:W4:Y:S01]  /*14280*/  @P1 LDG.E.U16 R177, desc[UR16][R68.64] ;  /* 0x0000001044b11981 */ /* 0x000122000c1e1500 */
[----:B------:R-:W-:Y:S01]  /*14290*/  LEA R236, P6, R116, R71, 0x1 ;  /* 0x0000004774ec7211 */ /* 0x000fe200078c08ff */
[----:B0-----:R-:W-:Y:S02]  /*142a0*/  @P1 IMAD.MOV.U32 R68, RZ, RZ, R204 ;  /* 0x000000ffff441224 */ /* 0x001fe400078e00cc */
[----:B------:R-:W-:-:S05]  /*142b0*/  @P1 IMAD.MOV.U32 R69, RZ, RZ, R203 ;  /* 0x000000ffff451224 */ /* 0x000fca00078e00cb */
[----:B------:R0:W4:Y:S01]  /*142c0*/  @P1 LDG.E.U16 R170, desc[UR16][R68.64] ;  /* 0x0000001044aa1981 */ /* 0x000122000c1e1500 */
[----:B------:R-:W-:Y:S02]  /*142d0*/  LEA.HI.X.SX32 R235, R116, R70, 0x1, P6 ;  /* 0x0000004674eb7211 */ /* 0x000fe400030f0eff */
[----:B------:R-:W-:Y:S01]  /*142e0*/  ISETP.GE.AND P6, PT, R243, RZ, PT ;  /* 0x000000fff300720c */ /* 0x000fe20003fc6270 */
[----:B0-----:R-:W-:Y:S02]  /*142f0*/  @P1 IMAD.MOV.U32 R68, RZ, RZ, R212 ;  /* 0x000000ffff441224 */ /* 0x001fe400078e00d4 */
[----:B------:R-:W-:-:S05]  /*14300*/  @P1 IMAD.MOV.U32 R69, RZ, RZ, R211 ;  /* 0x000000ffff451224 */ /* 0x000fca00078e00d3 */
[----:B------:R0:W4:Y:S01]  /*14310*/  @P1 LDG.E.U16 R65, desc[UR16][R68.64] ;  /* 0x0000001044411981 */ /* 0x000122000c1e1500 */
[----:B------:R-:W-:Y:S02]  /*14320*/  @!P5 IMAD.MOV R153, RZ, RZ, -R153 ;  /* 0x000000ffff99d224 */ /* 0x000fe400078e0a99 */
[----:B0-----:R-:W-:Y:S02]  /*14330*/  @P1 IMAD.MOV.U32 R68, RZ, RZ, R220 ;  /* 0x000000ffff441224 */ /* 0x001fe400078e00dc */
[----:B------:R-:W-:-:S05]  /*14340*/  @P1 IMAD.MOV.U32 R69, RZ, RZ, R219 ;  /* 0x000000ffff451224 */ /* 0x000fca00078e00db */
[----:B------:R0:W4:Y:S01]  /*14350*/  @P1 LDG.E.U16 R248, desc[UR16][R68.64] ;  /* 0x0000001044f81981 */ /* 0x000122000c1e1500 */
[----:B------:R-:W-:Y:S02]  /*14360*/  @!P3 IMAD.MOV R156, RZ, RZ, -R156 ;  /* 0x000000ffff9cb224 */ /* 0x000fe400078e0a9c */
[----:B0-----:R-:W-:Y:S02]  /*14370*/  @P1 IMAD.MOV.U32 R68, RZ, RZ, R228 ;  /* 0x000000ffff441224 */ /* 0x001fe400078e00e4 */
[----:B------:R-:W-:Y:S02]  /*14380*/  @P1 IMAD.MOV.U32 R69, RZ, RZ, R227 ;  /* 0x000000ffff451224 */ /* 0x000fe400078e00e3 */
[----:B------:R-:W-:-:S03]  /*14390*/  @!P6 IMAD.MOV R155, RZ, RZ, -R155 ;  /* 0x000000ffff9be224 */ /* 0x000fc600078e0a9b */
[----:B------:R0:W4:Y:S02]  /*143a0*/  @P1 LDG.E.U16 R247, desc[UR16][R68.64] ;  /* 0x0000001044f71981 */ /* 0x000124000c1e1500 */
[----:B0-----:R-:W-:Y:S02]  /*143b0*/  @P1 IMAD.MOV.U32 R68, RZ, RZ, R236 ;  /* 0x000000ffff441224 */ /* 0x001fe400078e00ec */
[----:B------:R-:W-:-:S05]  /*143c0*/  @P1 IMAD.MOV.U32 R69, RZ, RZ, R235 ;  /* 0x000000ffff451224 */ /* 0x000fca00078e00eb */
[----:B------:R0:W4:Y:S01]  /*143d0*/  @P1 LDG.E.U16 R240, desc[UR16][R68.64] ;  /* 0x0000001044f01981 */ /* 0x000122000c1e1500 */
[----:B--2---:R-:W-:Y:S02]  /*143e0*/  ISETP.GE.AND P4, PT, R244, RZ, PT ;  /* 0x000000fff400720c */ /* 0x004fe40003f86270 */
[----:B------:R-:W-:-:S04]  /*143f0*/  LEA R244, P5, R120, R71, 0x1 ;  /* 0x0000004778f47211 */ /* 0x000fc800078a08ff */
[-C--:B------:R-:W-:Y:S02]  /*14400*/  LEA.HI.X.SX32 R243, R120, R70.reuse, 0x1, P5 ;  /* 0x0000004678f37211 */ /* 0x080fe400028f0eff */
[----:B---3--:R-:W-:Y:S02]  /*14410*/  ISETP.GE.AND P5, PT, R251, RZ, PT ;  /* 0x000000fffb00720c */ /* 0x008fe40003fa6270 */
[----:B----4-:R-:W-:Y:S02]  /*14420*/  ISETP.GE.AND P3, PT, R252, RZ, PT ;  /* 0x000000fffc00720c */ /* 0x010fe40003f66270 */
[C---:B------:R-:W-:Y:S01]  /*14430*/  LEA R252, P6, R124.reuse, R71, 0x1 ;  /* 0x000000477cfc7211 */ /* 0x040fe200078c08ff */
[----:B0-----:R-:W-:Y:S02]  /*14440*/  @P1 IMAD.MOV.U32 R68, RZ, RZ, R244 ;  /* 0x000000ffff441224 */ /* 0x001fe400078e00f4 */
[----:B------:R-:W-:Y:S01]  /*14450*/  @P1 IMAD.MOV.U32 R69, RZ, RZ, R243 ;  /* 0x000000ffff451224 */ /* 0x000fe200078e00f3 */
[----:B------:R-:W-:-:S02]  /*14460*/  LEA.HI.X.SX32 R251, R124, R70, 0x1, P6 ;  /* 0x000000467cfb7211 */ /* 0x000fc400030f0eff */
[----:B------:R-:W-:Y:S02]  /*14470*/  ISETP.GE.AND P6, PT, R78, RZ, PT ;  /* 0x000000ff4e00720c */ /* 0x000fe40003fc6270 */
[----:B------:R-:W2:Y:S04]  /*14480*/  LDL.LU R78, [R1+0x91c] ;  /* 0x00091c00014e7983 */ /* 0x000ea80000300800 */
[----:B------:R0:W3:Y:S01]  /*14490*/  @P1 LDG.E.U16 R239, desc[UR16][R68.64] ;  /* 0x0000001044ef1981 */ /* 0x0000e2000c1e1500 */
[----:B------:R-:W-:Y:S02]  /*144a0*/  @!P5 IMAD.MOV R157, RZ, RZ, -R157 ;  /* 0x000000ffff9dd224 */ /* 0x000fe400078e0a9d */
[----:B0-----:R-:W-:Y:S02]  /*144b0*/  @P1 IMAD.MOV.U32 R68, RZ, RZ, R252 ;  /* 0x000000ffff441224 */ /* 0x001fe400078e00fc */
[----:B------:R-:W-:-:S05]  /*144c0*/  @P1 IMAD.MOV.U32 R69, RZ, RZ, R251 ;  /* 0x000000ffff451224 */ /* 0x000fca00078e00fb */
[----:B------:R0:W4:Y:S01]  /*144d0*/  @P1 LDG.E.U16 R223, desc[UR16][R68.64] ;  /* 0x0000001044df1981 */ /* 0x000122000c1e1500 */
[----:B------:R-:W-:Y:S01]  /*144e0*/  @!P4 IMAD.MOV R158, RZ, RZ, -R158 ;  /* 0x000000ffff9ec224 */ /* 0x000fe200078e0a9e */
[----:B0-----:R-:W-:-:S04]  /*144f0*/  LEA R68, P5, R128, R71, 0x1 ;  /* 0x0000004780447211 */ /* 0x001fc800078a08ff */
[----:B------:R-:W-:Y:S01]  /*14500*/  LEA.HI.X.SX32 R69, R128, R70, 0x1, P5 ;  /* 0x0000004680457211 */ /* 0x000fe200028f0eff */
[----:B------:R0:W-:Y:S01]  /*14510*/  STL [R1+0x1c], R68 ;  /* 0x00001c4401007387 */ /* 0x0001e20000100800 */
[----:B------:R-:W-:-:S03]  /*14520*/  ISETP.GE.AND P4, PT, R76, RZ, PT ;  /* 0x000000ff4c00720c */ /* 0x000fc60003f86270 */
[----:B------:R0:W-:Y:S04]  /*14530*/  STL [R1+0x18], R69 ;  /* 0x0000184501007387 */ /* 0x0001e80000100800 */
[----:B------:R-:W3:Y:S01]  /*14540*/  LDL.LU R76, [R1+0x92c] ;  /* 0x00092c00014c7983 */ /* 0x000ee20000300800 */
[----:B------:R-:W-:Y:S01]  /*14550*/  ISETP.GE.AND P5, PT, R79, RZ, PT ;  /* 0x000000ff4f00720c */ /* 0x000fe20003fa6270 */
[----:B------:R-:W-:Y:S02]  /*14560*/  @!P6 IMAD.MOV R159, RZ, RZ, -R159 ;  /* 0x000000ffff9fe224 */ /* 0x000fe400078e0a9f */
[----:B------:R-:W4:Y:S04]  /*14570*/  LDL.LU R79, [R1+0x93c] ;  /* 0x00093c00014f7983 */ /* 0x000f280000300800 */
[----:B------:R0:W4:Y:S02]  /*14580*/  @P1 LDG.E.U16 R224, desc[UR16][R68.64] ;  /* 0x0000001044e01981 */ /* 0x000124000c1e1500 */
[----:B0-----:R-:W-:-:S04]  /*14590*/  LEA R68, P6, R132, R71, 0x1 ;  /* 0x0000004784447211 */ /* 0x001fc800078c08ff */
[----:B------:R-:W-:Y:S01]  /*145a0*/  LEA.HI.X.SX32 R69, R132, R70, 0x1, P6 ;  /* 0x0000004684457211 */ /* 0x000fe200030f0eff */
[----:B------:R0:W-:Y:S01]  /*145b0*/  STL [R1+0x3c], R68 ;  /* 0x00003c4401007387 */ /* 0x0001e20000100800 */
[----:B------:R-:W-:-:S03]  /*145c0*/  @!P5 IMAD.MOV R161, RZ, RZ, -R161 ;  /* 0x000000ffffa1d224 */ /* 0x000fc600078e0aa1 */
[----:B------:R0:W4:Y:S01]  /*145d0*/  @P1 LDG.E.U16 R215, desc[UR16][R68.64] ;  /* 0x0000001044d71981 */ /* 0x000122000c1e1500 */
[----:B------:R-:W-:Y:S01]  /*145e0*/  @!P3 IMAD.MOV R160, RZ, RZ, -R160 ;  /* 0x000000ffffa0b224 */ /* 0x000fe200078e0aa0 */
[----:B------:R-:W-:Y:S02]  /*145f0*/  ISETP.GE.AND P3, PT, R102, RZ, PT ;  /* 0x000000ff6600720c */ /* 0x000fe40003f66270 */
[----:B------:R1:W-:Y:S01]  /*14600*/  STL [R1+0x38], R69 ;  /* 0x0000384501007387 */ /* 0x0003e20000100800 */
[----:B------:R-:W-:-:S03]  /*14610*/  ISETP.GE.AND P6, PT, R77, RZ, PT ;  /* 0x000000ff4d00720c */ /* 0x000fc60003fc6270 */
[----:B------:R-:W4:Y:S01]  /*14620*/  LDL.LU R102, [R1+0x934] ;  /* 0x0009340001667983 */ /* 0x000f220000300800 */
[C---:B0-----:R-:W-:Y:S01]  /*14630*/  LEA R68, P5, R133.reuse, R71, 0x1 ;  /* 0x0000004785447211 */ /* 0x041fe200078a08ff */
[----:B------:R-:W-:Y:S02]  /*14640*/  @!P4 IMAD.MOV R162, RZ, RZ, -R162 ;  /* 0x000000ffffa2c224 */ /* 0x000fe400078e0aa2 */
[----:B------:R-:W4:Y:S01]  /*14650*/  LDL.LU R77, [R1+0x938] ;  /* 0x00093800014d7983 */ /* 0x000f220000300800 */
[----:B-1----:R-:W-:-:S03]  /*14660*/  LEA.HI.X.SX32 R69, R133, R70, 0x1, P5 ;  /* 0x0000004685457211 */ /* 0x002fc600028f0eff */
[----:B------:R0:W-:Y:S04]  /*14670*/  STL [R1+0x5c], R68 ;  /* 0x00005c4401007387 */ /* 0x0001e80000100800 */
[----:B------:R1:W-:Y:S01]  /*14680*/  STL [R1+0x58], R69 ;  /* 0x0000584501007387 */ /* 0x0003e20000100800 */
[----:B------:R-:W-:Y:S02]  /*14690*/  IMAD R135, R135, UR13, RZ ;  /* 0x0000000d87877c24 */ /* 0x000fe4000f8e02ff */
[----:B------:R-:W-:Y:S01]  /*146a0*/  @!P6 IMAD.MOV R163, RZ, RZ, -R163 ;  /* 0x000000ffffa3e224 */ /* 0x000fe200078e0aa3 */
[----:B------:R0:W4:Y:S01]  /*146b0*/  @P1 LDG.E.U16 R207, desc[UR16][R68.64] ;  /* 0x0000001044cf1981 */ /* 0x000122000c1e1500 */
[----:B--2---:R-:W-:-:S03]  /*146c0*/  ISETP.GE.AND P4, PT, R78, RZ, PT ;  /* 0x000000ff4e00720c */ /* 0x004fc60003f86270 */
[----:B------:R-:W2:Y:S01]  /*146d0*/  LDL.LU R78, [R1+0x930] ;  /* 0x00093000014e7983 */ /* 0x000ea20000300800 */
[----:B---3--:R-:W-:-:S03]  /*146e0*/  ISETP.GE.AND P5, PT, R76, RZ, PT ;  /* 0x000000ff4c00720c */ /* 0x008fc60003fa6270 */
[----:B------:R-:W3:Y:S01]  /*146f0*/  LDL.LU R76, [R1+0x928] ;  /* 0x00092800014c7983 */ /* 0x000ee20000300800 */
[----:B0-----:R-:W-:-:S04]  /*14700*/  LEA R68, P6, R135, R71, 0x1 ;  /* 0x0000004787447211 */ /* 0x001fc800078c08ff */
[----:B-1----:R-:W-:Y:S01]  /*14710*/  LEA.HI.X.SX32 R69, R135, R70, 0x1, P6 ;  /* 0x0000004687457211 */ /* 0x002fe200030f0eff */
[----:B------:R-:W-:Y:S01]  /*14720*/  @!P3 IMAD.MOV R164, RZ, RZ, -R164 ;  /* 0x000000ffffa4b224 */ /* 0x000fe200078e0aa4 */
[----:B------:R0:W-:Y:S01]  /*14730*/  STL [R1+0x7c], R68 ;  /* 0x00007c4401007387 */ /* 0x0001e20000100800 */
[----:B----4-:R-:W-:-:S03]  /*14740*/  ISETP.GE.AND P3, PT, R79, RZ, PT ;  /* 0x000000ff4f00720c */ /* 0x010fc60003f66270 */
[----:B------:R1:W-:Y:S04]  /*14750*/  STL [R1+0x78], R69 ;  /* 0x0000784501007387 */ /* 0x0003e80000100800 */
[----:B------:R-:W4:Y:S01]  /*14760*/  LDL.LU R79, [R1+0x920] ;  /* 0x00092000014f7983 */ /* 0x000f220000300800 */
[----:B------:R-:W-:Y:S02]  /*14770*/  IMAD R137, R137, UR13, RZ ;  /* 0x0000000d89897c24 */ /* 0x000fe4000f8e02ff */
[----:B------:R-:W-:Y:S01]  /*14780*/  @!P5 IMAD.MOV R165, RZ, RZ, -R165 ;  /* 0x000000ffffa5d224 */ /* 0x000fe200078e0aa5 */
[----:B------:R0:W4:Y:S01]  /*14790*/  @P1 LDG.E.U16 R208, desc[UR16][R68.64] ;  /* 0x0000001044d01981 */ /* 0x000122000c1e1500 */
[----:B------:R-:W-:Y:S01]  /*147a0*/  @!P4 IMAD.MOV R166, RZ, RZ, -R166 ;  /* 0x000000ffffa6c224 */ /* 0x000fe200078e0aa6 */
[----:B0-----:R-:W-:-:S04]  /*147b0*/  LEA R68, P5, R137, R71, 0x1 ;  /* 0x0000004789447211 */ /* 0x001fc800078a08ff */
[----:B-1----:R-:W-:Y:S02]  /*147c0*/  LEA.HI.X.SX32 R69, R137, R70, 0x1, P5 ;  /* 0x0000004689457211 */ /* 0x002fe400028f0eff */
[----:B------:R-:W-:Y:S02]  /*147d0*/  ISETP.GE.AND P6, PT, R102, RZ, PT ;  /* 0x000000ff6600720c */ /* 0x000fe40003fc6270 */
[----:B------:R-:W4:Y:S01]  /*147e0*/  LDL.LU R102, [R1+0x924] ;  /* 0x0009240001667983 */ /* 0x000f220000300800 */
[----:B------:R-:W-:-:S03]  /*147f0*/  ISETP.GE.AND P4, PT, R77, RZ, PT ;  /* 0x000000ff4d00720c */ /* 0x000fc60003f86270 */
[----:B------:R0:W-:Y:S01]  /*14800*/  STL [R1+0x9c], R68 ;  /* 0x00009c4401007387 */ /* 0x0001e20000100800 */
[----:B------:R-:W-:-:S03]  /*14810*/  SEL R139, R75, R139, !P2 ;  /* 0x0000008b4b8b7207 */ /* 0x000fc60005000000 */
        /* <DEDUP_REMOVED lines=8> */
[----:B------:R-:W-:-:S03]  /*148a0*/  SEL R141, R75, R141, !P2 ;  /* 0x0000008d4b8d7207 */ /* 0x000fc60005000000 */
[----:B------:R0:W4:Y:S01]  /*148b0*/  @P1 LDG.E.U16 R200, desc[UR16][R68.64] ;  /* 0x0000001044c81981 */ /* 0x000122000c1e1500 */
[----:B--2---:R-:W-:-:S03]  /*148c0*/  ISETP.GE.AND P5, PT, R78, RZ, PT ;  /* 0x000000ff4e00720c */ /* 0x004fc60003fa6270 */
[----:B------:R-:W2:Y:S04]  /*148d0*/  LDL.LU R78, [R1+0x918] ;  /* 0x00091800014e7983 */ /* 0x000ea80000300800 */
[----:B------:R0:W-:Y:S04]  /*148e0*/  STL [R1+0xbc], R68 ;  /* 0x0000bc4401007387 */ /* 0x0001e80000100800 */
[----:B------:R1:W-:Y:S01]  /*148f0*/  STL [R1+0xb8], R69 ;  /* 0x0000b84501007387 */ /* 0x0003e20000100800 */
[----:B---3--:R-:W-:-:S03]  /*14900*/  ISETP.GE.AND P3, PT, R76, RZ, PT ;  /* 0x000000ff4c00720c */ /* 0x008fc60003f66270 */
[----:B------:R-:W3:Y:S01]  /*14910*/  LDL.LU R76, [R1+0x910] ;  /* 0x00091000014c7983 */ /* 0x000ee20000300800 */
[----:B------:R-:W-:Y:S02]  /*14920*/  IMAD R141, R141, UR13, RZ ;  /* 0x0000000d8d8d7c24 */ /* 0x000fe4000f8e02ff */
[----:B------:R-:W-:Y:S01]  /*14930*/  @!P5 IMAD.MOV R169, RZ, RZ, -R169 ;  /* 0x000000ffffa9d224 */ /* 0x000fe200078e0aa9 */
[----:B------:R-:W3:Y:S02]  /*14940*/  LDL.LU R80, [R1+0x904] ;  /* 0x0009040001507983 */ /* 0x000ee40000300800 */
[----:B0-----:R-:W-:-:S04]  /*14950*/  LEA R68, P5, R141, R71, 0x1 ;  /* 0x000000478d447211 */ /* 0x001fc800078a08ff */
[----:B-1----:R-:W-:Y:S01]  /*14960*/  LEA.HI.X.SX32 R69, R141, R70, 0x1, P5 ;  /* 0x000000468d457211 */ /* 0x002fe200028f0eff */
[----:B------:R0:W-:Y:S01]  /*14970*/  STL [R1+0xdc], R68 ;  /* 0x0000dc4401007387 */ /* 0x0001e20000100800 */
[----:B----4-:R-:W-:-:S03]  /*14980*/  ISETP.GE.AND P6, PT, R79, RZ, PT ;  /* 0x000000ff4f00720c */ /* 0x010fc60003fc6270 */
[----:B------:R1:W-:Y:S01]  /*14990*/  STL [R1+0xd8], R69 ;  /* 0x0000d84501007387 */ /* 0x0003e20000100800 */
[----:B------:R-:W-:-:S03]  /*149a0*/  SEL R143, R75, R143, !P2 ;  /* 0x0000008f4b8f7207 */ /* 0x000fc60005000000 */
[----:B------:R-:W4:Y:S02]  /*149b0*/  LDL.LU R79, [R1+0x8fc] ;  /* 0x0008fc00014f7983 */ /* 0x000f240000300800 */
[----:B------:R-:W-:Y:S02]  /*149c0*/  IMAD R143, R143, UR13, RZ ;  /* 0x0000000d8f8f7c24 */ /* 0x000fe4000f8e02ff */
[----:B------:R0:W4:Y:S02]  /*149d0*/  @P1 LDG.E.U16 R191, desc[UR16][R68.64] ;  /* 0x0000001044bf1981 */ /* 0x000124000c1e1500 */
[----:B------:R-:W-:Y:S02]  /*149e0*/  @!P6 IMAD.MOV R174, RZ, RZ, -R174 ;  /* 0x000000ffffaee224 */ /* 0x000fe400078e0aae */
[----:B------:R-:W-:Y:S01]  /*149f0*/  @!P4 IMAD.MOV R105, RZ, RZ, -R105 ;  /* 0x000000ffff69c224 */ /* 0x000fe200078e0a69 */
[C---:B0-----:R-:W-:Y:S02]  /*14a00*/  LEA R68, P6, R143.reuse, R71, 0x1 ;  /* 0x000000478f447211 */ /* 0x041fe400078c08ff */
[----:B------:R-:W-:Y:S01]  /*14a10*/  ISETP.GE.AND P4, PT, R102, RZ, PT ;  /* 0x000000ff6600720c */ /* 0x000fe20003f86270 */
[----:B------:R-:W-:Y:S01]  /*14a20*/  IMAD.MOV.U32 R102, RZ, RZ, R181 ;  /* 0x000000ffff667224 */ /* 0x000fe200078e00b5 */
[----:B-1----:R-:W-:-:S03]  /*14a30*/  LEA.HI.X.SX32 R69, R143, R70, 0x1, P6 ;  /* 0x000000468f457211 */ /* 0x002fc600030f0eff */
[----:B------:R-:W-:Y:S01]  /*14a40*/  @!P3 IMAD.MOV R102, RZ, RZ, -R102 ;  /* 0x000000ffff66b224 */ /* 0x000fe200078e0a66 */
[----:B------:R-:W-:Y:S01]  /*14a50*/  SEL R145, R75, R145, !P2 ;  /* 0x000000914b917207 */ /* 0x000fe20005000000 */
[----:B------:R0:W4:Y:S01]  /*14a60*/  @P1 LDG.E.U16 R192, desc[UR16][R68.64] ;  /* 0x0000001044c01981 */ /* 0x000122000c1e1500 */
[----:B------:R-:W-:-:S03]  /*14a70*/  ISETP.GE.AND P5, PT, R77, RZ, PT ;  /* 0x000000ff4d00720c */ /* 0x000fc60003fa6270 */
[----:B------:R-:W4:Y:S04]  /*14a80*/  LDL.LU R77, [R1+0x900] ;  /* 0x00090000014d7983 */ /* 0x000f280000300800 */
[----:B------:R0:W-:Y:S04]  /*14a90*/  STL [R1+0xfc], R68 ;  /* 0x0000fc4401007387 */ /* 0x0001e80000100800 */
[----:B------:R1:W-:Y:S01]  /*14aa0*/  STL [R1+0xf8], R69 ;  /* 0x0000f84501007387 */ /* 0x0003e20000100800 */
[----:B--2---:R-:W-:-:S03]  /*14ab0*/  ISETP.GE.AND P3, PT, R78, RZ, PT ;  /* 0x000000ff4e00720c */ /* 0x004fc60003f66270 */
[----:B------:R-:W2:Y:S01]  /*14ac0*/  LDL.LU R78, [R1+0x8f4] ;  /* 0x0008f400014e7983 */ /* 0x000ea20000300800 */
[----:B---3--:R-:W-:-:S03]  /*14ad0*/  ISETP.GE.AND P6, PT, R76, RZ, PT ;  /* 0x000000ff4c00720c */ /* 0x008fc60003fc6270 */
[----:B------:R-:W3:Y:S01]  /*14ae0*/  LDL.LU R76, [R1+0x8ec] ;  /* 0x0008ec00014c7983 */ /* 0x000ee20000300800 */
[----:B------:R-:W-:Y:S02]  /*14af0*/  IMAD R145, R145, UR13, RZ ;  /* 0x0000000d91917c24 */ /* 0x000fe4000f8e02ff */
[----:B------:R-:W-:-:S03]  /*14b00*/  @!P5 IMAD.MOV R182, RZ, RZ, -R182 ;  /* 0x000000ffffb6d224 */ /* 0x000fc600078e0ab6 */
[----:B0-----:R-:W-:Y:S01]  /*14b10*/  LEA R68, P5, R145, R71, 0x1 ;  /* 0x0000004791447211 */ /* 0x001fe200078a08ff */
[----:B------:R-:W-:-:S03]  /*14b20*/  IMAD.MOV.U32 R99, RZ, RZ, R189 ;  /* 0x000000ffff637224 */ /* 0x000fc600078e00bd */
[----:B-1----:R-:W-:Y:S01]  /*14b30*/  LEA.HI.X.SX32 R69, R145, R70, 0x1, P5 ;  /* 0x0000004691457211 */ /* 0x002fe200028f0eff */
[----:B------:R-:W-:Y:S01]  /*14b40*/  @!P4 IMAD.MOV R99, RZ, RZ, -R99 ;  /* 0x000000ffff63c224 */ /* 0x000fe200078e0a63 */
[----:B------:R0:W-:Y:S01]  /*14b50*/  STL [R1+0x11c], R68 ;  /* 0x00011c4401007387 */ /* 0x0001e20000100800 */
[----:B------:R-:W-:Y:S02]  /*14b60*/  ISETP.GE.AND P4, PT, R80, RZ, PT ;  /* 0x000000ff5000720c */ /* 0x000fe40003f86270 */
[----:B------:R-:W-:Y:S01]  /*14b70*/  SEL R147, R75, R147, !P2 ;  /* 0x000000934b937207 */ /* 0x000fe20005000000 */
[----:B------:R1:W-:Y:S01]  /*14b80*/  STL [R1+0x118], R69 ;  /* 0x0001184501007387 */ /* 0x0003e20000100800 */
[----:B----4-:R-:W-:-:S03]  /*14b90*/  ISETP.GE.AND P5, PT, R79, RZ, PT ;  /* 0x000000ff4f00720c */ /* 0x010fc60003fa6270 */
[----:B------:R-:W4:Y:S01]  /*14ba0*/  LDL.LU R80, [R1+0x8dc] ;  /* 0x0008dc0001507983 */ /* 0x000f220000300800 */
[----:B------:R-:W-:Y:S01]  /*14bb0*/  PRMT R181, RZ, 0x7610, R181 ;  /* 0x00007610ffb57816 */ /* 0x000fe200000000b5 */
[----:B------:R-:W-:Y:S02]  /*14bc0*/  IMAD R147, R147, UR13, RZ ;  /* 0x0000000d93937c24 */ /* 0x000fe4000f8e02ff */
[----:B------:R-:W4:Y:S01]  /*14bd0*/  LDL.LU R79, [R1+0x8e4] ;  /* 0x0008e400014f7983 */ /* 0x000f220000300800 */
[----:B------:R-:W-:-:S03]  /*14be0*/  @!P6 IMAD.MOV R190, RZ, RZ, -R190 ;  /* 0x000000ffffbee224 */ /* 0x000fc600078e0abe */
[----:B------:R0:W4:Y:S01]  /*14bf0*/  @P1 LDG.E.U16 R181, desc[UR16][R68.64] ;  /* 0x0000001044b51981 */ /* 0x000122000c1e1500 */
[----:B------:R-:W-:Y:S01]  /*14c00*/  @!P3 IMAD.MOV R96, RZ, RZ, -R96 ;  /* 0x000000ffff60b224 */ /* 0x000fe200078e0a60 */
[----:B0-----:R-:W-:-:S04]  /*14c10*/  LEA R68, P6, R147, R71, 0x1 ;  /* 0x0000004793447211 */ /* 0x001fc800078c08ff */
[----:B-1----:R-:W-:Y:S01]  /*14c20*/  LEA.HI.X.SX32 R69, R147, R70, 0x1, P6 ;  /* 0x0000004693457211 */ /* 0x002fe200030f0eff */
[----:B------:R0:W-:Y:S01]  /*14c30*/  STL [R1+0x13c], R68 ;  /* 0x00013c4401007387 */ /* 0x0001e20000100800 */
[----:B------:R-:W-:Y:S02]  /*14c40*/  SEL R149, R75, R149, !P2 ;  /* 0x000000954b957207 */ /* 0x000fe40005000000 */
[----:B------:R-:W-:Y:S01]  /*14c50*/  ISETP.GE.AND P3, PT, R77, RZ, PT ;  /* 0x000000ff4d00720c */ /* 0x000fe20003f66270 */
[----:B------:R1:W-:Y:S04]  /*14c60*/  STL [R1+0x138], R69 ;  /* 0x0001384501007387 */ /* 0x0003e80000100800 */
[----:B------:R-:W4:Y:S01]  /*14c70*/  LDL.LU R77, [R1+0x8d4] ;  /* 0x0008d400014d7983 */ /* 0x000f220000300800 */
[----:B------:R-:W-:-:S02]  /*14c80*/  IMAD R149, R149, UR13, RZ ;  /* 0x0000000d95957c24 */ /* 0x000fc4000f8e02ff */
[----:B------:R-:W-:Y:S01]  /*14c90*/  @!P5 IMAD.MOV R198, RZ, RZ, -R198 ;  /* 0x000000ffffc6d224 */ /* 0x000fe200078e0ac6 */
[----:B------:R0:W4:Y:S01]  /*14ca0*/  @P1 LDG.E.U16 R173, desc[UR16][R68.64] ;  /* 0x0000001044ad1981 */ /* 0x000122000c1e1500 */
[----:B------:R-:W-:Y:S01]  /*14cb0*/  @!P4 IMAD.MOV R93, RZ, RZ, -R93 ;  /* 0x000000ffff5dc224 */ /* 0x000fe200078e0a5d */
[----:B0-----:R-:W-:-:S04]  /*14cc0*/  LEA R68, P5, R149, R71, 0x1 ;  /* 0x0000004795447211 */ /* 0x001fc800078a08ff */
[----:B-1----:R-:W-:Y:S02]  /*14cd0*/  LEA.HI.X.SX32 R69, R149, R70, 0x1, P5 ;  /* 0x0000004695457211 */ /* 0x002fe400028f0eff */
[----:B--2---:R-:W-:Y:S02]  /*14ce0*/  ISETP.GE.AND P6, PT, R78, RZ, PT ;  /* 0x000000ff4e00720c */ /* 0x004fe40003fc6270 */
[----:B------:R-:W2:Y:S04]  /*14cf0*/  LDL.LU R78, [R1+0x8d8] ;  /* 0x0008d800014e7983 */ /* 0x000ea80000300800 */
[----:B------:R0:W-:Y:S04]  /*14d00*/  STL [R1+0x15c], R68 ;  /* 0x00015c4401007387 */ /* 0x0001e80000100800 */
[----:B------:R1:W-:Y:S01]  /*14d10*/  STL [R1+0x158], R69 ;  /* 0x0001584501007387 */ /* 0x0003e20000100800 */
[----:B---3--:R-:W-:-:S03]  /*14d20*/  ISETP.GE.AND P4, PT, R76, RZ, PT ;  /* 0x000000ff4c00720c */ /* 0x008fc60003f86270 */
[----:B------:R-:W3:Y:S01]  /*14d30*/  LDL.LU R76, [R1+0x8d0] ;  /* 0x0008d000014c7983 */ /* 0x000ee20000300800 */
[----:B------:R-:W-:Y:S02]  /*14d40*/  SEL R151, R75, R151, !P2 ;  /* 0x000000974b977207 */ /* 0x000fe40005000000 */
[----:B------:R-:W-:-:S03]  /*14d50*/  PRMT R147, RZ, 0x7610, R147 ;  /* 0x00007610ff937816 */ /* 0x000fc60000000093 */
[----:B------:R-:W-:Y:S02]  /*14d60*/  IMAD R151, R151, UR13, RZ ;  /* 0x0000000d97977c24 */ /* 0x000fe4000f8e02ff */
[----:B------:R-:W-:Y:S01]  /*14d70*/  @!P6 IMAD.MOV R206, RZ, RZ, -R206 ;  /* 0x000000ffffcee224 */ /* 0x000fe200078e0ace */
[----:B------:R0:W3:Y:S01]  /*14d80*/  @P1 LDG.E.U16 R147, desc[UR16][R68.64] ;  /* 0x0000001044931981 */ /* 0x0000e2000c1e1500 */
[----:B------:R-:W-:Y:S01]  /*14d90*/  @!P3 IMAD.MOV R90, RZ, RZ, -R90 ;  /* 0x000000ffff5ab224 */ /* 0x000fe200078e0a5a */
[C---:B0-----:R-:W-:Y:S02]  /*14da0*/  LEA R68, P6, R151.reuse, R71, 0x1 ;  /* 0x0000004797447211 */ /* 0x041fe400078c08ff */
[----:B----4-:R-:W-:Y:S02]  /*14db0*/  ISETP.GE.AND P5, PT, R80, RZ, PT ;  /* 0x000000ff5000720c */ /* 0x010fe40003fa6270 */
[----:B-1----:R-:W-:Y:S01]  /*14dc0*/  LEA.HI.X.SX32 R69, R151, R70, 0x1, P6 ;  /* 0x0000004697457211 */ /* 0x002fe200030f0eff */
[----:B------:R-:W4:Y:S01]  /*14dd0*/  LDL.LU R80, [R1+0x8c4] ;  /* 0x0008c40001507983 */ /* 0x000f220000300800 */
[----:B------:R-:W-:-:S03]  /*14de0*/  ISETP.GE.AND P3, PT, R79, RZ, PT ;  /* 0x000000ff4f00720c */ /* 0x000fc60003f66270 */
[----:B------:R0:W-:Y:S01]  /*14df0*/  STL [R1+0x19c], R68 ;  /* 0x00019c4401007387 */ /* 0x0001e20000100800 */
[----:B------:R-:W-:-:S03]  /*14e00*/  SEL R153, R75, R153, !P2 ;  /* 0x000000994b997207 */ /* 0x000fc60005000000 */
[----:B------:R1:W-:Y:S01]  /*14e10*/  STL [R1+0x178], R69 ;  /* 0x0001784501007387 */ /* 0x0003e20000100800 */
[----:B------:R-:W-:-:S03]  /*14e20*/  PRMT R145, RZ, 0x7610, R145 ;  /* 0x00007610ff917816 */ /* 0x000fc60000000091 */
[----:B------:R-:W4:Y:S01]  /*14e30*/  LDL.LU R79, [R1+0x8bc] ;  /* 0x0008bc00014f7983 */ /* 0x000f220000300800 */
[----:B------:R-:W-:Y:S02]  /*14e40*/  IMAD R153, R153, UR13, RZ ;  /* 0x0000000d99997c24 */ /* 0x000fe4000f8e02ff */
[----:B------:R-:W-:Y:S01]  /*14e50*/  @!P5 IMAD.MOV R214, RZ, RZ, -R214 ;  /* 0x000000ffffd6d224 */ /* 0x000fe200078e0ad6 */
[----:B------:R0:W4:Y:S01]  /*14e60*/  @P1 LDG.E.U16 R145, desc[UR16][R68.64] ;  /* 0x0000001044911981 */ /* 0x000122000c1e1500 */
[----:B------:R-:W-:Y:S01]  /*14e70*/  @!P4 IMAD.MOV R87, RZ, RZ, -R87 ;  /* 0x000000ffff57c224 */ /* 0x000fe200078e0a57 */
[----:B0-----:R-:W-:Y:S02]  /*14e80*/  LEA R68, P5, R153, R71, 0x1 ;  /* 0x0000004799447211 */ /* 0x001fe400078a08ff */
[----:B------:R-:W-:Y:S02]  /*14e90*/  ISETP.GE.AND P6, PT, R77, RZ, PT ;  /* 0x000000ff4d00720c */ /* 0x000fe40003fc6270 */
[----:B-1----:R-:W-:Y:S01]  /*14ea0*/  LEA.HI.X.SX32 R69, R153, R70, 0x1, P5 ;  /* 0x0000004699457211 */ /* 0x002fe200028f0eff */
[----:B------:R-:W4:Y:S04]  /*14eb0*/  LDL.LU R77, [R1+0x8c0] ;  /* 0x0008c000014d7983 */ /* 0x000f280000300800 */
[----:B------:R0:W-:Y:S04]  /*14ec0*/  STL [R1+0x1bc], R68 ;  /* 0x0001bc4401007387 */ /* 0x0001e80000100800 */
[----:B------:R1:W-:Y:S01]  /*14ed0*/  STL [R1+0x1b8], R69 ;  /* 0x0001b84501007387 */ /* 0x0003e20000100800 */
[----:B--2---:R-:W-:-:S03]  /*14ee0*/  ISETP.GE.AND P4, PT, R78, RZ, PT ;  /* 0x000000ff4e00720c */ /* 0x004fc60003f86270 */
[----:B------:R-:W2:Y:S01]  /*14ef0*/  LDL.LU R78, [R1+0x8b8] ;  /* 0x0008b800014e7983 */ /* 0x000ea20000300800 */
[----:B---3--:R-:W-:-:S03]  /*14f00*/  ISETP.GE.AND P5, PT, R76, RZ, PT ;  /* 0x000000ff4c00720c */ /* 0x008fc60003fa6270 */
[----:B------:R-:W3:Y:S01]  /*14f10*/  LDL.LU R76, [R1+0x8b0] ;  /* 0x0008b000014c7983 */ /* 0x000ee20000300800 */
[----:B------:R-:W-:Y:S02]  /*14f20*/  SEL R155, R75, R155, !P2 ;  /* 0x0000009b4b9b7207 */ /* 0x000fe40005000000 */
[----:B------:R-:W-:-:S03]  /*14f30*/  PRMT R143, RZ, 0x7610, R143 ;  /* 0x00007610ff8f7816 */ /* 0x000fc6000000008f */
[----:B------:R-:W-:Y:S01]  /*14f40*/  IMAD R155, R155, UR13, RZ ;  /* 0x0000000d9b9b7c24 */ /* 0x000fe2000f8e02ff */
[----:B------:R-:W-:Y:S01]  /*14f50*/  SEL R157, R75, R157, !P2 ;  /* 0x0000009d4b9d7207 */ /* 0x000fe20005000000 */
[----:B------:R-:W-:Y:S01]  /*14f60*/  @!P6 IMAD.MOV R222, RZ, RZ, -R222 ;  /* 0x000000ffffdee224 */ /* 0x000fe200078e0ade */
[----:B------:R0:W3:Y:S01]  /*14f70*/  @P1 LDG.E.U16 R143, desc[UR16][R68.64] ;  /* 0x00000010448f1981 */ /* 0x0000e2000c1e1500 */
[----:B------:R-:W-:Y:S01]  /*14f80*/  @!P3 IMAD.MOV R84, RZ, RZ, -R84 ;  /* 0x000000ffff54b224 */ /* 0x000fe200078e0a54 */
[----:B------:R-:W-:Y:S01]  /*14f90*/  PRMT R141, RZ, 0x7610, R141 ;  /* 0x00007610ff8d7816 */ /* 0x000fe2000000008d */
[----:B------:R-:W-:Y:S01]  /*14fa0*/  IMAD R157, R157, UR13, RZ ;  /* 0x0000000d9d9d7c24 */ /* 0x000fe2000f8e02ff */
[C---:B0-----:R-:W-:Y:S02]  /*14fb0*/  LEA R68, P6, R155.reuse, R71, 0x1 ;  /* 0x000000479b447211 */ /* 0x041fe400078c08ff */
[----:B----4-:R-:W-:Y:S01]  /*14fc0*/  ISETP.GE.AND P3, PT, R80, RZ, PT ;  /* 0x000000ff5000720c */ /* 0x010fe20003f66270 */
[----:B------:R-:W-:Y:S01]  /*14fd0*/  IMAD.MOV.U32 R80, RZ, RZ, R230 ;  /* 0x000000ffff507224 */ /* 0x000fe200078e00e6 */
[----:B-1----:R-:W-:Y:S01]  /*14fe0*/  LEA.HI.X.SX32 R69, R155, R70, 0x1, P6 ;  /* 0x000000469b457211 */ /* 0x002fe200030f0eff */
[----:B------:R0:W-:Y:S01]  /*14ff0*/  STL [R1+0x1dc], R68 ;  /* 0x0001dc4401007387 */ /* 0x0001e20000100800 */
[----:B------:R-:W-:Y:S01]  /*15000*/  SEL R159, R75, R159, !P2 ;  /* 0x0000009f4b9f7207 */ /* 0x000fe20005000000 */
[----:B------:R-:W-:-:S02]  /*15010*/  @!P5 IMAD.MOV R80, RZ, RZ, -R80 ;  /* 0x000000ffff50d224 */ /* 0x000fc400078e0a50 */
[----:B------:R0:W4:Y:S01]  /*15020*/  @P1 LDG.E.U16 R141, desc[UR16][R68.64] ;  /* 0x00000010448d1981 */ /* 0x000122000c1e1500 */
[----:B------:R-:W-:-:S03]  /*15030*/  ISETP.GE.AND P6, PT, R79, RZ, PT ;  /* 0x000000ff4f00720c */ /* 0x000fc60003fc6270 */
[----:B------:R1:W-:Y:S01]  /*15040*/  STL [R1+0x1d8], R69 ;  /* 0x0001d84501007387 */ /* 0x0003e20000100800 */
[----:B------:R-:W-:Y:S02]  /*15050*/  PRMT R139, RZ, 0x7610, R139 ;  /* 0x00007610ff8b7816 */ /* 0x000fe4000000008b */
[----:B0-----:R-:W-:Y:S01]  /*15060*/  LEA R68, P5, R157, R71, 0x1 ;  /* 0x000000479d447211 */ /* 0x001fe200078a08ff */
[----:B------:R-:W4:Y:S01]  /*15070*/  LDL.LU R85, [R1+0x8a8] ;  /* 0x0008a80001557983 */ /* 0x000f220000300800 */
[----:B------:R-:W-:-:S03]  /*15080*/  IMAD R159, R159, UR13, RZ ;  /* 0x0000000d9f9f7c24 */ /* 0x000fc6000f8e02ff */
[----:B------:R-:W4:Y:S01]  /*15090*/  LDL.LU R79, [R1+0x8ac] ;  /* 0x0008ac00014f7983 */ /* 0x000f220000300800 */
[----:B-1----:R-:W-:Y:S01]  /*150a0*/  LEA.HI.X.SX32 R69, R157, R70, 0x1, P5 ;  /* 0x000000469d457211 */ /* 0x002fe200028f0eff */
[----:B------:R-:W-:Y:S02]  /*150b0*/  @!P6 IMAD.MOV R82, RZ, RZ, -R82 ;  /* 0x000000ffff52e224 */ /* 0x000fe400078e0a52 */
[----:B------:R0:W-:Y:S04]  /*150c0*/  STL [R1+0x1fc], R68 ;  /* 0x0001fc4401007387 */ /* 0x0001e80000100800 */
[----:B------:R0:W4:Y:S01]  /*150d0*/  @P1 LDG.E.U16 R139, desc[UR16][R68.64] ;  /* 0x00000010448b1981 */ /* 0x000122000c1e1500 */
[----:B------:R-:W-:Y:S01]  /*150e0*/  @!P4 IMAD.MOV R81, RZ, RZ, -R81 ;  /* 0x000000ffff51c224 */ /* 0x000fe200078e0a51 */
[----:B------:R-:W-:-:S02]  /*150f0*/  ISETP.GE.AND P4, PT, R77, RZ, PT ;  /* 0x000000ff4d00720c */ /* 0x000fc40003f86270 */
[----:B------:R1:W-:Y:S04]  /*15100*/  STL [R1+0x1f8], R69 ;  /* 0x0001f84501007387 */ /* 0x0003e80000100800 */
[----:B------:R-:W4:Y:S01]  /*15110*/  LDL.LU R77, [R1+0x898] ;  /* 0x00089800014d7983 */ /* 0x000f220000300800 */
[----:B0-----:R-:W-:-:S04]  /*15120*/  LEA R68, P6, R159, R71, 0x1 ;  /* 0x000000479f447211 */ /* 0x001fc800078c08ff */
[----:B-1----:R-:W-:Y:S01]  /*15130*/  LEA.HI.X.SX32 R69, R159, R70, 0x1, P6 ;  /* 0x000000469f457211 */ /* 0x002fe200030f0eff */
[----:B------:R-:W-:Y:S01]  /*15140*/  @!P3 IMAD.MOV R83, RZ, RZ, -R83 ;  /* 0x000000ffff53b224 */ /* 0x000fe200078e0a53 */
[----:B--2---:R-:W-:Y:S02]  /*15150*/  ISETP.GE.AND P5, PT, R78, RZ, PT ;  /* 0x000000ff4e00720c */ /* 0x004fe40003fa6270 */
[----:B------:R-:W2:Y:S04]  /*15160*/  LDL.LU R78, [R1+0x89c] ;  /* 0x00089c00014e7983 */ /* 0x000ea80000300800 */
[----:B------:R0:W-:Y:S04]  /*15170*/  STL [R1+0x21c], R68 ;  /* 0x00021c4401007387 */ /* 0x0001e80000100800 */
[----:B------:R1:W-:Y:S04]  /*15180*/  STL [R1+0x218], R69 ;  /* 0x0002184501007387 */ /* 0x0003e80000100800 */
[----:B------:R-:W2:Y:S01]  /*15190*/  LDL.LU R86, [R1] ;  /* 0x0000000001567983 */ /* 0x000ea20000300800 */
[----:B---3--:R-:W-:-:S03]  /*151a0*/  ISETP.GE.AND P3, PT, R76, RZ, PT ;  /* 0x000000ff4c00720c */ /* 0x008fc60003f66270 */
[----:B------:R-:W3:Y:S01]  /*151b0*/  LDL.LU R76, [R1+0x890] ;  /* 0x00089000014c7983 */ /* 0x000ee20000300800 */
[----:B------:R-:W-:Y:S02]  /*151c0*/  SEL R161, R75, R161, !P2 ;  /* 0x000000a14ba17207 */ /* 0x000fe40005000000 */
[----:B------:R-:W-:Y:S01]  /*151d0*/  PRMT R137, RZ, 0x7610, R137 ;  /* 0x00007610ff897816 */ /* 0x000fe20000000089 */
[----:B------:R-:W3:Y:S02]  /*151e0*/  LDL.LU R97, [R1+0x888] ;  /* 0x0008880001617983 */ /* 0x000ee40000300800 */
[----:B------:R-:W-:Y:S01]  /*151f0*/  IMAD R161, R161, UR13, RZ ;  /* 0x0000000da1a17c24 */ /* 0x000fe2000f8e02ff */
[----:B------:R-:W-:Y:S02]  /*15200*/  SEL R163, R75, R163, !P2 ;  /* 0x000000a34ba37207 */ /* 0x000fe40005000000 */
[----:B------:R0:W3:Y:S01]  /*15210*/  @P1 LDG.E.U16 R137, desc[UR16][R68.64] ;  /* 0x0000001044891981 */ /* 0x0000e2000c1e1500 */
[----:B------:R-:W-:-:S02]  /*15220*/  PRMT R135, RZ, 0x7610, R135 ;  /* 0x00007610ff877816 */ /* 0x000fc40000000087 */
[----:B------:R-:W-:Y:S01]  /*15230*/  IMAD R163, R163, UR13, RZ ;  /* 0x0000000da3a37c24 */ /* 0x000fe2000f8e02ff */
[----:B------:R-:W-:Y:S02]  /*15240*/  SEL R165, R75, R165, !P2 ;  /* 0x000000a54ba57207 */ /* 0x000fe40005000000 */
[----:B------:R-:W-:Y:S01]  /*15250*/  PRMT R133, RZ, 0x7610, R133 ;  /* 0x00007610ff857816 */ /* 0x000fe20000000085 */
[----:B------:R-:W-:Y:S01]  /*15260*/  IMAD.MOV.U32 R91, RZ, RZ, R63 ;  /* 0x000000ffff5b7224 */ /* 0x000fe200078e003f */
[----:B----4-:R-:W-:Y:S01]  /*15270*/  ISETP.GE.AND P6, PT, R85, RZ, PT ;  /* 0x000000ff5500720c */ /* 0x010fe20003fc6270 */
[----:B------:R-:W-:-:S04]  /*15280*/  IMAD.MOV.U32 R85, RZ, RZ, R246 ;  /* 0x000000ffff557224 */ /* 0x000fc800078e00f6 */
[----:B------:R-:W-:Y:S01]  /*15290*/  @!P5 IMAD.MOV R85, RZ, RZ, -R85 ;  /* 0x000000ffff55d224 */ /* 0x000fe200078e0a55 */
[----:B0-----:R-:W-:-:S04]  /*152a0*/  LEA R68, P5, R161, R71, 0x1 ;  /* 0x00000047a1447211 */ /* 0x001fc800078a08ff */
[----:B-1----:R-:W-:Y:S01]  /*152b0*/  LEA.HI.X.SX32 R69, R161, R70, 0x1, P5 ;  /* 0x00000046a1457211 */ /* 0x002fe200028f0eff */
[----:B------:R0:W-:Y:S02]  /*152c0*/  STL [R1+0x23c], R68 ;  /* 0x00023c4401007387 */ /* 0x0001e40000100800 */
[----:B------:R-:W-:Y:S02]  /*152d0*/  @!P6 IMAD.MOV R88, RZ, RZ, -R88 ;  /* 0x000000ffff58e224 */ /* 0x000fe400078e0a58 */
[----:B------:R0:W4:Y:S01]  /*152e0*/  @P1 LDG.E.U16 R135, desc[UR16][R68.64] ;  /* 0x0000001044871981 */ /* 0x000122000c1e1500 */
[----:B------:R-:W-:-:S03]  /*152f0*/  ISETP.GE.AND P5, PT, R77, RZ, PT ;  /* 0x000000ff4d00720c */ /* 0x000fc60003fa6270 */
[----:B------:R1:W-:Y:S01]  /*15300*/  STL [R1+0x238], R69 ;  /* 0x0002384501007387 */ /* 0x0003e20000100800 */
[----:B0-----:R-:W-:-:S03]  /*15310*/  LEA R68, P6, R163, R71, 0x1 ;  /* 0x00000047a3447211 */ /* 0x001fc600078c08ff */
[----:B------:R-:W4:Y:S01]  /*15320*/  LDL.LU R64, [R1+0xb1c] ;  /* 0x000b1c0001407983 */ /* 0x000f220000300800 */
[----:B------:R-:W-:Y:S01]  /*15330*/  IMAD R165, R165, UR13, RZ ;  /* 0x0000000da5a57c24 */ /* 0x000fe2000f8e02ff */
[----:B-1----:R-:W-:-:S04]  /*15340*/  LEA.HI.X.SX32 R69, R163, R70, 0x1, P6 ;  /* 0x00000046a3457211 */ /* 0x002fc800030f0eff */
[----:B------:R-:W-:Y:S01]  /*15350*/  @!P5 IMAD.MOV R91, RZ, RZ, -R91 ;  /* 0x000000ffff5bd224 */ /* 0x000fe200078e0a5b */
[----:B------:R0:W4:Y:S01]  /*15360*/  @P1 LDG.E.U16 R133, desc[UR16][R68.64] ;  /* 0x0000001044851981 */ /* 0x000122000c1e1500 */
[----:B------:R-:W-:Y:S02]  /*15370*/  @!P3 IMAD.MOV R89, RZ, RZ, -R89 ;  /* 0x000000ffff59b224 */ /* 0x000fe400078e0a59 */
[----:B------:R-:W-:Y:S01]  /*15380*/  IMAD.MOV.U32 R95, RZ, RZ, R22 ;  /* 0x000000ffff5f7224 */ /* 0x000fe200078e0016 */
[----:B--2---:R-:W-:Y:S01]  /*15390*/  ISETP.GE.AND P3, PT, R78, RZ, PT ;  /* 0x000000ff4e00720c */ /* 0x004fe20003f66270 */
[----:B------:R-:W-:Y:S01]  /*153a0*/  @!P4 IMAD.MOV R86, RZ, RZ, -R86 ;  /* 0x000000ffff56c224 */ /* 0x000fe200078e0a56 */
[----:B------:R-:W-:Y:S02]  /*153b0*/  ISETP.GE.AND P4, PT, R79, RZ, PT ;  /* 0x000000ff4f00720c */ /* 0x000fe40003f86270 */
[----:B------:R-:W2:Y:S04]  /*153c0*/  LDL.LU R79, [R1+0x880] ;  /* 0x00088000014f7983 */ /* 0x000ea80000300800 */
[----:B------:R-:W5:Y:S04]  /*153d0*/  LDL.LU R26, [R1+0xb18] ;  /* 0x000b1800011a7983 */ /* 0x000f680000300800 */
[----:B------:R-:W4:Y:S04]  /*153e0*/  LDL.LU R77, [R1+0x884] ;  /* 0x00088400014d7983 */ /* 0x000f280000300800 */
[----:B------:R0:W-:Y:S04]  /*153f0*/  STL [R1+0x25c], R68 ;  /* 0x00025c4401007387 */ /* 0x0001e80000100800 */
[----:B------:R1:W-:Y:S04]  /*15400*/  STL [R1+0x258], R69 ;  /* 0x0002584501007387 */ /* 0x0003e80000100800 */
[----:B------:R-:W5:Y:S01]  /*15410*/  LDL.LU R29, [R1+0xb14] ;  /* 0x000b1400011d7983 */ /* 0x000f620000300800 */
[----:B0-----:R-:W-:-:S03]  /*15420*/  LEA R68, P5, R165, R71, 0x1 ;  /* 0x00000047a5447211 */ /* 0x001fc600078a08ff */
[----:B------:R-:W4:Y:S01]  /*15430*/  LDL.LU R78, [R1+0x87c] ;  /* 0x00087c00014e7983 */ /* 0x000f220000300800 */
[----:B-1----:R-:W-:-:S03]  /*15440*/  LEA.HI.X.SX32 R69, R165, R70, 0x1, P5 ;  /* 0x00000046a5457211 */ /* 0x002fc600028f0eff */
[----:B------:R-:W4:Y:S01]  /*15450*/  LDL.LU R63, [R1+0xb10] ;  /* 0x000b1000013f7983 */ /* 0x000f220000300800 */
[----:B---3--:R-:W-:-:S03]  /*15460*/  ISETP.GE.AND P6, PT, R76, RZ, PT ;  /* 0x000000ff4c00720c */ /* 0x008fc60003fc6270 */
[----:B------:R-:W3:Y:S04]  /*15470*/  LDL.LU R76, [R1+0x874] ;  /* 0x00087400014c7983 */ /* 0x000ee80000300800 */
[----:B------:R0:W-:Y:S04]  /*15480*/  STL [R1+0x27c], R68 ;  /* 0x00027c4401007387 */ /* 0x0001e80000100800 */
[----:B------:R1:W-:Y:S04]  /*15490*/  STL [R1+0x278], R69 ;  /* 0x0002784501007387 */ /* 0x0003e80000100800 */
[----:B------:R-:W5:Y:S04]  /*154a0*/  LDL.LU R22, [R1+0xb0c] ;  /* 0x000b0c0001167983 */ /* 0x000f680000300800 */
[----:B------:R-:W3:Y:S01]  /*154b0*/  LDL.LU R100, [R1+0x86c] ;  /* 0x00086c0001647983 */ /* 0x000ee20000300800 */
[----:B------:R-:W-:-:S02]  /*154c0*/  SEL R167, R75, R167, !P2 ;  /* 0x000000a74ba77207 */ /* 0x000fc40005000000 */
[----:B------:R-:W-:Y:S01]  /*154d0*/  PRMT R132, RZ, 0x7610, R132 ;  /* 0x00007610ff847816 */ /* 0x000fe20000000084 */
[----:B------:R-:W-:Y:S01]  /*154e0*/  @!P6 IMAD.MOV R94, RZ, RZ, -R94 ;  /* 0x000000ffff5ee224 */ /* 0x000fe200078e0a5e */
[----:B------:R-:W-:Y:S01]  /*154f0*/  SEL R169, R75, R169, !P2 ;  /* 0x000000a94ba97207 */ /* 0x000fe20005000000 */
[----:B------:R-:W-:Y:S01]  /*15500*/  IMAD R167, R167, UR13, RZ ;  /* 0x0000000da7a77c24 */ /* 0x000fe2000f8e02ff */
[----:B------:R-:W5:Y:S04]  /*15510*/  LDL.LU R25, [R1+0xb08] ;  /* 0x000b080001197983 */ /* 0x000f680000300800 */
[----:B------:R0:W3:Y:S01]  /*15520*/  @P1 LDG.E.U16 R132, desc[UR16][R68.64] ;  /* 0x0000001044841981 */ /* 0x0000e2000c1e1500 */
[----:B------:R-:W-:Y:S01]  /*15530*/  @!P4 IMAD.MOV R92, RZ, RZ, -R92 ;  /* 0x000000ffff5cc224 */ /* 0x000fe200078e0a5c */
[----:B------:R-:W-:Y:S01]  /*15540*/  ISETP.GE.AND P4, PT, R97, RZ, PT ;  /* 0x000000ff6100720c */ /* 0x000fe20003f86270 */
[----:B------:R-:W-:Y:S01]  /*15550*/  IMAD.MOV.U32 R97, RZ, RZ, R18 ;  /* 0x000000ffff617224 */ /* 0x000fe200078e0012 */
[----:B0-----:R-:W-:Y:S01]  /*15560*/  LEA R68, P6, R167, R71, 0x1 ;  /* 0x00000047a7447211 */ /* 0x001fe200078c08ff */
[----:B------:R-:W-:-:S03]  /*15570*/  IMAD R169, R169, UR13, RZ ;  /* 0x0000000da9a97c24 */ /* 0x000fc6000f8e02ff */
[----:B-1----:R-:W-:Y:S01]  /*15580*/  LEA.HI.X.SX32 R69, R167, R70, 0x1, P6 ;  /* 0x00000046a7457211 */ /* 0x002fe200030f0eff */
[----:B------:R-:W-:Y:S01]  /*15590*/  @!P3 IMAD.MOV R95, RZ, RZ, -R95 ;  /* 0x000000ffff5fb224 */ /* 0x000fe200078e0a5f */
[----:B------:R-:W-:-:S03]  /*155a0*/  SEL R174, R75, R174, !P2 ;  /* 0x000000ae4bae7207 */ /* 0x000fc60005000000 */
[----:B------:R0:W3:Y:S02]  /*155b0*/  @P1 LDG.E.U16 R131, desc[UR16][R68.64] ;  /* 0x0000001044831981 */ /* 0x0000e4000c1e1500 */
[----:B------:R-:W-:Y:S02]  /*155c0*/  IMAD R174, R174, UR13, RZ ;  /* 0x0000000daeae7c24 */ /* 0x000fe4000f8e02ff */
[----:B------:R-:W-:Y:S01]  /*155d0*/  @!P4 IMAD.MOV R98, RZ, RZ, -R98 ;  /* 0x000000ffff62c224 */ /* 0x000fe200078e0a62 */
[----:B------:R-:W-:Y:S01]  /*155e0*/  SEL R182, R75, R182, !P2 ;  /* 0x000000b64bb67207 */ /* 0x000fe20005000000 */
[----:B------:R-:W-:Y:S01]  /*155f0*/  IMAD.MOV.U32 R104, RZ, RZ, R2 ;  /* 0x000000ffff687224 */ /* 0x000fe200078e0002 */
[----:B------:R-:W-:-:S03]  /*15600*/  PRMT R128, RZ, 0x7610, R128 ;  /* 0x00007610ff807816 */ /* 0x000fc60000000080 */
[----:B------:R-:W-:Y:S02]  /*15610*/  IMAD R182, R182, UR13, RZ ;  /* 0x0000000db6b67c24 */ /* 0x000fe4000f8e02ff */
[----:B------:R-:W-:Y:S01]  /*15620*/  IMAD.MOV.U32 R108, RZ, RZ, R17 ;  /* 0x000000ffff6c7224 */ /* 0x000fe200078e0011 */
[----:B--2---:R-:W-:Y:S02]  /*15630*/  ISETP.GE.AND P5, PT, R79, RZ, PT ;  /* 0x000000ff4f00720c */ /* 0x004fe40003fa6270 */
[----:B------:R-:W2:Y:S04]  /*15640*/  LDL.LU R79, [R1+0x870] ;  /* 0x00087000014f7983 */ /* 0x000ea80000300800 */
[----:B------:R0:W-:Y:S01]  /*15650*/  STL [R1+0x29c], R68 ;  /* 0x00029c4401007387 */ /* 0x0001e20000100800 */
[----:B----4-:R-:W-:-:S03]  /*15660*/  ISETP.GE.AND P3, PT, R77, RZ, PT ;  /* 0x000000ff4d00720c */ /* 0x010fc60003f66270 */
[----:B------:R1:W-:Y:S03]  /*15670*/  STL [R1+0x298], R69 ;  /* 0x0002984501007387 */ /* 0x0003e60000100800 */
[----:B------:R-:W-:Y:S01]  /*15680*/  @!P5 IMAD.MOV R97, RZ, RZ, -R97 ;  /* 0x000000ffff61d224 */ /* 0x000fe200078e0a61 */
[----:B------:R-:W4:Y:S01]  /*15690*/  LDL.LU R5, [R1+0xb04] ;  /* 0x000b040001057983 */ /* 0x000f220000300800 */
[----:B0-----:R-:W-:-:S03]  /*156a0*/  LEA R68, P5, R169, R71, 0x1 ;  /* 0x00000047a9447211 */ /* 0x001fc600078a08ff */
[----:B------:R-:W4:Y:S01]  /*156b0*/  LDL.LU R77, [R1+0x85c] ;  /* 0x00085c00014d7983 */ /* 0x000f220000300800 */
[----:B------:R-:W-:-:S03]  /*156c0*/  ISETP.GE.AND P6, PT, R78, RZ, PT ;  /* 0x000000ff4e00720c */ /* 0x000fc60003fc6270 */
[----:B------:R-:W5:Y:S01]  /*156d0*/  LDL.LU R18, [R1+0xb00] ;  /* 0x000b000001127983 */ /* 0x000f620000300800 */
[----:B-1----:R-:W-:-:S03]  /*156e0*/  LEA.HI.X.SX32 R69, R169, R70, 0x1, P5 ;  /* 0x00000046a9457211 */ /* 0x002fc600028f0eff */
[----:B------:R-:W4:Y:S04]  /*156f0*/  LDL.LU R78, [R1+0x860] ;  /* 0x00086000014e7983 */ /* 0x000f280000300800 */
[----:B------:R0:W-:Y:S01]  /*15700*/  STL [R1+0x2bc], R68 ;  /* 0x0002bc4401007387 */ /* 0x0001e20000100800 */
[----:B---3--:R-:W-:-:S03]  /*15710*/  ISETP.GE.AND P4, PT, R76, RZ, PT ;  /* 0x000000ff4c00720c */ /* 0x008fc60003f86270 */
[----:B------:R1:W-:Y:S04]  /*15720*/  STL [R1+0x2b8], R69 ;  /* 0x0002b84501007387 */ /* 0x0003e80000100800 */
[----:B------:R0:W3:Y:S04]  /*15730*/  @P1 LDG.E.U16 R129, desc[UR16][R68.64] ;  /* 0x0000001044811981 */ /* 0x0000e8000c1e1500 */
[----:B------:R-:W5:Y:S01]  /*15740*/  LDL.LU R21, [R1+0xafc] ;  /* 0x000afc0001157983 */ /* 0x000f620000300800 */
[----:B------:R-:W-:Y:S01]  /*15750*/  ISETP.GE.AND P5, PT, R100, RZ, PT ;  /* 0x000000ff6400720c */ /* 0x000fe20003fa6270 */
[----:B------:R-:W-:-:S02]  /*15760*/  IMAD.MOV.U32 R100, RZ, RZ, R33 ;  /* 0x000000ffff647224 */ /* 0x000fc400078e0021 */
[----:B------:R-:W3:Y:S02]  /*15770*/  LDL.LU R76, [R1+0x854] ;  /* 0x00085400014c7983 */ /* 0x000ee40000300800 */
[----:B------:R-:W-:Y:S01]  /*15780*/  @!P6 IMAD.MOV R100, RZ, RZ, -R100 ;  /* 0x000000ffff64e224 */ /* 0x000fe200078e0a64 */
[C---:B0-----:R-:W-:Y:S01]  /*15790*/  LEA R68, P6, R174.reuse, R71, 0x1 ;  /* 0x00000047ae447211 */ /* 0x041fe200078c08ff */
[----:B------:R-:W3:Y:S03]  /*157a0*/  LDL.LU R33, [R1+0x850] ;  /* 0x0008500001217983 */ /* 0x000ee60000300800 */
[----:B-1----:R-:W-:Y:S01]  /*157b0*/  LEA.HI.X.SX32 R69, R174, R70, 0x1, P6 ;  /* 0x00000046ae457211 */ /* 0x002fe200030f0eff */
[----:B------:R0:W-:Y:S04]  /*157c0*/  STL [R1+0x2dc], R68 ;  /* 0x0002dc4401007387 */ /* 0x0001e80000100800 */
[----:B------:R1:W-:Y:S04]  /*157d0*/  STL [R1+0x2d8], R69 ;  /* 0x0002d84501007387 */ /* 0x0003e80000100800 */
[----:B------:R-:W3:Y:S04]  /*157e0*/  LDL.LU R2, [R1+0xaf8] ;  /* 0x000af80001027983 */ /* 0x000ee80000300800 */
[----:B------:R-:W5:Y:S01]  /*157f0*/  LDL.LU R14, [R1+0xaf4] ;  /* 0x000af400010e7983 */ /* 0x000f620000300800 */
[----:B------:R-:W-:-:S03]  /*15800*/  @!P5 IMAD.MOV R103, RZ, RZ, -R103 ;  /* 0x000000ffff67d224 */ /* 0x000fc600078e0a67 */
[----:B------:R-:W3:Y:S04]  /*15810*/  LDL.LU R107, [R1+0x848] ;  /* 0x00084800016b7983 */ /* 0x000ee80000300800 */
[----:B------:R0:W3:Y:S04]  /*15820*/  @P1 LDG.E.U16 R128, desc[UR16][R68.64] ;  /* 0x0000001044801981 */ /* 0x0000e8000c1e1500 */
[----:B------:R-:W3:Y:S01]  /*15830*/  LDL.LU R106, [R1+0x84c] ;  /* 0x00084c00016a7983 */ /* 0x000ee20000300800 */
[----:B0-----:R-:W-:-:S04]  /*15840*/  LEA R68, P5, R182, R71, 0x1 ;  /* 0x00000047b6447211 */ /* 0x001fc800078a08ff */
[----:B-1----:R-:W-:Y:S01]  /*15850*/  LEA.HI.X.SX32 R69, R182, R70, 0x1, P5 ;  /* 0x00000046b6457211 */ /* 0x002fe200028f0eff */
[----:B------:R0:W-:Y:S04]  /*15860*/  STL [R1+0x2fc], R68 ;  /* 0x0002fc4401007387 */ /* 0x0001e80000100800 */
[----:B------:R1:W-:Y:S04]  /*15870*/  STL [R1+0x2f8], R69 ;  /* 0x0002f84501007387 */ /* 0x0003e80000100800 */
[----:B------:R-:W5:Y:S04]  /*15880*/  LDL.LU R17, [R1+0xaf0] ;  /* 0x000af00001117983 */ /* 0x000f680000300800 */
[----:B------:R-:W3:Y:S01]  /*15890*/  LDL.LU R109, [R1+0x840] ;  /* 0x00084000016d7983 */ /* 0x000ee20000300800 */
[----:B------:R-:W-:Y:S01]  /*158a0*/  @!P3 IMAD.MOV R101, RZ, RZ, -R101 ;  /* 0x000000ffff65b224 */ /* 0x000fe200078e0a65 */
[----:B------:R-:W-:-:S02]  /*158b0*/  SEL R190, R75, R190, !P2 ;  /* 0x000000be4bbe7207 */ /* 0x000fc40005000000 */
[----:B------:R0:W3:Y:S03]  /*158c0*/  @P1 LDG.E.U16 R127, desc[UR16][R68.64] ;  /* 0x00000010447f1981 */ /* 0x0000e6000c1e1500 */
[----:B------:R-:W-:Y:S01]  /*158d0*/  IMAD R190, R190, UR13, RZ ;  /* 0x0000000dbebe7c24 */ /* 0x000fe2000f8e02ff */
[----:B------:R-:W3:Y:S01]  /*158e0*/  LDL.LU R9, [R1+0xaec] ;  /* 0x000aec0001097983 */ /* 0x000ee20000300800 */
[----:B------:R-:W-:Y:S01]  /*158f0*/  @!P4 IMAD.MOV R104, RZ, RZ, -R104 ;  /* 0x000000ffff68c224 */ /* 0x000fe200078e0a68 */
[----:B------:R-:W-:-:S05]  /*15900*/  SEL R198, R75, R198, !P2 ;  /* 0x000000c64bc67207 */ /* 0x000fca0005000000 */
[----:B------:R-:W-:Y:S01]  /*15910*/  IMAD R198, R198, UR13, RZ ;  /* 0x0000000dc6c67c24 */ /* 0x000fe2000f8e02ff */
[----:B--2---:R-:W-:Y:S02]  /*15920*/  ISETP.GE.AND P3, PT, R79, RZ, PT ;  /* 0x000000ff4f00720c */ /* 0x004fe40003f66270 */
[----:B------:R-:W2:Y:S01]  /*15930*/  LDL.LU R79, [R1+0x834] ;  /* 0x00083400014f7983 */ /* 0x000ea20000300800 */
[----:B----4-:R-:W-:-:S10]  /*15940*/  ISETP.GE.AND P6, PT, R77, RZ, PT ;  /* 0x000000ff4d00720c */ /* 0x010fd40003fc6270 */
[----:B------:R-:W-:Y:S01]  /*15950*/  @!P3 IMAD.MOV R108, RZ, RZ, -R108 ;  /* 0x000000ffff6cb224 */ /* 0x000fe200078e0a6c */
[----:B------:R-:W4:Y:S02]  /*15960*/  LDL.LU R77, [R1+0x82c] ;  /* 0x00082c00014d7983 */ /* 0x000f240000300800 */
[----:B------:R-:W-:Y:S01]  /*15970*/  @!P6 IMAD.MOV R111, RZ, RZ, -R111 ;  /* 0x000000ffff6fe224 */ /* 0x000fe200078e0a6f */
[----:B------:R-:W-:Y:S02]  /*15980*/  ISETP.GE.AND P4, PT, R78, RZ, PT ;  /* 0x000000ff4e00720c */ /* 0x000fe40003f86270 */
[----:B------:R-:W4:Y:S01]  /*15990*/  LDL.LU R78, [R1+0x828] ;  /* 0x00082800014e7983 */ /* 0x000f220000300800 */
[----:B---3--:R-:W-:Y:S02]  /*159a0*/  ISETP.GE.AND P5, PT, R76, RZ, PT ;  /* 0x000000ff4c00720c */ /* 0x008fe40003fa6270 */
[----:B------:R-:W-:Y:S02]  /*159b0*/  ISETP.GE.AND P3, PT, R33, RZ, PT ;  /* 0x000000ff2100720c */ /* 0x000fe40003f66270 */
[----:B------:R-:W-:-:S04]  /*159c0*/  LEA R33, P6, R190, R71, 0x1 ;  /* 0x00000047be217211 */ /* 0x000fc800078c08ff */
[----:B0-----:R-:W-:Y:S01]  /*159d0*/  LEA.HI.X.SX32 R68, R190, R70, 0x1, P6 ;  /* 0x00000046be447211 */ /* 0x001fe200030f0eff */
[----:B------:R-:W-:Y:S04]  /*159e0*/  STL [R1+0x31c], R33 ;  /* 0x00031c2101007387 */ /* 0x000fe80000100800 */
[----:B------:R0:W-:Y:S01]  /*159f0*/  STL [R1+0x318], R68 ;  /* 0x0003184401007387 */ /* 0x0001e20000100800 */
[----:B-1----:R-:W-:-:S03]  /*15a00*/  @P1 IMAD.MOV.U32 R69, RZ, RZ, R68 ;  /* 0x000000ffff451224 */ /* 0x002fc600078e0044 */
[----:B------:R-:W3:Y:S01]  /*15a10*/  LDL.LU R76, [R1+0x814] ;  /* 0x00081400014c7983 */ /* 0x000ee20000300800 */
[----:B------:R-:W-:Y:S01]  /*15a20*/  ISETP.GE.AND P6, PT, R107, RZ, PT ;  /* 0x000000ff6b00720c */ /* 0x000fe20003fc6270 */
[----:B0-----:R-:W-:Y:S02]  /*15a30*/  @P1 IMAD.MOV.U32 R68, RZ, RZ, R33 ;  /* 0x000000ffff441224 */ /* 0x001fe400078e0021 */
[----:B------:R-:W-:Y:S01]  /*15a40*/  IMAD.MOV.U32 R107, RZ, RZ, R10 ;  /* 0x000000ffff6b7224 */ /* 0x000fe200078e000a */
[----:B------:R-:W3:Y:S03]  /*15a50*/  LDL.LU R33, [R1+0x81c] ;  /* 0x00081c0001217983 */ /* 0x000ee60000300800 */
[----:B------:R-:W-:Y:S01]  /*15a60*/  @!P5 IMAD.MOV R107, RZ, RZ, -R107 ;  /* 0x000000ffff6bd224 */ /* 0x000fe200078e0a6b */
[----:B------:R0:W3:Y:S01]  /*15a70*/  @P1 LDG.E.U16 R125, desc[UR16][R68.64] ;  /* 0x00000010447d1981 */ /* 0x0000e2000c1e1500 */
[----:B------:R-:W-:Y:S01]  /*15a80*/  @!P4 IMAD.MOV R110, RZ, RZ, -R110 ;  /* 0x000000ffff6ec224 */ /* 0x000fe200078e0a6e */
[----:B------:R-:W-:-:S02]  /*15a90*/  ISETP.GE.AND P4, PT, R106, RZ, PT ;  /* 0x000000ff6a00720c */ /* 0x000fc40003f86270 */
[----:B------:R-:W3:Y:S01]  /*15aa0*/  LDL.LU R39, [R1+0x810] ;  /* 0x0008100001277983 */ /* 0x000ee20000300800 */
[----:B0-----:R-:W-:-:S03]  /*15ab0*/  LEA R68, P5, R198, R71, 0x1 ;  /* 0x00000047c6447211 */ /* 0x001fc600078a08ff */
[----:B------:R-:W5:Y:S01]  /*15ac0*/  LDL.LU R10, [R1+0xae8] ;  /* 0x000ae800010a7983 */ /* 0x000f620000300800 */
[----:B------:R-:W-:-:S03]  /*15ad0*/  LEA.HI.X.SX32 R69, R198, R70, 0x1, P5 ;  /* 0x00000046c6457211 */ /* 0x000fc600028f0eff */
[----:B------:R0:W-:Y:S01]  /*15ae0*/  STL [R1+0x33c], R68 ;  /* 0x00033c4401007387 */ /* 0x0001e20000100800 */
[----:B------:R-:W-:-:S03]  /*15af0*/  IMAD.MOV.U32 R106, RZ, RZ, R13 ;  /* 0x000000ffff6a7224 */ /* 0x000fc600078e000d */
[----:B------:R1:W-:Y:S01]  /*15b00*/  STL [R1+0x338], R69 ;  /* 0x0003384501007387 */ /* 0x0003e20000100800 */
[----:B------:R-:W-:-:S03]  /*15b10*/  ISETP.GE.AND P5, PT, R109, RZ, PT ;  /* 0x000000ff6d00720c */ /* 0x000fc60003fa6270 */
[----:B------:R-:W5:Y:S01]  /*15b20*/  LDL.LU R13, [R1+0xae4] ;  /* 0x000ae400010d7983 */ /* 0x000f620000300800 */
[----:B------:R-:W-:-:S03]  /*15b30*/  IMAD.MOV.U32 R109, RZ, RZ, R6 ;  /* 0x000000ffff6d7224 */ /* 0x000fc600078e0006 */
[----:B------:R-:W5:Y:S04]  /*15b40*/  LDL.LU R6, [R1+0xae0] ;  /* 0x000ae00001067983 */ /* 0x000f680000300800 */
[----:B------:R-:W3:Y:S04]  /*15b50*/  LDL.LU R43, [R1+0xadc] ;  /* 0x000adc00012b7983 */ /* 0x000ee80000300800 */
[----:B------:R-:W0:Y:S04]  /*15b60*/  LDL.LU R74, [R1+0xad8] ;  /* 0x000ad800014a7983 */ /* 0x000e280000300800 */
[----:B------:R-:W3:Y:S04]  /*15b70*/  LDL.LU R35, [R1+0xad4] ;  /* 0x000ad40001237983 */ /* 0x000ee80000300800 */
[----:B------:R-:W1:Y:S04]  /*15b80*/  LDL.LU R73, [R1+0xad0] ;  /* 0x000ad00001497983 */ /* 0x000e680000300800 */
[----:B------:R-:W3:Y:S04]  /*15b90*/  LDL.LU R197, [R1+0x39c] ;  /* 0x00039c0001c57983 */ /* 0x000ee80000300800 */
[----:B------:R-:W3:Y:S01]  /*15ba0*/  LDL.LU R189, [R1+0x398] ;  /* 0x0003980001bd7983 */ /* 0x000ee20000300800 */
[----:B------:R-:W-:Y:S01]  /*15bb0*/  PRMT R124, RZ, 0x7610, R124 ;  /* 0x00007610ff7c7816 */ /* 0x000fe2000000007c */
[----:B------:R-:W-:-:S02]  /*15bc0*/  @!P5 IMAD.MOV R115, RZ, RZ, -R115 ;  /* 0x000000ffff73d224 */ /* 0x000fc400078e0a73 */
[----:B------:R-:W-:Y:S02]  /*15bd0*/  @!P3 IMAD.MOV R106, RZ, RZ, -R106 ;  /* 0x000000ffff6ab224 */ /* 0x000fe400078e0a6a */
[----:B------:R-:W-:Y:S01]  /*15be0*/  @!P4 IMAD.MOV R117, RZ, RZ, -R117 ;  /* 0x000000ffff75c224 */ /* 0x000fe200078e0a75 */
[----:B------:R0:W3:Y:S01]  /*15bf0*/  @P1 LDG.E.U16 R124, desc[UR16][R68.64] ;  /* 0x00000010447c1981 */ /* 0x0000e2000c1e1500 */
[----:B------:R-:W-:Y:S02]  /*15c00*/  IMAD.MOV.U32 R116, RZ, RZ, R36 ;  /* 0x000000ffff747224 */ /* 0x000fe400078e0024 */
[----:B------:R-:W2:Y:S01]  /*15c10*/  S2R R36, SR_TID.X ;  /* 0x0000000000247919 */ /* 0x000ea20000002100 */
[----:B------:R-:W-:Y:S01]  /*15c20*/  IMAD.MOV.U32 R112, RZ, RZ, R32 ;  /* 0x000000ffff707224 */ /* 0x000fe200078e0020 */
[----:B------:R-:W2:Y:S01]  /*15c30*/  S2R R246, SR_TID.X ;  /* 0x0000000000f67919 */ /* 0x000ea20000002100 */
[----:B------:R-:W-:Y:S01]  /*15c40*/  @!P6 IMAD.MOV R109, RZ, RZ, -R109 ;  /* 0x000000ffff6de224 */ /* 0x000fe200078e0a6d */
[----:B------:R-:W-:-:S05]  /*15c50*/  SEL R206, R75, R206, !P2 ;  /* 0x000000ce4bce7207 */ /* 0x000fca0005000000 */
[----:B------:R-:W-:Y:S01]  /*15c60*/  IMAD R206, R206, UR13, RZ ;  /* 0x0000000dcece7c24 */ /* 0x000fe2000f8e02ff */
[----:B------:R-:W-:-:S05]  /*15c70*/  SEL R214, R75, R214, !P2 ;  /* 0x000000d64bd67207 */ /* 0x000fca0005000000 */
[----:B------:R-:W-:Y:S01]  /*15c80*/  IMAD R214, R214, UR13, RZ ;  /* 0x0000000dd6d67c24 */ /* 0x000fe2000f8e02ff */
[----:B------:R-:W-:-:S05]  /*15c90*/  SEL R222, R75, R222, !P2 ;  /* 0x000000de4bde7207 */ /* 0x000fca0005000000 */
[----:B------:R-:W-:Y:S01]  /*15ca0*/  IMAD R222, R222, UR13, RZ ;  /* 0x0000000ddede7c24 */ /* 0x000fe2000f8e02ff */
[----:B--2---:R-:W-:Y:S02]  /*15cb0*/  LOP3.LUT R36, R36, 0xff, RZ, 0xc0, !PT ;  /* 0x000000ff24247812 */ /* 0x004fe400078ec0ff */
[----:B------:R-:W-:Y:S02]  /*15cc0*/  LOP3.LUT R246, R246, 0x3f, RZ, 0xc0, !PT ;  /* 0x0000003ff6f67812 */ /* 0x000fe400078ec0ff */
[----:B------:R-:W-:-:S13]  /*15cd0*/  ISETP.GE.AND P3, PT, R79, RZ, PT ;  /* 0x000000ff4f00720c */ /* 0x000fda0003f66270 */
[----:B------:R-:W-:Y:S01]  /*15ce0*/  @!P3 IMAD.MOV R114, RZ, RZ, -R114 ;  /* 0x000000ffff72b224 */ /* 0x000fe200078e0a72 */
[----:B----4-:R-:W-:Y:S02]  /*15cf0*/  ISETP.GE.AND P6, PT, R77, RZ, PT ;  /* 0x000000ff4d00720c */ /* 0x010fe40003fc6270 */
[----:B------:R-:W-:-:S13]  /*15d00*/  ISETP.GE.AND P4, PT, R78, RZ, PT ;  /* 0x000000ff4e00720c */ /* 0x000fda0003f86270 */
[----:B------:R-:W-:Y:S01]  /*15d10*/  @!P4 IMAD.MOV R112, RZ, RZ, -R112 ;  /* 0x000000ffff70c224 */ /* 0x000fe200078e0a70 */
[----:B---3--:R-:W-:Y:S02]  /*15d20*/  ISETP.GE.AND P5, PT, R76, RZ, PT ;  /* 0x000000ff4c00720c */ /* 0x008fe40003fa6270 */
[----:B------:R-:W-:-:S11]  /*15d30*/  ISETP.GE.AND P3, PT, R33, RZ, PT ;  /* 0x000000ff2100720c */ /* 0x000fd60003f66270 */
[----:B------:R-:W-:Y:S01]  /*15d40*/  @!P5 IMAD.MOV R116, RZ, RZ, -R116 ;  /* 0x000000ffff74d224 */ /* 0x000fe200078e0a74 */
[----:B------:R-:W-:-:S04]  /*15d50*/  ISETP.GE.AND P4, PT, R39, RZ, PT ;  /* 0x000000ff2700720c */ /* 0x000fc80003f86270 */
[----:B------:R-:W-:Y:S01]  /*15d60*/  P2R R149, PR, RZ, 0x10 ;  /* 0x00000010ff957803 */ /* 0x000fe20000000000 */
[----:B------:R-:W-:Y:S01]  /*15d70*/  @!P3 IMAD.MOV R119, RZ, RZ, -R119 ;  /* 0x000000ffff77b224 */ /* 0x000fe200078e0a77 */
[----:B------:R-:W-:Y:S02]  /*15d80*/  LEA R32, P3, R206, R71, 0x1 ;  /* 0x00000047ce207211 */ /* 0x000fe400078608ff */
[----:B0-----:R-:W-:-:S04]  /*15d90*/  LOP3.LUT R68, R74, 0x1b6, RZ, 0xfc, !PT ;  /* 0x000001b64a447812 */ /* 0x001fc800078efcff */
[----:B------:R-:W-:Y:S02]  /*15da0*/  IABS R76, R68 ;  /* 0x00000044004c7213 */ /* 0x000fe40000000000 */
[----:B------:R-:W-:Y:S02]  /*15db0*/  ISETP.GE.AND P5, PT, R68, RZ, PT ;  /* 0x000000ff4400720c */ /* 0x000fe40003fa6270 */
[----:B------:R-:W-:Y:S01]  /*15dc0*/  LOP3.LUT R68, R74, 0x1bc, RZ, 0xfc, !PT ;  /* 0x000001bc4a447812 */ /* 0x000fe200078efcff */
[----:B-1----:R-:W-:-:S03]  /*15dd0*/  IMAD.HI.U32 R69, R73, R76, RZ ;  /* 0x0000004c49457227 */ /* 0x002fc600078e00ff */
[----:B------:R-:W-:Y:S01]  /*15de0*/  IABS R77, R68 ;  /* 0x00000044004d7213 */ /* 0x000fe20000000000 */
[----:B------:R-:W-:Y:S01]  /*15df0*/  IMAD.MOV R69, RZ, RZ, -R69 ;  /* 0x000000ffff457224 */ /* 0x000fe200078e0a45 */
[----:B------:R-:W-:-:S03]  /*15e00*/  LOP3.LUT R153, R74, 0x1c4, RZ, 0xfc, !PT ;  /* 0x000001c44a997812 */ /* 0x000fc600078efcff */
[----:B------:R-:W-:Y:S02]  /*15e10*/  IMAD R76, R72, R69, R76 ;  /* 0x00000045484c7224 */ /* 0x000fe400078e024c */
[C---:B------:R-:W-:Y:S01]  /*15e20*/  IMAD.HI.U32 R69, R73.reuse, R77, RZ ;  /* 0x0000004d49457227 */ /* 0x040fe200078e00ff */
[----:B------:R-:W-:Y:S02]  /*15e30*/  ISETP.GE.AND P4, PT, R68, RZ, PT ;  /* 0x000000ff4400720c */ /* 0x000fe40003f86270 */
[----:B------:R-:W-:Y:S01]  /*15e40*/  LOP3.LUT R68, R74, 0x1be, RZ, 0xfc, !PT ;  /* 0x000001be4a447812 */ /* 0x000fe200078efcff */
[----:B------:R-:W-:Y:S01]  /*15e50*/  IMAD.MOV R69, RZ, RZ, -R69 ;  /* 0x000000ffff457224 */ /* 0x000fe200078e0a45 */
[----:B------:R-:W-:Y:S02]  /*15e60*/  IABS R79, R153 ;  /* 0x00000099004f7213 */ /* 0x000fe40000000000 */
[----:B------:R-:W-:Y:S01]  /*15e70*/  IABS R78, R68 ;  /* 0x00000044004e7213 */ /* 0x000fe20000000000 */
[----:B------:R-:W-:Y:S01]  /*15e80*/  IMAD R77, R72, R69, R77 ;  /* 0x00000045484d7224 */ /* 0x000fe200078e024d */
[----:B------:R-:W-:Y:S01]  /*15e90*/  LEA.HI.X.SX32 R33, R206, R70, 0x1, P3 ;  /* 0x00000046ce217211 */ /* 0x000fe200018f0eff */
[----:B------:R-:W-:Y:S01]  /*15ea0*/  IMAD.HI.U32 R69, R73, R79, RZ ;  /* 0x0000004f49457227 */ /* 0x000fe200078e00ff */
[----:B------:R-:W-:-:S03]  /*15eb0*/  ISETP.GE.AND P3, PT, R68, RZ, PT ;  /* 0x000000ff4400720c */ /* 0x000fc60003f66270 */
[----:B------:R-:W-:-:S04]  /*15ec0*/  IMAD.HI.U32 R68, R73, R78, RZ ;  /* 0x0000004e49447227 */ /* 0x000fc800078e00ff */
[----:B------:R-:W-:Y:S02]  /*15ed0*/  IMAD.MOV R69, RZ, RZ, -R69 ;  /* 0x000000ffff457224 */ /* 0x000fe400078e0a45 */
[----:B------:R-:W-:Y:S02]  /*15ee0*/  IMAD.MOV R68, RZ, RZ, -R68 ;  /* 0x000000ffff447224 */ /* 0x000fe400078e0a44 */
[----:B------:R-:W-:Y:S01]  /*15ef0*/  IMAD R79, R72, R69, R79 ;  /* 0x00000045484f7224 */ /* 0x000fe200078e024f */
[----:B------:R-:W-:Y:S01]  /*15f00*/  LOP3.LUT R69, R28, 0xc0, RZ, 0xc0, !PT ;  /* 0x000000c01c457812 */ /* 0x000fe200078ec0ff */
[----:B------:R-:W-:Y:S02]  /*15f10*/  @P1 IMAD.MOV.U32 R120, RZ, RZ, R32 ;  /* 0x000000ffff781224 */ /* 0x000fe400078e0020 */
[----:B------:R-:W-:Y:S01]  /*15f20*/  @P1 IMAD.MOV.U32 R121, RZ, RZ, R33 ;  /* 0x000000ffff791224 */ /* 0x000fe200078e0021 */
[----:B------:R0:W-:Y:S01]  /*15f30*/  STL [R1+0x35c], R32 ;  /* 0x00035c2001007387 */ /* 0x0001e20000100800 */
[----:B------:R-:W-:-:S02]  /*15f40*/  @!P6 IMAD.MOV R113, RZ, RZ, -R113 ;  /* 0x000000ffff71e224 */ /* 0x000fc400078e0a71 */
[----:B------:R-:W-:Y:S01]  /*15f50*/  IMAD R78, R72, R68, R78 ;  /* 0x00000044484e7224 */ /* 0x000fe200078e024e */
[----:B------:R1:W-:Y:S01]  /*15f60*/  STL [R1+0x358], R33 ;  /* 0x0003582101007387 */ /* 0x0003e20000100800 */
[----:B------:R-:W-:Y:S01]  /*15f70*/  IMAD.SHL.U32 R68, R36, 0x2, RZ ;  /* 0x0000000224447824 */ /* 0x000fe200078e00ff */
[----:B------:R-:W-:Y:S02]  /*15f80*/  SHF.R.U32.HI R69, RZ, 0x2, R69 ;  /* 0x00000002ff457819 */ /* 0x000fe40000011645 */
[----:B------:R2:W3:Y:S01]  /*15f90*/  @P1 LDG.E.U16 R123, desc[UR16][R120.64] ;  /* 0x00000010787b1981 */ /* 0x0004e2000c1e1500 */
[----:B0-----:R-:W-:-:S03]  /*15fa0*/  LEA R32, P6, R214, R71, 0x1 ;  /* 0x00000047d6207211 */ /* 0x001fc600078c08ff */
[----:B------:R-:W4:Y:S01]  /*15fb0*/  LDL.LU R174, [R1+0x53c] ;  /* 0x00053c0001ae7983 */ /* 0x000f220000300800 */
[----:B-1----:R-:W-:-:S03]  /*15fc0*/  LEA.HI.X.SX32 R33, R214, R70, 0x1, P6 ;  /* 0x00000046d6217211 */ /* 0x002fc600030f0eff */
[----:B------:R-:W3:Y:S01]  /*15fd0*/  LDL.LU R238, [R1+0x538] ;  /* 0x0005380001ee7983 */ /* 0x000ee20000300800 */
[----:B--2---:R-:W-:Y:S02]  /*15fe0*/  PRMT R120, RZ, 0x7610, R120 ;  /* 0x00007610ff787816 */ /* 0x004fe40000000078 */
[----:B------:R-:W-:Y:S01]  /*15ff0*/  SHF.R.S32.HI R121, RZ, 0x7, R28 ;  /* 0x00000007ff797819 */ /* 0x000fe2000001141c */
[----:B------:R-:W2:Y:S01]  /*16000*/  LDL.LU R245, [R1+0x520] ;  /* 0x0005200001f57983 */ /* 0x000ea20000300800 */
[----:B------:R-:W-:Y:S01]  /*16010*/  LOP3.LUT R68, R68, R69, RZ, 0x3c, !PT ;  /* 0x0000004544447212 */ /* 0x000fe200078e3cff */
[----:B------:R-:W-:Y:S02]  /*16020*/  IMAD.SHL.U32 R69, R246, 0x2, RZ ;  /* 0x00000002f6457824 */ /* 0x000fe400078e00ff */
[----:B------:R-:W2:Y:S01]  /*16030*/  LDL.LU R230, [R1+0x524] ;  /* 0x0005240001e67983 */ /* 0x000ea20000300800 */
[----:B------:R-:W-:-:S03]  /*16040*/  SGXT R121, R121, 0x1 ;  /* 0x000000017979781a */ /* 0x000fc60000000200 */
[----:B------:R-:W2:Y:S04]  /*16050*/  LDL.LU R39, [R1+0x51c] ;  /* 0x00051c0001277983 */ /* 0x000ea80000300800 */
[----:B------:R-:W2:Y:S01]  /*16060*/  LDL.LU R36, [R1+0x504] ;  /* 0x0005040001247983 */ /* 0x000ea20000300800 */
[----:B------:R-:W-:-:S03]  /*16070*/  LOP3.LUT R69, R69, 0x90, R121, 0x78, !PT ;  /* 0x0000009045457812 */ /* 0x000fc600078e7879 */
[----:B------:R0:W-:Y:S04]  /*16080*/  STL [R1+0x37c], R32 ;  /* 0x00037c2001007387 */ /* 0x0001e80000100800 */
[----:B------:R0:W2:Y:S01]  /*16090*/  @P1 LDG.E.U16 R120, desc[UR16][R32.64] ;  /* 0x0000001020781981 */ /* 0x0000a2000c1e1500 */
[----:B------:R-:W-:-:S03]  /*160a0*/  PRMT R121, RZ, 0x7610, R121 ;  /* 0x00007610ff797816 */ /* 0x000fc60000000079 */
[----:B------:R1:W-:Y:S04]  /*160b0*/  STL [R1+0x378], R33 ;  /* 0x0003782101007387 */ /* 0x0003e80000100800 */
[----:B------:R-:W2:Y:S01]  /*160c0*/  LDL.LU R237, [R1+0x4f8] ;  /* 0x0004f80001ed7983 */ /* 0x000ea20000300800 */
[----:B0-----:R-:W-:-:S03]  /*160d0*/  LEA R32, P6, R222, R71, 0x1 ;  /* 0x00000047de207211 */ /* 0x001fc600078c08ff */
[----:B------:R-:W2:Y:S01]  /*160e0*/  LDL.LU R229, [R1+0x4e4] ;  /* 0x0004e40001e57983 */ /* 0x000ea20000300800 */
[----:B-1----:R-:W-:-:S03]  /*160f0*/  LEA.HI.X.SX32 R33, R222, R70, 0x1, P6 ;  /* 0x00000046de217211 */ /* 0x002fc600030f0eff */
[----:B------:R-:W2:Y:S04]  /*16100*/  LDL.LU R221, [R1+0x4e0] ;  /* 0x0004e00001dd7983 */ /* 0x000ea80000300800 */
[----:B------:R-:W2:Y:S04]  /*16110*/  LDL.LU R213, [R1+0x4dc] ;  /* 0x0004dc0001d57983 */ /* 0x000ea80000300800 */
[----:B------:R0:W-:Y:S04]  /*16120*/  STS.U16 [R68+UR8+0x40000], R197 ;  /* 0x040000c544007988 */ /* 0x0001e80008000408 */
[----:B------:R-:W2:Y:S04]  /*16130*/  LDL.LU R205, [R1+0x4d8] ;  /* 0x0004d80001cd7983 */ /* 0x000ea80000300800 */
[----:B------:R1:W-:Y:S04]  /*16140*/  STS.U16 [R68+UR8+0x40400], R189 ;  /* 0x040400bd44007988 */ /* 0x0003e80008000408 */
[----:B0-----:R-:W2:Y:S04]  /*16150*/  LDL.LU R197, [R1+0x4c0] ;  /* 0x0004c00001c57983 */ /* 0x001ea80000300800 */
[----:B------:R-:W2:Y:S04]  /*16160*/  @P1 LDG.E.U16 R121, desc[UR16][R32.64] ;  /* 0x0000001020791981 */ /* 0x000ea8000c1e1500 */
[----:B-1----:R-:W2:Y:S04]  /*16170*/  LDL.LU R189, [R1+0x4bc] ;  /* 0x0004bc0001bd7983 */ /* 0x002ea80000300800 */
[----:B------:R-:W-:Y:S04]  /*16180*/  STL [R1+0x39c], R32 ;  /* 0x00039c2001007387 */ /* 0x000fe80000100800 */
[----:B------:R0:W-:Y:S04]  /*16190*/  STL [R1+0x398], R33 ;  /* 0x0003982101007387 */ /* 0x0001e80000100800 */
[----:B0-----:R-:W2:Y:S04]  /*161a0*/  LDL.LU.64 R32, [R1+0xac8] ;  /* 0x000ac80001207983 */ /* 0x001ea80000300a00 */
[----:B------:R0:W-:Y:S04]  /*161b0*/  STS.U16 [R68+UR8+0x42000], R35 ;  /* 0x0420002344007988 */ /* 0x0001e80008000408 */
[----:B0-----:R-:W2:Y:S04]  /*161c0*/  LDL.LU R35, [R1+0x800] ;  /* 0x0008000001237983 */ /* 0x001ea80000300800 */
[----:B------:R0:W-:Y:S01]  /*161d0*/  STS.U16 [R68+UR8+0x43c00], R43 ;  /* 0x043c002b44007988 */ /* 0x0001e20008000408 */
[----:B------:R-:W-:Y:S01]  /*161e0*/  IMAD.SHL.U32 R28, R28, 0x200, RZ ;  /* 0x000002001c1c7824 */ /* 0x000fe200078e00ff */
[----:B0-----:R-:W-:-:S04]  /*161f0*/  LOP3.LUT R43, R68, 0x40, RZ, 0x3c, !PT ;  /* 0x00000040442b7812 */ /* 0x001fc800078e3cff */
[----:B------:R-:W-:Y:S01]  /*16200*/  LOP3.LUT R69, R69, 0x8000, R28, 0xf8, !PT ;  /* 0x0000800045457812 */ /* 0x000fe200078ef81c */
[----:B----4-:R-:W-:Y:S04]  /*16210*/  STS.U16 [R68+UR8+0x40800], R174 ;  /* 0x040800ae44007988 */ /* 0x010fe80008000408 */
[----:B---3--:R-:W-:Y:S04]  /*16220*/  STS.U16 [R68+UR8+0x40c00], R238 ;  /* 0x040c00ee44007988 */ /* 0x008fe80008000408 */
[----:B--2---:R-:W-:Y:S04]  /*16230*/  STS.U16 [R68+UR8+0x41000], R245 ;  /* 0x041000f544007988 */ /* 0x004fe80008000408 */
[----:B------:R-:W-:Y:S04]  /*16240*/  STS.U16 [R68+UR8+0x41400], R230 ;  /* 0x041400e644007988 */ /* 0x000fe80008000408 */
[----:B------:R0:W-:Y:S04]  /*16250*/  STS.U16 [R68+UR8+0x41800], R39 ;  /* 0x0418002744007988 */ /* 0x0001e80008000408 */
[----:B------:R1:W-:Y:S04]  /*16260*/  STS.U16 [R68+UR8+0x41c00], R36 ;  /* 0x041c002444007988 */ /* 0x0003e80008000408 */
[----:B0-----:R-:W2:Y:S04]  /*16270*/  LDL.LU R39, [R1+0x7fc] ;  /* 0x0007fc0001277983 */ /* 0x001ea80000300800 */
[----:B-1----:R-:W3:Y:S04]  /*16280*/  LDL.LU R36, [R1+0x7f8] ;  /* 0x0007f80001247983 */ /* 0x002ee80000300800 */
[----:B------:R-:W-:Y:S04]  /*16290*/  STS.U16 [R68+UR8+0x42800], R237 ;  /* 0x042800ed44007988 */ /* 0x000fe80008000408 */
[----:B------:R-:W-:Y:S04]  /*162a0*/  STS.U16 [R68+UR8+0x42c00], R229 ;  /* 0x042c00e544007988 */ /* 0x000fe80008000408 */
[----:B------:R-:W-:Y:S04]  /*162b0*/  STS.U16 [R68+UR8+0x43000], R221 ;  /* 0x043000dd44007988 */ /* 0x000fe80008000408 */
[----:B------:R-:W-:Y:S04]  /*162c0*/  STS.U16 [R68+UR8+0x43400], R213 ;  /* 0x043400d544007988 */ /* 0x000fe80008000408 */
[----:B------:R-:W-:Y:S04]  /*162d0*/  STS.U16 [R68+UR8+0x43800], R205 ;  /* 0x043800cd44007988 */ /* 0x000fe80008000408 */
[----:B------:R0:W-:Y:S04]  /*162e0*/  STS.U16 [R68+UR8+0x42400], R32 ;  /* 0x0424002044007988 */ /* 0x0001e80008000408 */
[----:B------:R-:W-:Y:S04]  /*162f0*/  STS.U16 [R43+UR8+0x40200], R197 ;  /* 0x040200c52b007988 */ /* 0x000fe80008000408 */
[----:B------:R-:W-:Y:S04]  /*16300*/  STS.U16 [R43+UR8+0x40600], R189 ;  /* 0x040600bd2b007988 */ /* 0x000fe80008000408 */
[----:B0-----:R-:W4:Y:S04]  /*16310*/  LDL.LU R32, [R1+0x7f4] ;  /* 0x0007f40001207983 */ /* 0x001f280000300800 */
[----:B------:R0:W-:Y:S04]  /*16320*/  STS.U16 [R43+UR8+0x40a00], R9 ;  /* 0x040a00092b007988 */ /* 0x0001e80008000408 */
[----:B------:R1:W-:Y:S04]  /*16330*/  STS.U16 [R43+UR8+0x40e00], R2 ;  /* 0x040e00022b007988 */ /* 0x0003e80008000408 */
[----:B------:R1:W-:Y:S04]  /*16340*/  STS.U16 [R43+UR8+0x41200], R5 ;  /* 0x041200052b007988 */ /* 0x0003e80008000408 */
[----:B0-----:R-:W5:Y:S04]  /*16350*/  LDL.LU R9, [R1+0xac0] ;  /* 0x000ac00001097983 */ /* 0x001f680000300800 */
[----:B-1----:R-:W5:Y:S04]  /*16360*/  LDL.LU R2, [R1+0xabc] ;  /* 0x000abc0001027983 */ /* 0x002f680000300800 */
[----:B------:R-:W5:Y:S04]  /*16370*/  LDL.LU R5, [R1+0xab8] ;  /* 0x000ab80001057983 */ /* 0x000f680000300800 */
[----:B------:R0:W-:Y:S04]  /*16380*/  STS.U16 [R43+UR8+0x41600], R63 ;  /* 0x0416003f2b007988 */ /* 0x0001e80008000408 */
[----:B------:R1:W-:Y:S04]  /*16390*/  STS.U16 [R43+UR8+0x41a00], R64 ;  /* 0x041a00402b007988 */ /* 0x0003e80008000408 */
[----:B------:R1:W-:Y:S04]  /*163a0*/  STS.U16 [R43+UR8+0x41e00], R59 ;  /* 0x041e003b2b007988 */ /* 0x0003e80008000408 */
[----:B0-----:R-:W5:Y:S04]  /*163b0*/  LDL.LU R63, [R1+0xab4] ;  /* 0x000ab400013f7983 */ /* 0x001f680000300800 */
[----:B-1----:R-:W5:Y:S04]  /*163c0*/  LDL.LU R64, [R1+0xab0] ;  /* 0x000ab00001407983 */ /* 0x002f680000300800 */
[----:B------:R-:W5:Y:S04]  /*163d0*/  LDL.LU R59, [R1+0xaac] ;  /* 0x000aac00013b7983 */ /* 0x000f680000300800 */
[----:B------:R-:W2:Y:S04]  /*163e0*/  LDL.LU R28, [R1+0x7f0] ;  /* 0x0007f000011c7983 */ /* 0x000ea80000300800 */
[----:B------:R-:W-:Y:S04]  /*163f0*/  STS.U16 [R43+UR8+0x42200], R60 ;  /* 0x0422003c2b007988 */ /* 0x000fe80008000408 */
[----:B------:R-:W-:Y:S04]  /*16400*/  STS.U16 [R43+UR8+0x42600], R54 ;  /* 0x042600362b007988 */ /* 0x000fe80008000408 */
[----:B------:R-:W-:Y:S04]  /*16410*/  STS.U16 [R43+UR8+0x42a00], R53 ;  /* 0x042a00352b007988 */ /* 0x000fe80008000408 */
[----:B------:R-:W-:Y:S04]  /*16420*/  STS.U16 [R43+UR8+0x42e00], R50 ;  /* 0x042e00322b007988 */ /* 0x000fe80008000408 */
[----:B------:R-:W-:Y:S04]  /*16430*/  STS.U16 [R43+UR8+0x43200], R48 ;  /* 0x043200302b007988 */ /* 0x000fe80008000408 */
[----:B------:R-:W-:Y:S04]  /*16440*/  STS.U16 [R43+UR8+0x43600], R47 ;  /* 0x0436002f2b007988 */ /* 0x000fe80008000408 */
[----:B------:R-:W-:Y:S04]  /*16450*/  STS.U16 [R43+UR8+0x43a00], R44 ;  /* 0x043a002c2b007988 */ /* 0x000fe80008000408 */
[----:B------:R-:W-:Y:S04]  /*16460*/  STS.U16 [R43+UR8+0x43e00], R40 ;  /* 0x043e00282b007988 */ /* 0x000fe80008000408 */
[----:B------:R0:W-:Y:S04]  /*16470*/  STS.U16 [R69+UR8], R35 ;  /* 0x0000002345007988 */ /* 0x0001e80008000408 */
[----:B0-----:R-:W3:Y:S04]  /*16480*/  LDL.LU R35, [R1+0x7ec] ;  /* 0x0007ec0001237983 */ /* 0x001ee80000300800 */
[----:B------:R-:W3:Y:S04]  /*16490*/  LDL.LU R198, [R1+0x7e8] ;  /* 0x0007e80001c67983 */ /* 0x000ee80000300800 */
        /* <DEDUP_REMOVED lines=21> */
[----:B----4-:R0:W-:Y:S04]  /*165f0*/  STS.U16 [R69+UR8+0xc00], R32 ;  /* 0x000c002045007988 */ /* 0x0101e80008000408 */
[----:B0-----:R-:W4:Y:S04]  /*16600*/  LDL.LU R32, [R1+0x790] ;  /* 0x0007900001207983 */ /* 0x001f280000300800 */
[----:B------:R-:W4:Y:S04]  /*16610*/  LDL.LU R43, [R1+0x78c] ;  /* 0x00078c00012b7983 */ /* 0x000f280000300800 */
[----:B------:R-:W4:Y:S04]  /*16620*/  LDL.LU R40, [R1+0x788] ;  /* 0x0007880001287983 */ /* 0x000f280000300800 */
[----:B--2---:R0:W-:Y:S04]  /*16630*/  STS.U16 [R69+UR8+0x1000], R28 ;  /* 0x0010001c45007988 */ /* 0x0041e80008000408 */
[----:B0-----:R-:W2:Y:S04]  /*16640*/  LDL.LU R28, [R1+0x784] ;  /* 0x00078400011c7983 */ /* 0x001ea80000300800 */
[----:B------:R0:W-:Y:S04]  /*16650*/  STS.U16 [R69+UR8+0x400], R39 ;  /* 0x0004002745007988 */ /* 0x0001e80008000408 */
[----:B---3--:R1:W-:Y:S04]  /*16660*/  STS.U16 [R69+UR8+0x800], R36 ;  /* 0x0008002445007988 */ /* 0x0083e80008000408 */
[----:B0-----:R-:W3:Y:S04]  /*16670*/  LDL.LU R39, [R1+0x780] ;  /* 0x0007800001277983 */ /* 0x001ee80000300800 */
[----:B-1----:R-:W3:Y:S04]  /*16680*/  LDL.LU R36, [R1+0x77c] ;  /* 0x00077c0001247983 */ /* 0x002ee80000300800 */
[----:B------:R0:W-:Y:S04]  /*16690*/  STS.U16 [R69+UR8+0x1400], R35 ;  /* 0x0014002345007988 */ /* 0x0001e80008000408 */
[----:B0-----:R-:W3:Y:S04]  /*166a0*/  LDL.LU R35, [R1+0x778] ;  /* 0x0007780001237983 */ /* 0x001ee80000300800 */
[----:B----4-:R0:W-:Y:S04]  /*166b0*/  STS.U16 [R69+UR8+0x7000], R32 ;  /* 0x0070002045007988 */ /* 0x0101e80008000408 */
[----:B0-----:R-:W4:Y:S04]  /*166c0*/  LDL.LU R32, [R1+0x774] ;  /* 0x0007740001207983 */ /* 0x001f280000300800 */
[----:B--2---:R0:W-:Y:S04]  /*166d0*/  STS.U16 [R69+UR8+0x7c00], R28 ;  /* 0x007c001c45007988 */ /* 0x0041e80008000408 */
[----:B0-----:R-:W2:Y:S04]  /*166e0*/  LDL.LU R28, [R1+0x770] ;  /* 0x00077000011c7983 */ /* 0x001ea80000300800 */
[----:B------:R0:W-:Y:S04]  /*166f0*/  STS.U16 [R69+UR8+0x1800], R198 ;  /* 0x001800c645007988 */ /* 0x0001e80008000408 */
[----:B------:R1:W-:Y:S04]  /*16700*/  STS.U16 [R69+UR8+0x1c00], R190 ;  /* 0x001c00be45007988 */ /* 0x0003e80008000408 */
[----:B------:R1:W-:Y:S04]  /*16710*/  STS.U16 [R69+UR8+0x2000], R182 ;  /* 0x002000b645007988 */ /* 0x0003e80008000408 */
[----:B0-----:R-:W2:Y:S04]  /*16720*/  LDL.LU R198, [R1+0x76c] ;  /* 0x00076c0001c67983 */ /* 0x001ea80000300800 */
[----:B-1----:R-:W2:Y:S04]  /*16730*/  LDL.LU R190, [R1+0x768] ;  /* 0x0007680001be7983 */ /* 0x002ea80000300800 */
[----:B------:R0:W-:Y:S04]  /*16740*/  STS.U16 [R69+UR8+0x2400], R174 ;  /* 0x002400ae45007988 */ /* 0x0001e80008000408 */
[----:B------:R-:W2:Y:S04]  /*16750*/  LDL.LU R182, [R1+0x764] ;  /* 0x0007640001b67983 */ /* 0x000ea80000300800 */
[----:B------:R1:W-:Y:S04]  /*16760*/  STS.U16 [R69+UR8+0x2800], R246 ;  /* 0x002800f645007988 */ /* 0x0003e80008000408 */
[----:B0-----:R-:W2:Y:S04]  /*16770*/  LDL.LU R174, [R1+0x760] ;  /* 0x0007600001ae7983 */ /* 0x001ea80000300800 */
[----:B------:R0:W-:Y:S04]  /*16780*/  STS.U16 [R69+UR8+0x2c00], R238 ;  /* 0x002c00ee45007988 */ /* 0x0001e80008000408 */
[----:B-1----:R-:W2:Y:S04]  /*16790*/  LDL.LU R246, [R1+0x75c] ;  /* 0x00075c0001f67983 */ /* 0x002ea80000300800 */
        /* <DEDUP_REMOVED lines=19> */
[----:B------:R0:W-:Y:S04]  /*168d0*/  STS.U16 [R69+UR8+0x5800], R54 ;  /* 0x0058003645007988 */ /* 0x0001e80008000408 */
[----:B-1----:R-:W2:Y:S04]  /*168e0*/  LDL.LU R189, [R1+0x734] ;  /* 0x0007340001bd7983 */ /* 0x002ea80000300800 */
[----:B------:R1:W-:Y:S04]  /*168f0*/  STS.U16 [R69+UR8+0x5c00], R53 ;  /* 0x005c003545007988 */ /* 0x0003e80008000408 */
[----:B0-----:R-:W2:Y:S04]  /*16900*/  LDL R60, [R1+0x6ac] ;  /* 0x0006ac00013c7983 */ /* 0x001ea80000100800 */
[----:B------:R-:W2:Y:S04]  /*16910*/  LDL R54, [R1+0x6a8] ;  /* 0x0006a80001367983 */ /* 0x000ea80000100800 */
        /* <DEDUP_REMOVED lines=12> */
[----:B---3--:R0:W-:Y:S04]  /*169e0*/  STS.U16 [R69+UR8+0x10000], R39 ;  /* 0x0100002745007988 */ /* 0x0081e80008000408 */
[----:B-1----:R-:W3:Y:S04]  /*169f0*/  LDL.LU R40, [R1+0x65c] ;  /* 0x00065c0001287983 */ /* 0x002ee80000300800 */
[----:B------:R1:W-:Y:S04]  /*16a00*/  STS.U16 [R69+UR8+0x10400], R36 ;  /* 0x0104002445007988 */ /* 0x0003e80008000408 */
[----:B0-----:R-:W3:Y:S04]  /*16a10*/  LDL.LU R39, [R1+0x658] ;  /* 0x0006580001277983 */ /* 0x001ee80000300800 */
[----:B------:R0:W-:Y:S04]  /*16a20*/  STS.U16 [R69+UR8+0x10800], R35 ;  /* 0x0108002345007988 */ /* 0x0001e80008000408 */
[----:B-1----:R-:W3:Y:S04]  /*16a30*/  LDL.LU R36, [R1+0x644] ;  /* 0x0006440001247983 */ /* 0x002ee80000300800 */
[----:B0-----:R-:W3:Y:S04]  /*16a40*/  LDL.LU R35, [R1+0x640] ;  /* 0x0006400001237983 */ /* 0x001ee80000300800 */
[----:B----4-:R0:W-:Y:S04]  /*16a50*/  STS.U16 [R69+UR8+0x10c00], R32 ;  /* 0x010c002045007988 */ /* 0x0101e80008000408 */
[----:B0-----:R-:W4:Y:S04]  /*16a60*/  LDL.LU R32, [R1+0x63c] ;  /* 0x00063c0001207983 */ /* 0x001f280000300800 */
[----:B--2---:R0:W-:Y:S04]  /*16a70*/  STS.U16 [R69+UR8+0x11000], R28 ;  /* 0x0110001c45007988 */ /* 0x0041e80008000408 */
[----:B0-----:R-:W2:Y:S04]  /*16a80*/  LDL.LU R28, [R1+0x638] ;  /* 0x00063800011c7983 */ /* 0x001ea80000300800 */
[----:B------:R-:W-:Y:S04]  /*16a90*/  STS.U16 [R69+UR8+0x11400], R198 ;  /* 0x011400c645007988 */ /* 0x000fe80008000408 */
[----:B------:R-:W-:Y:S04]  /*16aa0*/  STS.U16 [R69+UR8+0x11800], R190 ;  /* 0x011800be45007988 */ /* 0x000fe80008000408 */
[----:B------:R-:W-:Y:S04]  /*16ab0*/  STS.U16 [R69+UR8+0x11c00], R182 ;  /* 0x011c00b645007988 */ /* 0x000fe80008000408 */
[----:B------:R0:W-:Y:S02]  /*16ac0*/  STS.U16 [R69+UR8+0x12000], R174 ;  /* 0x012000ae45007988 */ /* 0x0001e40008000408 */
[----:B0-----:R-:W-:-:S02]  /*16ad0*/  LOP3.LUT R174, R69, 0x20, RZ, 0x3c, !PT ;  /* 0x0000002045ae7812 */ /* 0x001fc400078e3cff */
        /* <DEDUP_REMOVED lines=10> */
[----:B------:R0:W-:Y:S04]  /*16b80*/  STS.U16 [R69+UR8+0x15000], R60 ;  /* 0x0150003c45007988 */ /* 0x0001e80008000408 */
[----:B------:R-:W-:Y:S04]  /*16b90*/  STS.U16 [R69+UR8+0x15400], R54 ;  /* 0x0154003645007988 */ /* 0x000fe80008000408 */
[----:B0-----:R-:W2:Y:S04]  /*16ba0*/  LDL.LU R60, [R1+0x624] ;  /* 0x00062400013c7983 */ /* 0x001ea80000300800 */
[----:B------:R0:W-:Y:S04]  /*16bb0*/  STS.U16 [R69+UR8+0x15800], R53 ;  /* 0x0158003545007988 */ /* 0x0001e80008000408 */
[----:B------:R-:W-:Y:S04]  /*16bc0*/  STS.U16 [R69+UR8+0x15c00], R50 ;  /* 0x015c003245007988 */ /* 0x000fe80008000408 */
[----:B0-----:R-:W2:Y:S04]  /*16bd0*/  LDL.LU R53, [R1+0x620] ;  /* 0x0006200001357983 */ /* 0x001ea80000300800 */
[----:B------:R0:W-:Y:S04]  /*16be0*/  STS.U16 [R69+UR8+0x16000], R48 ;  /* 0x0160003045007988 */ /* 0x0001e80008000408 */
[----:B------:R-:W2:Y:S04]  /*16bf0*/  LDL.LU R54, [R1+0x61c] ;  /* 0x00061c0001367983 */ /* 0x000ea80000300800 */
[----:B------:R-:W-:Y:S04]  /*16c00*/  STS.U16 [R69+UR8+0x16400], R47 ;  /* 0x0164002f45007988 */ /* 0x000fe80008000408 */
[----:B0-----:R-:W2:Y:S04]  /*16c10*/  LDL.LU R48, [R1+0x618] ;  /* 0x0006180001307983 */ /* 0x001ea80000300800 */
[----:B------:R0:W-:Y:S04]  /*16c20*/  STS.U16 [R69+UR8+0x16800], R44 ;  /* 0x0168002c45007988 */ /* 0x0001e80008000408 */
[----:B------:R-:W2:Y:S04]  /*16c30*/  LDL.LU R50, [R1+0x604] ;  /* 0x0006040001327983 */ /* 0x000ea80000300800 */
[----:B------:R-:W-:Y:S04]  /*16c40*/  STS.U16 [R69+UR8+0x16c00], R43 ;  /* 0x016c002b45007988 */ /* 0x000fe80008000408 */
[----:B0-----:R-:W2:Y:S04]  /*16c50*/  LDL.LU R44, [R1+0x600] ;  /* 0x00060000012c7983 */ /* 0x001ea80000300800 */
[----:B---3--:R0:W-:Y:S04]  /*16c60*/  STS.U16 [R69+UR8+0x17000], R40 ;  /* 0x0170002845007988 */ /* 0x0081e80008000408 */
[----:B------:R-:W3:Y:S04]  /*16c70*/  LDL.LU R47, [R1+0x5fc] ;  /* 0x0005fc00012f7983 */ /* 0x000ee80000300800 */
[----:B------:R-:W-:Y:S04]  /*16c80*/  STS.U16 [R69+UR8+0x14c00], R189 ;  /* 0x014c00bd45007988 */ /* 0x000fe80008000408 */
[----:B0-----:R-:W3:Y:S04]  /*16c90*/  LDL.LU R40, [R1+0x5f8] ;  /* 0x0005f80001287983 */ /* 0x001ee80000300800 */
[----:B------:R0:W-:Y:S04]  /*16ca0*/  STS.U16 [R69+UR8+0x17800], R36 ;  /* 0x0178002445007988 */ /* 0x0001e80008000408 */
[----:B------:R-:W3:Y:S04]  /*16cb0*/  LDL.LU R43, [R1+0x5e4] ;  /* 0x0005e400012b7983 */ /* 0x000ee80000300800 */
[----:B------:R1:W-:Y:S04]  /*16cc0*/  STS.U16 [R69+UR8+0x17400], R39 ;  /* 0x0174002745007988 */ /* 0x0003e80008000408 */
[----:B------:R-:W-:Y:S04]  /*16cd0*/  STS.U16 [R69+UR8+0x17c00], R35 ;  /* 0x017c002345007988 */ /* 0x000fe80008000408 */
[----:B0-----:R-:W3:Y:S04]  /*16ce0*/  LDL.LU R36, [R1+0x5e0] ;  /* 0x0005e00001247983 */ /* 0x001ee80000300800 */
[----:B-1----:R-:W3:Y:S04]  /*16cf0*/  LDL.LU R39, [R1+0x5dc] ;  /* 0x0005dc0001277983 */ /* 0x002ee80000300800 */
[----:B----4-:R0:W-:Y:S04]  /*16d00*/  STS.U16 [R174+UR8+0x100], R32 ;  /* 0x00010020ae007988 */ /* 0x0101e80008000408 */
[----:B0-----:R-:W4:Y:S04]  /*16d10*/  LDL.LU R32, [R1+0x5d8] ;  /* 0x0005d80001207983 */ /* 0x001f280000300800 */
[----:B------:R-:W4:Y:S04]  /*16d20*/  LDL.LU R35, [R1+0x5c4] ;  /* 0x0005c40001237983 */ /* 0x000f280000300800 */
[----:B--2---:R0:W-:Y:S04]  /*16d30*/  STS.U16 [R174+UR8+0x500], R28 ;  /* 0x0005001cae007988 */ /* 0x0041e80008000408 */
[----:B0-----:R-:W2:Y:S04]  /*16d40*/  LDL.LU R28, [R1+0x5c0] ;  /* 0x0005c000011c7983 */ /* 0x001ea80000300800 */
[----:B------:R-:W2:Y:S04]  /*16d50*/  LDL.LU R222, [R1+0x5bc] ;  /* 0x0005bc0001de7983 */ /* 0x000ea80000300800 */
        /* <DEDUP_REMOVED lines=16> */
[----:B------:R0:W-:Y:S04]  /*16e60*/  STS.U16 [R174+UR8+0x900], R60 ;  /* 0x0009003cae007988 */ /* 0x0001e80008000408 */
[----:B0-----:R-:W5:Y:S04]  /*16e70*/  LDL.LU R60, [R1+0xaa8] ;  /* 0x000aa800013c7983 */ /* 0x001f680000300800 */
[----:B------:R0:W-:Y:S04]  /*16e80*/  STS.U16 [R174+UR8+0xd00], R53 ;  /* 0x000d0035ae007988 */ /* 0x0001e80008000408 */
[----:B------:R1:W-:Y:S04]  /*16e90*/  STS.U16 [R174+UR8+0x1100], R54 ;  /* 0x00110036ae007988 */ /* 0x0003e80008000408 */
[----:B0-----:R-:W5:Y:S04]  /*16ea0*/  LDL.LU R53, [R1+0xaa4] ;  /* 0x000aa40001357983 */ /* 0x001f680000300800 */
[----:B------:R0:W-:Y:S04]  /*16eb0*/  STS.U16 [R174+UR8+0x1500], R48 ;  /* 0x00150030ae007988 */ /* 0x0001e80008000408 */
[----:B-1----:R-:W5:Y:S04]  /*16ec0*/  LDL.LU R54, [R1+0xaa0] ;  /* 0x000aa00001367983 */ /* 0x002f680000300800 */
[----:B------:R1:W-:Y:S04]  /*16ed0*/  STS.U16 [R174+UR8+0x1900], R50 ;  /* 0x00190032ae007988 */ /* 0x0003e80008000408 */
[----:B0-----:R-:W5:Y:S04]  /*16ee0*/  LDL.LU R48, [R1+0xa9c] ;  /* 0x000a9c0001307983 */ /* 0x001f680000300800 */
[----:B------:R0:W-:Y:S04]  /*16ef0*/  STS.U16 [R174+UR8+0x1d00], R44 ;  /* 0x001d002cae007988 */ /* 0x0001e80008000408 */
[----:B-1----:R-:W5:Y:S04]  /*16f00*/  LDL.LU R50, [R1+0xa98] ;  /* 0x000a980001327983 */ /* 0x002f680000300800 */
[----:B---3--:R1:W-:Y:S04]  /*16f10*/  STS.U16 [R174+UR8+0x2100], R47 ;  /* 0x0021002fae007988 */ /* 0x0083e80008000408 */
[----:B0-----:R-:W5:Y:S04]  /*16f20*/  LDL.LU R44, [R1+0xa94] ;  /* 0x000a9400012c7983 */ /* 0x001f680000300800 */
[----:B------:R0:W-:Y:S04]  /*16f30*/  STS.U16 [R174+UR8+0x2500], R40 ;  /* 0x00250028ae007988 */ /* 0x0001e80008000408 */
[----:B-1----:R-:W5:Y:S04]  /*16f40*/  LDL.LU R47, [R1+0xa90] ;  /* 0x000a9000012f7983 */ /* 0x002f680000300800 */
[----:B------:R1:W-:Y:S04]  /*16f50*/  STS.U16 [R174+UR8+0x2900], R43 ;  /* 0x0029002bae007988 */ /* 0x0003e80008000408 */
[----:B0-----:R-:W5:Y:S04]  /*16f60*/  LDL.LU R40, [R1+0xa8c] ;  /* 0x000a8c0001287983 */ /* 0x001f680000300800 */
[----:B-1----:R-:W5:Y:S04]  /*16f70*/  LDL.LU R43, [R1+0xa88] ;  /* 0x000a8800012b7983 */ /* 0x002f680000300800 */
[----:B------:R0:W-:Y:S04]  /*16f80*/  STS.U16 [R174+UR8+0x2d00], R36 ;  /* 0x002d0024ae007988 */ /* 0x0001e80008000408 */
[----:B------:R1:W-:Y:S04]  /*16f90*/  STS.U16 [R174+UR8+0x3100], R39 ;  /* 0x00310027ae007988 */ /* 0x0003e80008000408 */
[----:B0-----:R-:W5:Y:S04]  /*16fa0*/  LDL.LU R36, [R1+0xa84] ;  /* 0x000a840001247983 */ /* 0x001f680000300800 */
[----:B-1----:R-:W5:Y:S04]  /*16fb0*/  LDL.LU R39, [R1+0xa80] ;  /* 0x000a800001277983 */ /* 0x002f680000300800 */
[----:B----4-:R0:W-:Y:S04]  /*16fc0*/  STS.U16 [R174+UR8+0x3500], R32 ;  /* 0x00350020ae007988 */ /* 0x0101e80008000408 */
[----:B------:R1:W-:Y:S04]  /*16fd0*/  STS.U16 [R174+UR8+0x3900], R35 ;  /* 0x00390023ae007988 */ /* 0x0003e80008000408 */
[----:B0-----:R-:W5:Y:S04]  /*16fe0*/  LDL.LU R32, [R1+0xa7c] ;  /* 0x000a7c0001207983 */ /* 0x001f680000300800 */
[----:B-1----:R-:W5:Y:S04]  /*16ff0*/  LDL.LU R35, [R1+0xa78] ;  /* 0x000a780001237983 */ /* 0x002f680000300800 */
[----:B--2---:R0:W-:Y:S04]  /*17000*/  STS.U16 [R174+UR8+0x3d00], R28 ;  /* 0x003d001cae007988 */ /* 0x0041e80008000408 */
        /* <DEDUP_REMOVED lines=31> */
[----:B0-----:R-:W5:Y:S04]  /*17200*/  LDL.LU R28, [R1+0xa74] ;  /* 0x000a7400011c7983 */ /* 0x001f680000300800 */
[----:B------:R0:W-:Y:S04]  /*17210*/  STS.U16 [R174+UR8+0x13d00], R3 ;  /* 0x013d0003ae007988 */ /* 0x0001e80008000408 */
[----:B-1----:R-:W5:Y:S04]  /*17220*/  LDL.LU R31, [R1+0xa70] ;  /* 0x000a7000011f7983 */ /* 0x002f680000300800 */
[----:B------:R1:W-:Y:S04]  /*17230*/  STS.U16 [R174+UR8+0x14100], R250 ;  /* 0x014100faae007988 */ /* 0x0003e80008000408 */
[----:B--2---:R-:W5:Y:S04]  /*17240*/  LDL.LU R24, [R1+0xa6c] ;  /* 0x000a6c0001187983 */ /* 0x004f680000300800 */
[----:B------:R2:W-:Y:S04]  /*17250*/  STS.U16 [R174+UR8+0x14500], R249 ;  /* 0x014500f9ae007988 */ /* 0x0005e80008000408 */
[----:B---3--:R-:W5:Y:S04]  /*17260*/  LDL.LU R27, [R1+0xa68] ;  /* 0x000a6800011b7983 */ /* 0x008f680000300800 */
[----:B------:R3:W-:Y:S04]  /*17270*/  STS.U16 [R174+UR8+0x14900], R242 ;  /* 0x014900f2ae007988 */ /* 0x0007e80008000408 */
[----:B----4-:R-:W5:Y:S04]  /*17280*/  LDL.LU R20, [R1+0xa64] ;  /* 0x000a640001147983 */ /* 0x010f680000300800 */
[----:B------:R4:W-:Y:S04]  /*17290*/  STS.U16 [R174+UR8+0x14d00], R241 ;  /* 0x014d00f1ae007988 */ /* 0x0009e80008000408 */
[----:B------:R-:W5:Y:S04]  /*172a0*/  LDL.LU R23, [R1+0xa60] ;  /* 0x000a600001177983 */ /* 0x000f680000300800 */
[----:B------:R0:W-:Y:S04]  /*172b0*/  STS.U16 [R174+UR8+0x15100], R234 ;  /* 0x015100eaae007988 */ /* 0x0001e80008000408 */
[----:B------:R-:W5:Y:S04]  /*172c0*/  LDL.LU R16, [R1+0xa5c] ;  /* 0x000a5c0001107983 */ /* 0x000f680000300800 */
[----:B------:R0:W-:Y:S04]  /*172d0*/  STS.U16 [R174+UR8+0x15500], R233 ;  /* 0x015500e9ae007988 */ /* 0x0001e80008000408 */
[----:B------:R-:W5:Y:S04]  /*172e0*/  LDL.LU R19, [R1+0xa58] ;  /* 0x000a580001137983 */ /* 0x000f680000300800 */
[----:B------:R0:W-:Y:S04]  /*172f0*/  STS.U16 [R174+UR8+0x15900], R226 ;  /* 0x015900e2ae007988 */ /* 0x0001e80008000408 */
[----:B------:R-:W5:Y:S04]  /*17300*/  LDL.LU R12, [R1+0xa54] ;  /* 0x000a5400010c7983 */ /* 0x000f680000300800 */
[----:B------:R0:W-:Y:S01]  /*17310*/  STS.U16 [R174+UR8+0x15d00], R225 ;  /* 0x015d00e1ae007988 */ /* 0x0001e20008000408 */
[----:B------:R-:W-:-:S03]  /*17320*/  LOP3.LUT R182, R69, 0x40, RZ, 0x3c, !PT ;  /* 0x0000004045b67812 */ /* 0x000fc600078e3cff */
[----:B------:R-:W5:Y:S04]  /*17330*/  LDL.LU R15, [R1+0xa50] ;  /* 0x000a5000010f7983 */ /* 0x000f680000300800 */
[----:B------:R0:W-:Y:S04]  /*17340*/  STS.U16 [R174+UR8+0x16100], R218 ;  /* 0x016100daae007988 */ /* 0x0001e80008000408 */
[----:B------:R-:W5:Y:S04]  /*17350*/  LDL.LU R8, [R1+0xa4c] ;  /* 0x000a4c0001087983 */ /* 0x000f680000300800 */
[----:B------:R0:W-:Y:S04]  /*17360*/  STS.U16 [R174+UR8+0x16500], R217 ;  /* 0x016500d9ae007988 */ /* 0x0001e80008000408 */
[----:B------:R-:W5:Y:S04]  /*17370*/  LDL.LU R11, [R1+0xa48] ;  /* 0x000a4800010b7983 */ /* 0x000f680000300800 */
[----:B------:R-:W-:Y:S04]  /*17380*/  STS.U16 [R174+UR8+0x16900], R210 ;  /* 0x016900d2ae007988 */ /* 0x000fe80008000408 */
[----:B------:R-:W5:Y:S04]  /*17390*/  LDL.LU R4, [R1+0xa44] ;  /* 0x000a440001047983 */ /* 0x000f680000300800 */
[----:B------:R-:W-:Y:S04]  /*173a0*/  STS.U16 [R174+UR8+0x16d00], R209 ;  /* 0x016d00d1ae007988 */ /* 0x000fe80008000408 */
[----:B------:R-:W5:Y:S04]  /*173b0*/  LDL.LU R7, [R1+0xa40] ;  /* 0x000a400001077983 */ /* 0x000f680000300800 */
[----:B------:R-:W-:Y:S04]  /*173c0*/  STS.U16 [R174+UR8+0x17100], R202 ;  /* 0x017100caae007988 */ /* 0x000fe80008000408 */
[----:B------:R-:W5:Y:S04]  /*173d0*/  LDL.LU R0, [R1+0xa3c] ;  /* 0x000a3c0001007983 */ /* 0x000f680000300800 */
[----:B------:R-:W-:Y:S04]  /*173e0*/  STS.U16 [R174+UR8+0x17500], R201 ;  /* 0x017500c9ae007988 */ /* 0x000fe80008000408 */
        /* <DEDUP_REMOVED lines=22> */
[----:B0-----:R-:W-:-:S03]  /*17550*/  IMAD.MOV.U32 R118, RZ, RZ, R194 ;  /* 0x000000ffff767224 */ /* 0x001fc600078e00c2 */
        /* <DEDUP_REMOVED lines=31> */
[----:B------:R-:W-:Y:S04]  /*17750*/  STS.U16 [R182+UR8+0x6200], R141 ;  /* 0x0062008db6007988 */ /* 0x000fe80008000408 */
[----:B------:R-:W4:Y:S04]  /*17760*/  LDL.LU R223, [R1+0x9cc] ;  /* 0x0009cc0001df7983 */ /* 0x000f280000300800 */
[----:B------:R-:W-:Y:S04]  /*17770*/  STS.U16 [R182+UR8+0x6600], R139 ;  /* 0x0066008bb6007988 */ /* 0x000fe80008000408 */
[----:B------:R-:W4:Y:S04]  /*17780*/  LDL.LU R224, [R1+0x9c8] ;  /* 0x0009c80001e07983 */ /* 0x000f280000300800 */
[----:B------:R-:W-:Y:S04]  /*17790*/  STS.U16 [R182+UR8+0x6a00], R137 ;  /* 0x006a0089b6007988 */ /* 0x000fe80008000408 */
[----:B------:R-:W4:Y:S04]  /*177a0*/  LDL.LU R215, [R1+0x9c4] ;  /* 0x0009c40001d77983 */ /* 0x000f280000300800 */
[----:B------:R-:W-:Y:S04]  /*177b0*/  STS.U16 [R182+UR8+0x6e00], R135 ;  /* 0x006e0087b6007988 */ /* 0x000fe80008000408 */
[----:B------:R-:W4:Y:S04]  /*177c0*/  LDL.LU R207, [R1+0x9c0] ;  /* 0x0009c00001cf7983 */ /* 0x000f280000300800 */
[----:B------:R-:W-:Y:S04]  /*177d0*/  STS.U16 [R182+UR8+0x7200], R133 ;  /* 0x00720085b6007988 */ /* 0x000fe80008000408 */
[----:B-1----:R-:W4:Y:S04]  /*177e0*/  LDL.LU R208, [R1+0x9bc] ;  /* 0x0009bc0001d07983 */ /* 0x002f280000300800 */
[----:B------:R-:W-:Y:S04]  /*177f0*/  STS.U16 [R182+UR8+0x7600], R132 ;  /* 0x00760084b6007988 */ /* 0x000fe80008000408 */
[----:B--2---:R-:W2:Y:S04]  /*17800*/  LDL.LU R199, [R1+0x9b8] ;  /* 0x0009b80001c77983 */ /* 0x004ea80000300800 */
[----:B------:R-:W-:Y:S04]  /*17810*/  STS.U16 [R182+UR8+0x7a00], R131 ;  /* 0x007a0083b6007988 */ /* 0x000fe80008000408 */
[----:B---3--:R-:W3:Y:S04]  /*17820*/  LDL.LU R200, [R1+0x9b4] ;  /* 0x0009b40001c87983 */ /* 0x008ee80000300800 */
[----:B------:R-:W-:Y:S04]  /*17830*/  STS.U16 [R182+UR8+0x7e00], R129 ;  /* 0x007e0081b6007988 */ /* 0x000fe80008000408 */
[----:B----4-:R-:W4:Y:S04]  /*17840*/  LDL.LU R191, [R1+0x9b0] ;  /* 0x0009b00001bf7983 */ /* 0x010f280000300800 */
[----:B------:R0:W-:Y:S04]  /*17850*/  STS.U16 [R182+UR8+0x10200], R128 ;  /* 0x01020080b6007988 */ /* 0x0001e80008000408 */
[----:B------:R-:W2:Y:S01]  /*17860*/  LDL.LU R192, [R1+0x9ac] ;  /* 0x0009ac0001c07983 */ /* 0x000ea20000300800 */
[----:B0-----:R-:W-:-:S03]  /*17870*/  SEL R128, R75, R176, !P2 ;  /* 0x000000b04b807207 */ /* 0x001fc60005000000 */
[----:B------:R-:W2:Y:S04]  /*17880*/  LDL.LU R176, [R1+0x9a8] ;  /* 0x0009a80001b07983 */ /* 0x000ea80000300800 */
[----:B------:R-:W-:Y:S04]  /*17890*/  STS.U16 [R182+UR8+0x10600], R127 ;  /* 0x0106007fb6007988 */ /* 0x000fe80008000408 */
[----:B------:R-:W-:Y:S04]  /*178a0*/  STS.U16 [R182+UR8+0x10a00], R125 ;  /* 0x010a007db6007988 */ /* 0x000fe80008000408 */
[----:B------:R0:W-:Y:S02]  /*178b0*/  STS.U16 [R182+UR8+0x10e00], R124 ;  /* 0x010e007cb6007988 */ /* 0x0001e40008000408 */
[----:B0-----:R-:W-:-:S02]  /*178c0*/  SEL R124, R75, R55, !P2 ;  /* 0x000000374b7c7207 */ /* 0x001fc40005000000 */
[----:B------:R-:W3:Y:S01]  /*178d0*/  LDL.LU R55, [R1+0x9a4] ;  /* 0x0009a40001377983 */ /* 0x000ee20000300800 */
[----:B------:R-:W-:-:S13]  /*178e0*/  ISETP.NE.AND P6, PT, R149, RZ, PT ;  /* 0x000000ff9500720c */ /* 0x000fda0003fc5270 */
[----:B------:R-:W-:Y:S01]  /*178f0*/  @!P6 IMAD.MOV R118, RZ, RZ, -R118 ;  /* 0x000000ffff76e224 */ /* 0x000fe200078e0a76 */
[----:B------:R-:W-:-:S13]  /*17900*/  ISETP.GT.U32.AND P6, PT, R72, R76, PT ;  /* 0x0000004c4800720c */ /* 0x000fda0003fc4070 */
[----:B------:R-:W-:-:S05]  /*17910*/  @!P6 IMAD.IADD R76, R76, 0x1, -R72 ;  /* 0x000000014c4ce824 */ /* 0x000fca00078e0a48 */
[----:B------:R-:W-:Y:S01]  /*17920*/  ISETP.GT.U32.AND P6, PT, R72, R76, PT ;  /* 0x0000004c4800720c */ /* 0x000fe20003fc4070 */
[----:B------:R-:W-:-:S12]  /*17930*/  IMAD R128, R128, UR13, RZ ;  /* 0x0000000d80807c24 */ /* 0x000fd8000f8e02ff */
[----:B------:R-:W-:Y:S01]  /*17940*/  @!P6 IMAD.IADD R76, R76, 0x1, -R72 ;  /* 0x000000014c4ce824 */ /* 0x000fe200078e0a48 */
[----:B------:R-:W-:Y:S01]  /*17950*/  ISETP.GT.U32.AND P6, PT, R72, R77, PT ;  /* 0x0000004d4800720c */ /* 0x000fe20003fc4070 */
[----:B------:R-:W-:Y:S01]  /*17960*/  STS.U16 [R182+UR8+0x11200], R123 ;  /* 0x0112007bb6007988 */ /* 0x000fe20008000408 */
[----:B------:R-:W-:-:S03]  /*17970*/  IMAD R124, R124, UR13, RZ ;  /* 0x0000000d7c7c7c24 */ /* 0x000fc6000f8e02ff */
[----:B------:R0:W-:Y:S08]  /*17980*/  STS.U16 [R182+UR8+0x11600], R120 ;  /* 0x01160078b6007988 */ /* 0x0001f00008000408 */
[----:B------:R-:W-:Y:S01]  /*17990*/  @!P6 IMAD.IADD R77, R77, 0x1, -R72 ;  /* 0x000000014d4de824 */ /* 0x000fe200078e0a48 */
[C---:B------:R-:W-:Y:S02]  /*179a0*/  LEA R174, P6, R128.reuse, R71, 0x1 ;  /* 0x0000004780ae7211 */ /* 0x040fe400078c08ff */
[----:B0-----:R-:W-:Y:S01]  /*179b0*/  SEL R120, R75, R183, !P2 ;  /* 0x000000b74b787207 */ /* 0x001fe20005000000 */
[----:B------:R0:W-:Y:S01]  /*179c0*/  STS.U16 [R182+UR8+0x11a00], R121 ;  /* 0x011a0079b6007988 */ /* 0x0001e20008000408 */
[----:B------:R-:W-:-:S02]  /*179d0*/  LEA.HI.X.SX32 R173, R128, R70, 0x1, P6 ;  /* 0x0000004680ad7211 */ /* 0x000fc400030f0eff */
[----:B------:R-:W-:Y:S01]  /*179e0*/  SEL R123, R75, R184, !P2 ;  /* 0x000000b84b7b7207 */ /* 0x000fe20005000000 */
[----:B------:R-:W-:Y:S01]  /*179f0*/  IMAD R189, R120, UR13, RZ ;  /* 0x0000000d78bd7c24 */ /* 0x000fe2000f8e02ff */
[----:B------:R-:W4:Y:S01]  /*17a00*/  LDL.LU R183, [R1+0x9a0] ;  /* 0x0009a00001b77983 */ /* 0x000f220000300800 */
[----:B------:R-:W-:-:S03]  /*17a10*/  @P1 IMAD.MOV.U32 R120, RZ, RZ, R174 ;  /* 0x000000ffff781224 */ /* 0x000fc600078e00ae */
[----:B------:R-:W4:Y:S01]  /*17a20*/  LDL.LU R184, [R1+0x99c] ;  /* 0x00099c0001b87983 */ /* 0x000f220000300800 */
[----:B0-----:R-:W-:Y:S01]  /*17a30*/  LEA R182, P6, R124, R71, 0x1 ;  /* 0x000000477cb67211 */ /* 0x001fe200078c08ff */
[----:B------:R-:W-:-:S03]  /*17a40*/  @P1 IMAD.MOV.U32 R121, RZ, RZ, R173 ;  /* 0x000000ffff791224 */ /* 0x000fc600078e00ad */
[----:B------:R-:W-:Y:S02]  /*17a50*/  LEA.HI.X.SX32 R181, R124, R70, 0x1, P6 ;  /* 0x000000467cb57211 */ /* 0x000fe400030f0eff */
[----:B--2---:R-:W-:-:S06]  /*17a60*/  PRMT R176, RZ, 0x7610, R176 ;  /* 0x00007610ffb07816 */ /* 0x004fcc00000000b0 */
[----:B------:R0:W2:Y:S02]  /*17a70*/  @P1 LDG.E.U16 R176, desc[UR16][R120.64] ;  /* 0x0000001078b01981 */ /* 0x0000a4000c1e1500 */
[----:B0-----:R-:W-:Y:S02]  /*17a80*/  @P1 IMAD.MOV.U32 R120, RZ, RZ, R182 ;  /* 0x000000ffff781224 */ /* 0x001fe400078e00b6 */
[----:B------:R-:W-:Y:S01]  /*17a90*/  @P1 IMAD.MOV.U32 R121, RZ, RZ, R181 ;  /* 0x000000ffff791224 */ /* 0x000fe200078e00b5 */
[----:B---3--:R-:W-:-:S06]  /*17aa0*/  PRMT R55, RZ, 0x7610, R55 ;  /* 0x00007610ff377816 */ /* 0x008fcc0000000037 */
[----:B------:R0:W3:Y:S02]  /*17ab0*/  @P1 LDG.E.U16 R55, desc[UR16][R120.64] ;  /* 0x0000001078371981 */ /* 0x0000e4000c1e1500 */
[----:B0-----:R-:W-:Y:S02]  /*17ac0*/  SEL R120, R75, R175, !P2 ;  /* 0x000000af4b787207 */ /* 0x001fe40005000000 */
[----:B------:R-:W2:Y:S01]  /*17ad0*/  LDL.LU R175, [R1+0x998] ;  /* 0x0009980001af7983 */ /* 0x000ea20000300800 */
[----:B------:R-:W-:Y:S01]  /*17ae0*/  LEA R190, P6, R189, R71, 0x1 ;  /* 0x00000047bdbe7211 */ /* 0x000fe200078c08ff */
[----:B------:R-:W-:-:S03]  /*17af0*/  IMAD R197, R123, UR13, RZ ;  /* 0x0000000d7bc57c24 */ /* 0x000fc6000f8e02ff */
[-C--:B------:R-:W-:Y:S02]  /*17b00*/  LEA.HI.X.SX32 R189, R189, R70.reuse, 0x1, P6 ;  /* 0x00000046bdbd7211 */ /* 0x080fe400030f0eff */
[CC--:B------:R-:W-:Y:S01]  /*17b10*/  LEA R198, P6, R197.reuse, R71.reuse, 0x1 ;  /* 0x00000047c5c67211 */ /* 0x0c0fe200078c08ff */
[----:B------:R-:W-:Y:S01]  /*17b20*/  IMAD R205, R120, UR13, RZ ;  /* 0x0000000d78cd7c24 */ /* 0x000fe2000f8e02ff */
[----:B----4-:R-:W-:Y:S01]  /*17b30*/  PRMT R191, RZ, 0x7610, R191 ;  /* 0x00007610ffbf7816 */ /* 0x010fe200000000bf */
[----:B------:R-:W-:Y:S01]  /*17b40*/  @P1 IMAD.MOV.U32 R120, RZ, RZ, R190 ;  /* 0x000000ffff781224 */ /* 0x000fe200078e00be */
[----:B------:R-:W-:Y:S01]  /*17b50*/  LEA.HI.X.SX32 R197, R197, R70, 0x1, P6 ;  /* 0x00000046c5c57211 */ /* 0x000fe200030f0eff */
[----:B------:R-:W-:Y:S01]  /*17b60*/  @P1 IMAD.MOV.U32 R121, RZ, RZ, R189 ;  /* 0x000000ffff791224 */ /* 0x000fe200078e00bd */
[----:B------:R-:W-:Y:S02]  /*17b70*/  SEL R123, R75, R56, !P2 ;  /* 0x000000384b7b7207 */ /* 0x000fe40005000000 */
[----:B------:R-:W-:Y:S01]  /*17b80*/  LEA R206, P6, R205, R71, 0x1 ;  /* 0x00000047cdce7211 */ /* 0x000fe200078c08ff */
[----:B------:R-:W4:Y:S04]  /*17b90*/  LDL.LU R56, [R1+0x994] ;  /* 0x0009940001387983 */ /* 0x000f280000300800 */
[----:B------:R0:W3:Y:S01]  /*17ba0*/  @P1 LDG.E.U16 R191, desc[UR16][R120.64] ;  /* 0x0000001078bf1981 */ /* 0x0000e2000c1e1500 */
[----:B------:R-:W-:Y:S01]  /*17bb0*/  IMAD R213, R123, UR13, RZ ;  /* 0x0000000d7bd57c24 */ /* 0x000fe2000f8e02ff */
[----:B------:R-:W-:Y:S01]  /*17bc0*/  LEA.HI.X.SX32 R205, R205, R70, 0x1, P6 ;  /* 0x00000046cdcd7211 */ /* 0x000fe200030f0eff */
[----:B0-----:R-:W-:-:S02]  /*17bd0*/  @P1 IMAD.MOV.U32 R120, RZ, RZ, R198 ;  /* 0x000000ffff781224 */ /* 0x001fc400078e00c6 */
[----:B------:R-:W-:Y:S01]  /*17be0*/  @P1 IMAD.MOV.U32 R121, RZ, RZ, R197 ;  /* 0x000000ffff791224 */ /* 0x000fe200078e00c5 */
[----:B------:R-:W-:-:S04]  /*17bf0*/  LEA R214, P6, R213, R71, 0x1 ;  /* 0x00000047d5d67211 */ /* 0x000fc800078c08ff */
[----:B------:R-:W-:Y:S02]  /*17c00*/  LEA.HI.X.SX32 R213, R213, R70, 0x1, P6 ;  /* 0x00000046d5d57211 */ /* 0x000fe400030f0eff */
[----:B------:R-:W-:-:S06]  /*17c10*/  PRMT R184, RZ, 0x7610, R184 ;  /* 0x00007610ffb87816 */ /* 0x000fcc00000000b8 */
[----:B------:R0:W3:Y:S02]  /*17c20*/  @P1 LDG.E.U16 R184, desc[UR16][R120.64] ;  /* 0x0000001078b81981 */ /* 0x0000e4000c1e1500 */
[----:B0-----:R-:W-:Y:S01]  /*17c30*/  SEL R120, R75, R232, !P2 ;  /* 0x000000e84b787207 */ /* 0x001fe20005000000 */
[----:B------:R-:W-:-:S04]  /*17c40*/  @P1 IMAD.MOV.U32 R121, RZ, RZ, R205 ;  /* 0x000000ffff791224 */ /* 0x000fc800078e00cd */
[----:B------:R-:W-:Y:S02]  /*17c50*/  IMAD R221, R120, UR13, RZ ;  /* 0x0000000d78dd7c24 */ /* 0x000fe4000f8e02ff */
[----:B------:R-:W-:Y:S01]  /*17c60*/  @P1 IMAD.MOV.U32 R120, RZ, RZ, R206 ;  /* 0x000000ffff781224 */ /* 0x000fe200078e00ce */
[----:B------:R-:W-:Y:S02]  /*17c70*/  PRMT R208, RZ, 0x7610, R208 ;  /* 0x00007610ffd07816 */ /* 0x000fe400000000d0 */
[----:B------:R-:W-:Y:S02]  /*17c80*/  SEL R123, R75, R231, !P2 ;  /* 0x000000e74b7b7207 */ /* 0x000fe40005000000 */
[----:B------:R-:W-:-:S03]  /*17c90*/  LEA R222, P6, R221, R71, 0x1 ;  /* 0x00000047ddde7211 */ /* 0x000fc600078c08ff */
[----:B------:R-:W-:Y:S01]  /*17ca0*/  IMAD R123, R123, UR13, RZ ;  /* 0x0000000d7b7b7c24 */ /* 0x000fe2000f8e02ff */
[----:B------:R-:W-:Y:S02]  /*17cb0*/  LEA.HI.X.SX32 R221, R221, R70, 0x1, P6 ;  /* 0x00000046dddd7211 */ /* 0x000fe400030f0eff */
[----:B------:R-:W-:Y:S02]  /*17cc0*/  PRMT R192, RZ, 0x7610, R192 ;  /* 0x00007610ffc07816 */ /* 0x000fe400000000c0 */
[----:B------:R-:W-:-:S04]  /*17cd0*/  LEA R230, P6, R123, R71, 0x1 ;  /* 0x000000477be67211 */ /* 0x000fc800078c08ff */
[----:B------:R-:W-:Y:S02]  /*17ce0*/  LEA.HI.X.SX32 R229, R123, R70, 0x1, P6 ;  /* 0x000000467be57211 */ /* 0x000fe400030f0eff */
[----:B------:R-:W-:Y:S02]  /*17cf0*/  PRMT R215, RZ, 0x7610, R215 ;  /* 0x00007610ffd77816 */ /* 0x000fe400000000d7 */
[----:B------:R-:W-:Y:S01]  /*17d00*/  PRMT R183, RZ, 0x7610, R183 ;  /* 0x00007610ffb77816 */ /* 0x000fe200000000b7 */
[----:B------:R-:W-:Y:S01]  /*17d10*/  IMAD R126, R126, UR13, RZ ;  /* 0x0000000d7e7e7c24 */ /* 0x000fe2000f8e02ff */
[----:B------:R-:W-:Y:S02]  /*17d20*/  SEL R130, R75, R130, !P2 ;  /* 0x000000824b827207 */ /* 0x000fe40005000000 */
[----:B------:R-:W-:-:S03]  /*17d30*/  PRMT R199, RZ, 0x7610, R199 ;  /* 0x00007610ffc77816 */ /* 0x000fc600000000c7 */
[----:B------:R-:W-:Y:S01]  /*17d40*/  IMAD R130, R130, UR13, RZ ;  /* 0x0000000d82827c24 */ /* 0x000fe2000f8e02ff */
[----:B------:R-:W-:Y:S02]  /*17d50*/  SEL R134, R75, R134, !P2 ;  /* 0x000000864b867207 */ /* 0x000fe40005000000 */
[----:B------:R-:W-:-:S03]  /*17d60*/  PRMT R200, RZ, 0x7610, R200 ;  /* 0x00007610ffc87816 */ /* 0x000fc600000000c8 */
[----:B------:R-:W-:Y:S01]  /*17d70*/  IMAD R134, R134, UR13, RZ ;  /* 0x0000000d86867c24 */ /* 0x000fe2000f8e02ff */
[----:B------:R-:W-:Y:S02]  /*17d80*/  PRMT R223, RZ, 0x7610, R223 ;  /* 0x00007610ffdf7816 */ /* 0x000fe400000000df */
[----:B------:R-:W-:Y:S02]  /*17d90*/  PRMT R224, RZ, 0x7610, R224 ;  /* 0x00007610ffe07816 */ /* 0x000fe400000000e0 */
[----:B--2---:R-:W-:-:S06]  /*17da0*/  PRMT R175, RZ, 0x7610, R175 ;  /* 0x00007610ffaf7816 */ /* 0x004fcc00000000af */
[----:B------:R0:W2:Y:S02]  /*17db0*/  @P1 LDG.E.U16 R175, desc[UR16][R120.64] ;  /* 0x0000001078af1981 */ /* 0x0000a4000c1e1500 */
[----:B0-----:R-:W-:Y:S02]  /*17dc0*/  @P1 IMAD.MOV.U32 R120, RZ, RZ, R214 ;  /* 0x000000ffff781224 */ /* 0x001fe400078e00d6 */
[----:B------:R-:W-:-:S05]  /*17dd0*/  @P1 IMAD.MOV.U32 R121, RZ, RZ, R213 ;  /* 0x000000ffff791224 */ /* 0x000fca00078e00d5 */
[----:B------:R0:W2:Y:S02]  /*17de0*/  @P1 LDG.E.U16 R208, desc[UR16][R120.64] ;  /* 0x0000001078d01981 */ /* 0x0000a4000c1e1500 */
[----:B0-----:R-:W-:Y:S01]  /*17df0*/  SEL R120, R75, R216, !P2 ;  /* 0x000000d84b787207 */ /* 0x001fe20005000000 */
[----:B------:R-:W-:-:S04]  /*17e00*/  @P1 IMAD.MOV.U32 R121, RZ, RZ, R221 ;  /* 0x000000ffff791224 */ /* 0x000fc800078e00dd */
[----:B------:R-:W-:Y:S02]  /*17e10*/  IMAD R237, R120, UR13, RZ ;  /* 0x0000000d78ed7c24 */ /* 0x000fe4000f8e02ff */
[----:B------:R-:W-:-:S03]  /*17e20*/  @P1 IMAD.MOV.U32 R120, RZ, RZ, R222 ;  /* 0x000000ffff781224 */ /* 0x000fc600078e00de */
[CC--:B------:R-:W-:Y:S02]  /*17e30*/  LEA R238, P6, R237.reuse, R71.reuse, 0x1 ;  /* 0x00000047edee7211 */ /* 0x0c0fe400078c08ff */
[----:B------:R0:W2:Y:S02]  /*17e40*/  @P1 LDG.E.U16 R192, desc[UR16][R120.64] ;  /* 0x0000001078c01981 */ /* 0x0000a4000c1e1500 */
[-C--:B------:R-:W-:Y:S02]  /*17e50*/  LEA.HI.X.SX32 R237, R237, R70.reuse, 0x1, P6 ;  /* 0x00000046eded7211 */ /* 0x080fe400030f0eff */
[C---:B------:R-:W-:Y:S01]  /*17e60*/  LEA R246, P6, R122.reuse, R71, 0x1 ;  /* 0x000000477af67211 */ /* 0x040fe200078c08ff */
[----:B0-----:R-:W-:Y:S02]  /*17e70*/  @P1 IMAD.MOV.U32 R120, RZ, RZ, R230 ;  /* 0x000000ffff781224 */ /* 0x001fe400078e00e6 */
[----:B------:R-:W-:Y:S01]  /*17e80*/  @P1 IMAD.MOV.U32 R121, RZ, RZ, R229 ;  /* 0x000000ffff791224 */ /* 0x000fe200078e00e5 */
[----:B------:R-:W-:-:S04]  /*17e90*/  LEA.HI.X.SX32 R245, R122, R70, 0x1, P6 ;  /* 0x000000467af57211 */ /* 0x000fc800030f0eff */
[----:B------:R0:W2:Y:S01]  /*17ea0*/  @P1 LDG.E.U16 R215, desc[UR16][R120.64] ;  /* 0x0000001078d71981 */ /* 0x0000a2000c1e1500 */
[----:B------:R-:W-:Y:S01]  /*17eb0*/  LEA R216, P6, R126, R71, 0x1 ;  /* 0x000000477ed87211 */ /* 0x000fe200078c08ff */
[----:B0-----:R-:W-:Y:S02]  /*17ec0*/  @P1 IMAD.MOV.U32 R120, RZ, RZ, R238 ;  /* 0x000000ffff781224 */ /* 0x001fe400078e00ee */
[----:B------:R-:W-:-:S05]  /*17ed0*/  @P1 IMAD.MOV.U32 R121, RZ, RZ, R237 ;  /* 0x000000ffff791224 */ /* 0x000fca00078e00ed */
[----:B------:R0:W2:Y:S02]  /*17ee0*/  @P1 LDG.E.U16 R183, desc[UR16][R120.64] ;  /* 0x0000001078b71981 */ /* 0x0000a4000c1e1500 */
[----:B0-----:R-:W-:Y:S02]  /*17ef0*/  @P1 IMAD.MOV.U32 R120, RZ, RZ, R246 ;  /* 0x000000ffff781224 */ /* 0x001fe400078e00f6 */
[----:B------:R-:W-:-:S05]  /*17f00*/  @P1 IMAD.MOV.U32 R121, RZ, RZ, R245 ;  /* 0x000000ffff791224 */ /* 0x000fca00078e00f5 */
[----:B------:R0:W2:Y:S02]  /*17f10*/  @P1 LDG.E.U16 R199, desc[UR16][R120.64] ;  /* 0x0000001078c71981 */ /* 0x0000a4000c1e1500 */
[----:B0-----:R-:W-:Y:S02]  /*17f20*/  LEA.HI.X.SX32 R121, R126, R70, 0x1, P6 ;  /* 0x000000467e797211 */ /* 0x001fe400030f0eff */
[----:B------:R-:W-:Y:S01]  /*17f30*/  LEA R231, P6, R130, R71, 0x1 ;  /* 0x0000004782e77211 */ /* 0x000fe200078c08ff */
[----:B------:R-:W-:-:S03]  /*17f40*/  @P1 IMAD.MOV.U32 R120, RZ, RZ, R216 ;  /* 0x000000ffff781224 */ /* 0x000fc600078e00d8 */
[----:B------:R-:W-:Y:S01]  /*17f50*/  LEA.HI.X.SX32 R232, R130, R70, 0x1, P6 ;  /* 0x0000004682e87211 */ /* 0x000fe200030f0eff */
[----:B------:R0:W-:Y:S04]  /*17f60*/  STL [R1+0x4], R216 ;  /* 0x000004d801007387 */ /* 0x0001e80000100800 */
[----:B------:R1:W-:Y:S04]  /*17f70*/  STL [R1], R121 ;  /* 0x0000007901007387 */ /* 0x0003e80000100800 */
[----:B------:R1:W2:Y:S01]  /*17f80*/  @P1 LDG.E.U16 R200, desc[UR16][R120.64] ;  /* 0x0000001078c81981 */ /* 0x0002a2000c1e1500 */
[----:B0-----:R-:W-:Y:S01]  /*17f90*/  LEA R216, P6, R134, R71, 0x1 ;  /* 0x0000004786d87211 */ /* 0x001fe200078c08ff */
[----:B-1----:R-:W-:-:S02]  /*17fa0*/  @P1 IMAD.MOV.U32 R120, RZ, RZ, R231 ;  /* 0x000000ffff781224 */ /* 0x002fc400078e00e7 */
[----:B------:R-:W-:-:S05]  /*17fb0*/  @P1 IMAD.MOV.U32 R121, RZ, RZ, R232 ;  /* 0x000000ffff791224 */ /* 0x000fca00078e00e8 */
[----:B------:R0:W2:Y:S02]  /*17fc0*/  @P1 LDG.E.U16 R223, desc[UR16][R120.64] ;  /* 0x0000001078df1981 */ /* 0x0000a4000c1e1500 */
[----:B0-----:R-:W-:Y:S01]  /*17fd0*/  LEA.HI.X.SX32 R121, R134, R70, 0x1, P6 ;  /* 0x0000004686797211 */ /* 0x001fe200030f0eff */
[----:B------:R-:W-:-:S05]  /*17fe0*/  @P1 IMAD.MOV.U32 R120, RZ, RZ, R216 ;  /* 0x000000ffff781224 */ /* 0x000fca00078e00d8 */
[----:B------:R0:W3:Y:S01]  /*17ff0*/  @P1 LDG.E.U16 R224, desc[UR16][R120.64] ;  /* 0x0000001078e01981 */ /* 0x0000e2000c1e1500 */
[----:B------:R-:W-:-:S05]  /*18000*/  SEL R136, R75, R136, !P2 ;  /* 0x000000884b887207 */ /* 0x000fca0005000000 */
[----:B------:R-:W-:Y:S01]  /*18010*/  IMAD R136, R136, UR13, RZ ;  /* 0x0000000d88887c24 */ /* 0x000fe2000f8e02ff */
[----:B------:R1:W-:Y:S01]  /*18020*/  STL [R1+0x24], R231 ;  /* 0x000024e701007387 */ /* 0x0003e20000100800 */
[----:B------:R-:W-:-:S03]  /*18030*/  SEL R138, R75, R138, !P2 ;  /* 0x0000008a4b8a7207 */ /* 0x000fc60005000000 */
[----:B------:R0:W-:Y:S01]  /*18040*/  STL [R1+0x20], R232 ;  /* 0x000020e801007387 */ /* 0x0001e20000100800 */
[-C--:B-1----:R-:W-:Y:S01]  /*18050*/  LEA R231, P6, R136, R71.reuse, 0x1 ;  /* 0x0000004788e77211 */ /* 0x082fe200078c08ff */
[----:B------:R-:W-:Y:S01]  /*18060*/  IMAD R138, R138, UR13, RZ ;  /* 0x0000000d8a8a7c24 */ /* 0x000fe2000f8e02ff */
[C---:B------:R-:W-:Y:S02]  /*18070*/  SEL R140, R75.reuse, R140, !P2 ;  /* 0x0000008c4b8c7207 */ /* 0x040fe40005000000 */
[----:B0-----:R-:W-:Y:S01]  /*18080*/  LEA.HI.X.SX32 R232, R136, R70, 0x1, P6 ;  /* 0x0000004688e87211 */ /* 0x001fe200030f0eff */
[----:B------:R0:W-:Y:S01]  /*18090*/  STL [R1+0x44], R216 ;  /* 0x000044d801007387 */ /* 0x0001e20000100800 */
[----:B------:R-:W-:Y:S01]  /*180a0*/  PRMT R207, RZ, 0x7610, R207 ;  /* 0x00007610ffcf7816 */ /* 0x000fe200000000cf */
[----:B------:R-:W-:Y:S02]  /*180b0*/  @P1 IMAD.MOV.U32 R120, RZ, RZ, R231 ;  /* 0x000000ffff781224 */ /* 0x000fe400078e00e7 */
[----:B------:R1:W-:Y:S01]  /*180c0*/  STL [R1+0x40], R121 ;  /* 0x0000407901007387 */ /* 0x0003e20000100800 */
[----:B------:R-:W-:Y:S01]  /*180d0*/  IMAD R140, R140, UR13, RZ ;  /* 0x0000000d8c8c7c24 */ /* 0x000fe2000f8e02ff */
[----:B0-----:R-:W-:Y:S01]  /*180e0*/  LEA R216, P6, R138, R71, 0x1 ;  /* 0x000000478ad87211 */ /* 0x001fe200078c08ff */
[----:B-1----:R-:W-:Y:S01]  /*180f0*/  @P1 IMAD.MOV.U32 R121, RZ, RZ, R232 ;  /* 0x000000ffff791224 */ /* 0x002fe200078e00e8 */
[----:B------:R0:W-:Y:S01]  /*18100*/  STL [R1+0x64], R231 ;  /* 0x000064e701007387 */ /* 0x0001e20000100800 */
[----:B------:R-:W-:-:S03]  /*18110*/  SEL R142, R75, R142, !P2 ;  /* 0x0000008e4b8e7207 */ /* 0x000fc60005000000 */
[----:B------:R1:W3:Y:S01]  /*18120*/  @P1 LDG.E.U16 R207, desc[UR16][R120.64] ;  /* 0x0000001078cf1981 */ /* 0x0002e2000c1e1500 */
[----:B----4-:R-:W-:-:S03]  /*18130*/  PRMT R56, RZ, 0x7610, R56 ;  /* 0x00007610ff387816 */ /* 0x010fc60000000038 */
[----:B------:R4:W-:Y:S01]  /*18140*/  STL [R1+0x60], R232 ;  /* 0x000060e801007387 */ /* 0x0009e20000100800 */
[----:B-1----:R-:W-:Y:S02]  /*18150*/  LEA.HI.X.SX32 R121, R138, R70, 0x1, P6 ;  /* 0x000000468a797211 */ /* 0x002fe400030f0eff */
[C---:B0-----:R-:W-:Y:S01]  /*18160*/  LEA R231, P6, R140.reuse, R71, 0x1 ;  /* 0x000000478ce77211 */ /* 0x041fe200078c08ff */
[----:B------:R-:W-:Y:S01]  /*18170*/  @P1 IMAD.MOV.U32 R120, RZ, RZ, R216 ;  /* 0x000000ffff781224 */ /* 0x000fe200078e00d8 */
[----:B------:R-:W-:Y:S02]  /*18180*/  SEL R144, R75, R144, !P2 ;  /* 0x000000904b907207 */ /* 0x000fe40005000000 */
[----:B----4-:R-:W-:Y:S01]  /*18190*/  LEA.HI.X.SX32 R232, R140, R70, 0x1, P6 ;  /* 0x000000468ce87211 */ /* 0x010fe200030f0eff */
[----:B------:R-:W-:Y:S01]  /*181a0*/  IMAD R142, R142, UR13, RZ ;  /* 0x0000000d8e8e7c24 */ /* 0x000fe2000f8e02ff */
[----:B------:R0:W-:Y:S01]  /*181b0*/  STL [R1+0x84], R216 ;  /* 0x000084d801007387 */ /* 0x0001e20000100800 */
[----:B------:R-:W-:-:S03]  /*181c0*/  PRMT R169, RZ, 0x7610, R169 ;  /* 0x00007610ffa97816 */ /* 0x000fc600000000a9 */
[----:B------:R1:W-:Y:S01]  /*181d0*/  STL [R1+0x80], R121 ;  /* 0x0000807901007387 */ /* 0x0003e20000100800 */
[----:B------:R-:W-:-:S03]  /*181e0*/  IMAD R144, R144, UR13, RZ ;  /* 0x0000000d90907c24 */ /* 0x000fc6000f8e02ff */
[----:B------:R4:W3:Y:S01]  /*181f0*/  @P1 LDG.E.U16 R56, desc[UR16][R120.64] ;  /* 0x0000001078381981 */ /* 0x0008e2000c1e1500 */
[----:B0-----:R-:W-:-:S03]  /*18200*/  LEA R216, P6, R142, R71, 0x1 ;  /* 0x000000478ed87211 */ /* 0x001fc600078c08ff */
[----:B------:R0:W-:Y:S01]  /*18210*/  STL [R1+0xa4], R231 ;  /* 0x0000a4e701007387 */ /* 0x0001e20000100800 */
[----:B----4-:R-:W-:Y:S02]  /*18220*/  @P1 IMAD.MOV.U32 R120, RZ, RZ, R231 ;  /* 0x000000ffff781224 */ /* 0x010fe400078e00e7 */
[----:B-1----:R-:W-:Y:S01]  /*18230*/  @P1 IMAD.MOV.U32 R121, RZ, RZ, R232 ;  /* 0x000000ffff791224 */ /* 0x002fe200078e00e8 */
[----:B------:R-:W-:-:S04]  /*18240*/  SEL R146, R75, R146, !P2 ;  /* 0x000000924b927207 */ /* 0x000fc80005000000 */
[----:B------:R1:W4:Y:S01]  /*18250*/  @P1 LDG.E.U16 R169, desc[UR16][R120.64] ;  /* 0x0000001078a91981 */ /* 0x000322000c1e1500 */
[----:B------:R-:W-:-:S03]  /*18260*/  PRMT R167, RZ, 0x7610, R167 ;  /* 0x00007610ffa77816 */ /* 0x000fc600000000a7 */
[----:B------:R0:W-:Y:S01]  /*18270*/  STL [R1+0xa0], R232 ;  /* 0x0000a0e801007387 */ /* 0x0001e20000100800 */
[----:B-1----:R-:W-:Y:S02]  /*18280*/  LEA.HI.X.SX32 R121, R142, R70, 0x1, P6 ;  /* 0x000000468e797211 */ /* 0x002fe400030f0eff */
[C---:B0-----:R-:W-:Y:S01]  /*18290*/  LEA R231, P6, R144.reuse, R71, 0x1 ;  /* 0x0000004790e77211 */ /* 0x041fe200078c08ff */
[----:B------:R-:W-:Y:S01]  /*182a0*/  @P1 IMAD.MOV.U32 R120, RZ, RZ, R216 ;  /* 0x000000ffff781224 */ /* 0x000fe200078e00d8 */
[----:B------:R-:W-:Y:S02]  /*182b0*/  SEL R148, R75, R148, !P2 ;  /* 0x000000944b947207 */ /* 0x000fe40005000000 */
[----:B------:R-:W-:Y:S01]  /*182c0*/  LEA.HI.X.SX32 R232, R144, R70, 0x1, P6 ;  /* 0x0000004690e87211 */ /* 0x000fe200030f0eff */
[----:B------:R-:W-:Y:S01]  /*182d0*/  IMAD R146, R146, UR13, RZ ;  /* 0x0000000d92927c24 */ /* 0x000fe2000f8e02ff */
[----:B------:R0:W-:Y:S01]  /*182e0*/  STL [R1+0xc4], R216 ;  /* 0x0000c4d801007387 */ /* 0x0001e20000100800 */
[----:B------:R-:W-:-:S03]  /*182f0*/  PRMT R165, RZ, 0x7610, R165 ;  /* 0x00007610ffa57816 */ /* 0x000fc600000000a5 */
[----:B------:R1:W-:Y:S01]  /*18300*/  STL [R1+0xc0], R121 ;  /* 0x0000c07901007387 */ /* 0x0003e20000100800 */
[----:B------:R-:W-:-:S03]  /*18310*/  IMAD R148, R148, UR13, RZ ;  /* 0x0000000d94947c24 */ /* 0x000fc6000f8e02ff */
[----:B------:R1:W4:Y:S01]  /*18320*/  @P1 LDG.E.U16 R167, desc[UR16][R120.64] ;  /* 0x0000001078a71981 */ /* 0x000322000c1e1500 */
[----:B0-----:R-:W-:-:S03]  /*18330*/  LEA R216, P6, R146, R71, 0x1 ;  /* 0x0000004792d87211 */ /* 0x001fc600078c08ff */
[----:B------:R0:W-:Y:S01]  /*18340*/  STL [R1+0xe4], R231 ;  /* 0x0000e4e701007387 */ /* 0x0001e20000100800 */
[----:B-1----:R-:W-:Y:S02]  /*18350*/  @P1 IMAD.MOV.U32 R120, RZ, RZ, R231 ;  /* 0x000000ffff781224 */ /* 0x002fe400078e00e7 */
[----:B------:R-:W-:Y:S01]  /*18360*/  @P1 IMAD.MOV.U32 R121, RZ, RZ, R232 ;  /* 0x000000ffff791224 */ /* 0x000fe200078e00e8 */
        /* <DEDUP_REMOVED lines=24> */
[----:B0-----:R-:W-:Y:S01]  /*184f0*/  LEA R231, P6, R152, R71, 0x1 ;  /* 0x0000004798e77211 */ /* 0x001fe200078c08ff */
[----:B------:R-:W-:-:S03]  /*18500*/  @P1 IMAD.MOV.U32 R120, RZ, RZ, R216 ;  /* 0x000000ffff781224 */ /* 0x000fc600078e00d8 */
[----:B------:R-:W-:Y:S01]  /*18510*/  LEA.HI.X.SX32 R232, R152, R70, 0x1, P6 ;  /* 0x0000004698e87211 */ /* 0x000fe200030f0eff */
[----:B------:R-:W-:Y:S01]  /*18520*/  IMAD R154, R154, UR13, RZ ;  /* 0x0000000d9a9a7c24 */ /* 0x000fe2000f8e02ff */
[----:B------:R0:W-:Y:S01]  /*18530*/  STL [R1+0x144], R216 ;  /* 0x000144d801007387 */ /* 0x0001e20000100800 */
[----:B------:R-:W-:Y:S02]  /*18540*/  SEL R156, R75, R156, !P2 ;  /* 0x0000009c4b9c7207 */ /* 0x000fe40005000000 */
[----:B------:R-:W-:Y:S01]  /*18550*/  PRMT R157, RZ, 0x7610, R157 ;  /* 0x00007610ff9d7816 */ /* 0x000fe2000000009d */
[----:B------:R1:W-:Y:S04]  /*18560*/  STL [R1+0x140], R121 ;  /* 0x0001407901007387 */ /* 0x0003e80000100800 */
[----:B------:R1:W4:Y:S01]  /*18570*/  @P1 LDG.E.U16 R159, desc[UR16][R120.64] ;  /* 0x00000010789f1981 */ /* 0x000322000c1e1500 */
[----:B------:R-:W-:Y:S01]  /*18580*/  IMAD R156, R156, UR13, RZ ;  /* 0x0000000d9c9c7c24 */ /* 0x000fe2000f8e02ff */
[----:B0-----:R-:W-:Y:S01]  /*18590*/  LEA R216, P6, R154, R71, 0x1 ;  /* 0x000000479ad87211 */ /* 0x001fe200078c08ff */
[----:B-1----:R-:W-:-:S02]  /*185a0*/  @P1 IMAD.MOV.U32 R120, RZ, RZ, R231 ;  /* 0x000000ffff781224 */ /* 0x002fc400078e00e7 */
[----:B------:R-:W-:-:S05]  /*185b0*/  @P1 IMAD.MOV.U32 R121, RZ, RZ, R232 ;  /* 0x000000ffff791224 */ /* 0x000fca00078e00e8 */
[----:B------:R0:W4:Y:S01]  /*185c0*/  @P1 LDG.E.U16 R157, desc[UR16][R120.64] ;  /* 0x00000010789d1981 */ /* 0x000122000c1e1500 */
[----:B------:R-:W-:Y:S02]  /*185d0*/  SEL R158, R75, R158, !P2 ;  /* 0x0000009e4b9e7207 */ /* 0x000fe40005000000 */
[----:B------:R-:W-:Y:S02]  /*185e0*/  PRMT R155, RZ, 0x7610, R155 ;  /* 0x00007610ff9b7816 */ /* 0x000fe4000000009b */
[----:B0-----:R-:W-:Y:S01]  /*185f0*/  LEA.HI.X.SX32 R121, R154, R70, 0x1, P6 ;  /* 0x000000469a797211 */ /* 0x001fe200030f0eff */
[----:B------:R-:W-:Y:S01]  /*18600*/  STL [R1+0x164], R231 ;  /* 0x000164e701007387 */ /* 0x000fe20000100800 */
[----:B------:R-:W-:-:S03]  /*18610*/  IMAD R158, R158, UR13, RZ ;  /* 0x0000000d9e9e7c24 */ /* 0x000fc6000f8e02ff */
[----:B------:R0:W-:Y:S01]  /*18620*/  STL [R1+0x160], R232 ;  /* 0x000160e801007387 */ /* 0x0001e20000100800 */
[----:B------:R-:W-:-:S03]  /*18630*/  PRMT R152, RZ, 0x7610, R152 ;  /* 0x00007610ff987816 */ /* 0x000fc60000000098 */
[----:B0-----:R-:W5:Y:S04]  /*18640*/  LDL.LU R232, [R1+0x990] ;  /* 0x0009900001e87983 */ /* 0x001f680000300800 */
[----:B------:R-:W5:Y:S04]  /*18650*/  LDL.LU R231, [R1+0x98c] ;  /* 0x00098c0001e77983 */ /* 0x000f680000300800 */
[----:B------:R0:W-:Y:S04]  /*18660*/  STL [R1+0x1a4], R216 ;  /* 0x0001a4d801007387 */ /* 0x0001e80000100800 */
[----:B------:R1:W-:Y:S01]  /*18670*/  STL [R1+0x1a0], R121 ;  /* 0x0001a07901007387 */ /* 0x0003e20000100800 */
[----:B------:R-:W-:-:S05]  /*18680*/  SEL R160, R75, R160, !P2 ;  /* 0x000000a04ba07207 */ /* 0x000fca0005000000 */
[----:B------:R-:W-:Y:S02]  /*18690*/  IMAD R160, R160, UR13, RZ ;  /* 0x0000000da0a07c24 */ /* 0x000fe4000f8e02ff */
[----:B--2---:R-:W-:Y:S01]  /*186a0*/  IMAD.MOV.U32 R154, RZ, RZ, R223 ;  /* 0x000000ffff9a7224 */ /* 0x004fe200078e00df */
[----:B------:R-:W-:Y:S01]  /*186b0*/  LEA R223, P6, R156, R71, 0x1 ;  /* 0x000000479cdf7211 */ /* 0x000fe200078c08ff */
[----:B---3--:R-:W-:-:S03]  /*186c0*/  IMAD.MOV.U32 R120, RZ, RZ, R224 ;  /* 0x000000ffff787224 */ /* 0x008fc600078e00e0 */
[----:B------:R-:W-:Y:S01]  /*186d0*/  LEA.HI.X.SX32 R224, R156, R70, 0x1, P6 ;  /* 0x000000469ce07211 */ /* 0x000fe200030f0eff */
[----:B------:R-:W-:Y:S02]  /*186e0*/  IMAD.MOV.U32 R156, RZ, RZ, R120 ;  /* 0x000000ffff9c7224 */ /* 0x000fe400078e0078 */
[----:B------:R-:W-:Y:S01]  /*186f0*/  @P1 IMAD.MOV.U32 R120, RZ, RZ, R216 ;  /* 0x000000ffff781224 */ /* 0x000fe200078e00d8 */
[----:B0-----:R-:W-:-:S04]  /*18700*/  LEA R216, P6, R158, R71, 0x1 ;  /* 0x000000479ed87211 */ /* 0x001fc800078c08ff */
[----:B------:R0:W2:Y:S02]  /*18710*/  @P1 LDG.E.U16 R155, desc[UR16][R120.64] ;  /* 0x00000010789b1981 */ /* 0x0000a4000c1e1500 */
[----:B0-----:R-:W-:Y:S02]  /*18720*/  @P1 IMAD.MOV.U32 R120, RZ, RZ, R223 ;  /* 0x000000ffff781224 */ /* 0x001fe400078e00df */
[----:B-1----:R-:W-:Y:S01]  /*18730*/  @P1 IMAD.MOV.U32 R121, RZ, RZ, R224 ;  /* 0x000000ffff791224 */ /* 0x002fe200078e00e0 */
[----:B------:R-:W-:Y:S04]  /*18740*/  STL [R1+0x1c4], R223 ;  /* 0x0001c4df01007387 */ /* 0x000fe80000100800 */
[----:B------:R0:W3:Y:S04]  /*18750*/  @P1 LDG.E.U16 R152, desc[UR16][R120.64] ;  /* 0x0000001078981981 */ /* 0x0000e8000c1e1500 */
[----:B------:R1:W-:Y:S01]  /*18760*/  STL [R1+0x1c0], R224 ;  /* 0x0001c0e001007387 */ /* 0x0003e20000100800 */
[----:B0-----:R-:W-:Y:S01]  /*18770*/  IMAD.MOV.U32 R121, RZ, RZ, R216 ;  /* 0x000000ffff797224 */ /* 0x001fe200078e00d8 */
[----:B------:R-:W-:-:S02]  /*18780*/  LEA.HI.X.SX32 R120, R158, R70, 0x1, P6 ;  /* 0x000000469e787211 */ /* 0x000fc400030f0eff */
[----:B-1----:R-:W5:Y:S02]  /*18790*/  LDL.LU R224, [R1+0x988] ;  /* 0x0009880001e07983 */ /* 0x002f640000300800 */
[----:B------:R-:W-:Y:S02]  /*187a0*/  @P1 LOP3.LUT R121, R121, R120, RZ, 0x3c, !PT ;  /* 0x0000007879791212 */ /* 0x000fe400078e3cff */
[----:B------:R-:W5:Y:S01]  /*187b0*/  LDL.LU R223, [R1+0x984] ;  /* 0x0009840001df7983 */ /* 0x000f620000300800 */
[----:B------:R-:W-:-:S03]  /*187c0*/  IMAD.MOV.U32 R158, RZ, RZ, R215 ;  /* 0x000000ffff9e7224 */ /* 0x000fc600078e00d7 */
[----:B------:R-:W-:Y:S01]  /*187d0*/  STL [R1+0x1e4], R216 ;  /* 0x0001e4d801007387 */ /* 0x000fe20000100800 */
[----:B------:R-:W-:-:S03]  /*187e0*/  SEL R162, R75, R162, !P2 ;  /* 0x000000a24ba27207 */ /* 0x000fc60005000000 */
[----:B------:R0:W-:Y:S01]  /*187f0*/  STL [R1+0x1e0], R120 ;  /* 0x0001e07801007387 */ /* 0x0001e20000100800 */
[----:B------:R-:W-:Y:S02]  /*18800*/  LEA R215, P6, R160, R71, 0x1 ;  /* 0x00000047a0d77211 */ /* 0x000fe400078c08ff */
[----:B------:R-:W-:Y:S01]  /*18810*/  PRMT R151, RZ, 0x7610, R151 ;  /* 0x00007610ff977816 */ /* 0x000fe20000000097 */
[----:B------:R-:W-:Y:S01]  /*18820*/  IMAD R162, R162, UR13, RZ ;  /* 0x0000000da2a27c24 */ /* 0x000fe2000f8e02ff */
[C---:B0-----:R-:W-:Y:S02]  /*18830*/  @P1 LOP3.LUT R120, R121.reuse, R120, RZ, 0x3c, !PT ;  /* 0x0000007879781212 */ /* 0x041fe400078e3cff */
[----:B------:R-:W-:Y:S02]  /*18840*/  LEA.HI.X.SX32 R216, R160, R70, 0x1, P6 ;  /* 0x00000046a0d87211 */ /* 0x000fe400030f0eff */
[----:B------:R-:W-:Y:S01]  /*18850*/  @P1 LOP3.LUT R121, R121, R120, RZ, 0x3c, !PT ;  /* 0x0000007879791212 */ /* 0x000fe200078e3cff */
[----:B------:R-:W-:Y:S01]  /*18860*/  IMAD.MOV.U32 R160, RZ, RZ, R208 ;  /* 0x000000ffffa07224 */ /* 0x000fe200078e00d0 */
[----:B------:R-:W-:-:S03]  /*18870*/  PRMT R150, RZ, 0x7610, R150 ;  /* 0x00007610ff967816 */ /* 0x000fc60000000096 */
[----:B------:R0:W2:Y:S01]  /*18880*/  @P1 LDG.E.U16 R151, desc[UR16][R120.64] ;  /* 0x0000001078971981 */ /* 0x0000a2000c1e1500 */
[----:B------:R-:W-:Y:S02]  /*18890*/  LEA R208, P6, R162, R71, 0x1 ;  /* 0x00000047a2d07211 */ /* 0x000fe400078c08ff */
[----:B------:R-:W-:Y:S01]  /*188a0*/  SEL R164, R75, R164, !P2 ;  /* 0x000000a44ba47207 */ /* 0x000fe20005000000 */
[----:B0-----:R-:W-:Y:S02]  /*188b0*/  @P1 IMAD.MOV.U32 R120, RZ, RZ, R215 ;  /* 0x000000ffff781224 */ /* 0x001fe400078e00d7 */
[----:B------:R-:W-:Y:S01]  /*188c0*/  @P1 IMAD.MOV.U32 R121, RZ, RZ, R216 ;  /* 0x000000ffff791224 */ /* 0x000fe200078e00d8 */
[----:B------:R-:W-:Y:S04]  /*188d0*/  STL [R1+0x204], R215 ;  /* 0x000204d701007387 */ /* 0x000fe80000100800 */
[----:B------:R0:W2:Y:S01]  /*188e0*/  @P1 LDG.E.U16 R150, desc[UR16][R120.64] ;  /* 0x0000001078961981 */ /* 0x0000a2000c1e1500 */
[----:B------:R-:W-:-:S03]  /*188f0*/  IMAD R164, R164, UR13, RZ ;  /* 0x0000000da4a47c24 */ /* 0x000fc6000f8e02ff */
[----:B------:R1:W-:Y:S01]  /*18900*/  STL [R1+0x200], R216 ;  /* 0x000200d801007387 */ /* 0x0003e20000100800 */
[----:B0-----:R-:W-:Y:S01]  /*18910*/  IMAD.MOV.U32 R121, RZ, RZ, R208 ;  /* 0x000000ffff797224 */ /* 0x001fe200078e00d0 */
[----:B------:R-:W-:Y:S02]  /*18920*/  LEA.HI.X.SX32 R120, R162, R70, 0x1, P6 ;  /* 0x00000046a2787211 */ /* 0x000fe400030f0eff */
[----:B-1----:R-:W5:Y:S02]  /*18930*/  LDL.LU R216, [R1+0x980] ;  /* 0x0009800001d87983 */ /* 0x002f640000300800 */
[----:B------:R-:W-:Y:S02]  /*18940*/  @P1 LOP3.LUT R121, R121, R120, RZ, 0x3c, !PT ;  /* 0x0000007879791212 */ /* 0x000fe400078e3cff */
[----:B------:R-:W5:Y:S04]  /*18950*/  LDL.LU R215, [R1+0x97c] ;  /* 0x00097c0001d77983 */ /* 0x000f680000300800 */
[----:B------:R0:W-:Y:S01]  /*18960*/  STL [R1+0x224], R208 ;  /* 0x000224d001007387 */ /* 0x0001e20000100800 */
[----:B------:R-:W-:-:S03]  /*18970*/  SEL R166, R75, R166, !P2 ;  /* 0x000000a64ba67207 */ /* 0x000fc60005000000 */
[----:B------:R1:W-:Y:S01]  /*18980*/  STL [R1+0x220], R120 ;  /* 0x0002207801007387 */ /* 0x0003e20000100800 */
[----:B------:R-:W-:Y:S02]  /*18990*/  PRMT R149, RZ, 0x7610, R149 ;  /* 0x00007610ff957816 */ /* 0x000fe40000000095 */
[C---:B0-----:R-:W-:Y:S02]  /*189a0*/  LEA R208, P6, R164.reuse, R71, 0x1 ;  /* 0x00000047a4d07211 */ /* 0x041fe400078c08ff */
[C---:B-1----:R-:W-:Y:S02]  /*189b0*/  @P1 LOP3.LUT R120, R121.reuse, R120, RZ, 0x3c, !PT ;  /* 0x0000007879781212 */ /* 0x042fe400078e3cff */
[----:B------:R-:W-:Y:S02]  /*189c0*/  LEA.HI.X.SX32 R164, R164, R70, 0x1, P6 ;  /* 0x00000046a4a47211 */ /* 0x000fe400030f0eff */
[----:B------:R-:W-:Y:S01]  /*189d0*/  @P1 LOP3.LUT R121, R121, R120, RZ, 0x3c, !PT ;  /* 0x0000007879791212 */ /* 0x000fe200078e3cff */
[----:B------:R-:W-:Y:S01]  /*189e0*/  IMAD R166, R166, UR13, RZ ;  /* 0x0000000da6a67c24 */ /* 0x000fe2000f8e02ff */
[----:B------:R-:W-:-:S02]  /*189f0*/  SEL R168, R75, R168, !P2 ;  /* 0x000000a84ba87207 */ /* 0x000fc40005000000 */
[----:B------:R-:W-:Y:S01]  /*18a00*/  PRMT R148, RZ, 0x7610, R148 ;  /* 0x00007610ff947816 */ /* 0x000fe20000000094 */
[----:B------:R0:W2:Y:S01]  /*18a10*/  @P1 LDG.E.U16 R149, desc[UR16][R120.64] ;  /* 0x0000001078951981 */ /* 0x0000a2000c1e1500 */
[----:B------:R-:W-:Y:S01]  /*18a20*/  LEA R162, P6, R166, R71, 0x1 ;  /* 0x00000047a6a27211 */ /* 0x000fe200078c08ff */
[----:B------:R-:W-:Y:S01]  /*18a30*/  IMAD R168, R168, UR13, RZ ;  /* 0x0000000da8a87c24 */ /* 0x000fe2000f8e02ff */
[----:B------:R-:W-:Y:S01]  /*18a40*/  SEL R105, R75, R105, !P2 ;  /* 0x000000694b697207 */ /* 0x000fe20005000000 */
[----:B------:R1:W-:Y:S01]  /*18a50*/  STL [R1+0x244], R208 ;  /* 0x000244d001007387 */ /* 0x0003e20000100800 */
[----:B0-----:R-:W-:Y:S02]  /*18a60*/  @P1 IMAD.MOV.U32 R120, RZ, RZ, R208 ;  /* 0x000000ffff781224 */ /* 0x001fe400078e00d0 */
[----:B------:R-:W-:Y:S01]  /*18a70*/  @P1 IMAD.MOV.U32 R121, RZ, RZ, R164 ;  /* 0x000000ffff791224 */ /* 0x000fe200078e00a4 */
[----:B------:R0:W-:Y:S01]  /*18a80*/  STL [R1+0x240], R164 ;  /* 0x000240a401007387 */ /* 0x0001e20000100800 */
[----:B------:R-:W-:-:S03]  /*18a90*/  IMAD R105, R105, UR13, RZ ;  /* 0x0000000d69697c24 */ /* 0x000fc6000f8e02ff */
[----:B------:R0:W2:Y:S01]  /*18aa0*/  @P1 LDG.E.U16 R148, desc[UR16][R120.64] ;  /* 0x0000001078941981 */ /* 0x0000a2000c1e1500 */
[----:B------:R-:W-:Y:S02]  /*18ab0*/  PRMT R147, RZ, 0x7610, R147 ;  /* 0x00007610ff937816 */ /* 0x000fe40000000093 */
[C---:B------:R-:W-:Y:S01]  /*18ac0*/  SEL R102, R75.reuse, R102, !P2 ;  /* 0x000000664b667207 */ /* 0x040fe20005000000 */
[----:B-1----:R-:W5:Y:S01]  /*18ad0*/  LDL.LU R208, [R1+0x978] ;  /* 0x0009780001d07983 */ /* 0x002f620000300800 */
[-C--:B0-----:R-:W-:Y:S02]  /*18ae0*/  LEA.HI.X.SX32 R121, R166, R70.reuse, 0x1, P6 ;  /* 0x00000046a6797211 */ /* 0x081fe400030f0eff */
[C---:B------:R-:W-:Y:S01]  /*18af0*/  LEA R164, P6, R168.reuse, R71, 0x1 ;  /* 0x00000047a8a47211 */ /* 0x040fe200078c08ff */
[----:B------:R-:W-:Y:S01]  /*18b00*/  @P1 IMAD.MOV.U32 R120, RZ, RZ, R162 ;  /* 0x000000ffff781224 */ /* 0x000fe200078e00a2 */
[----:B------:R0:W-:Y:S02]  /*18b10*/  STL [R1+0x264], R162 ;  /* 0x000264a201007387 */ /* 0x0001e40000100800 */
[----:B------:R-:W-:Y:S01]  /*18b20*/  LEA.HI.X.SX32 R166, R168, R70, 0x1, P6 ;  /* 0x00000046a8a67211 */ /* 0x000fe200030f0eff */
[----:B------:R-:W-:Y:S01]  /*18b30*/  IMAD R102, R102, UR13, RZ ;  /* 0x0000000d66667c24 */ /* 0x000fe2000f8e02ff */
[----:B------:R-:W-:Y:S01]  /*18b40*/  PRMT R146, RZ, 0x7610, R146 ;  /* 0x00007610ff927816 */ /* 0x000fe20000000092 */
[----:B------:R1:W-:Y:S01]  /*18b50*/  STL [R1+0x260], R121 ;  /* 0x0002607901007387 */ /* 0x0003e20000100800 */
[----:B------:R-:W-:-:S03]  /*18b60*/  SEL R99, R75, R99, !P2 ;  /* 0x000000634b637207 */ /* 0x000fc60005000000 */
[----:B------:R1:W2:Y:S01]  /*18b70*/  @P1 LDG.E.U16 R147, desc[UR16][R120.64] ;  /* 0x0000001078931981 */ /* 0x0002a2000c1e1500 */
[-C--:B0-----:R-:W-:Y:S01]  /*18b80*/  LEA R162, P6, R105, R71.reuse, 0x1 ;  /* 0x0000004769a27211 */ /* 0x081fe200078c08ff */
[----:B------:R-:W-:Y:S02]  /*18b90*/  IMAD R99, R99, UR13, RZ ;  /* 0x0000000d63637c24 */ /* 0x000fe4000f8e02ff */
[----:B------:R0:W-:Y:S01]  /*18ba0*/  STL [R1+0x284], R164 ;  /* 0x000284a401007387 */ /* 0x0001e20000100800 */
[----:B------:R-:W-:Y:S01]  /*18bb0*/  LEA.HI.X.SX32 R168, R105, R70, 0x1, P6 ;  /* 0x0000004669a87211 */ /* 0x000fe200030f0eff */
[----:B-1----:R-:W-:Y:S02]  /*18bc0*/  @P1 IMAD.MOV.U32 R120, RZ, RZ, R164 ;  /* 0x000000ffff781224 */ /* 0x002fe400078e00a4 */
[----:B------:R-:W-:Y:S01]  /*18bd0*/  @P1 IMAD.MOV.U32 R121, RZ, RZ, R166 ;  /* 0x000000ffff791224 */ /* 0x000fe200078e00a6 */
[----:B0-----:R-:W-:Y:S01]  /*18be0*/  LEA R164, P6, R102, R71, 0x1 ;  /* 0x0000004766a47211 */ /* 0x001fe200078c08ff */
[----:B------:R0:W-:Y:S01]  /*18bf0*/  STL [R1+0x280], R166 ;  /* 0x000280a601007387 */ /* 0x0001e20000100800 */
[----:B------:R-:W-:-:S02]  /*18c00*/  PRMT R145, RZ, 0x7610, R145 ;  /* 0x00007610ff917816 */ /* 0x000fc40000000091 */
[----:B------:R-:W-:Y:S01]  /*18c10*/  SEL R96, R75, R96, !P2 ;  /* 0x000000604b607207 */ /* 0x000fe20005000000 */
[----:B------:R1:W2:Y:S01]  /*18c20*/  @P1 LDG.E.U16 R146, desc[UR16][R120.64] ;  /* 0x0000001078921981 */ /* 0x0002a2000c1e1500 */
[----:B------:R-:W-:-:S03]  /*18c30*/  PRMT R144, RZ, 0x7610, R144 ;  /* 0x00007610ff907816 */ /* 0x000fc60000000090 */
[----:B------:R1:W-:Y:S01]  /*18c40*/  STL [R1+0x2a4], R162 ;  /* 0x0002a4a201007387 */ /* 0x0003e20000100800 */
[----:B0-----:R-:W-:Y:S01]  /*18c50*/  LEA.HI.X.SX32 R166, R102, R70, 0x1, P6 ;  /* 0x0000004666a67211 */ /* 0x001fe200030f0eff */
[----:B-1----:R-:W-:Y:S02]  /*18c60*/  @P1 IMAD.MOV.U32 R120, RZ, RZ, R162 ;  /* 0x000000ffff781224 */ /* 0x002fe400078e00a2 */
[----:B------:R-:W-:Y:S01]  /*18c70*/  @P1 IMAD.MOV.U32 R121, RZ, RZ, R168 ;  /* 0x000000ffff791224 */ /* 0x000fe200078e00a8 */
[----:B------:R-:W-:Y:S01]  /*18c80*/  LEA R162, P6, R99, R71, 0x1 ;  /* 0x0000004763a27211 */ /* 0x000fe200078c08ff */
[----:B------:R-:W-:Y:S01]  /*18c90*/  IMAD R96, R96, UR13, RZ ;  /* 0x0000000d60607c24 */ /* 0x000fe2000f8e02ff */
[C---:B------:R-:W-:Y:S02]  /*18ca0*/  SEL R93, R75.reuse, R93, !P2 ;  /* 0x0000005d4b5d7207 */ /* 0x040fe40005000000 */
[----:B------:R0:W2:Y:S04]  /*18cb0*/  @P1 LDG.E.U16 R145, desc[UR16][R120.64] ;  /* 0x0000001078911981 */ /* 0x0000a8000c1e1500 */
[----:B------:R1:W-:Y:S01]  /*18cc0*/  STL [R1+0x2a0], R168 ;  /* 0x0002a0a801007387 */ /* 0x0003e20000100800 */
[----:B------:R-:W-:Y:S01]  /*18cd0*/  SEL R90, R75, R90, !P2 ;  /* 0x0000005a4b5a7207 */ /* 0x000fe20005000000 */
[----:B------:R-:W-:-:S02]  /*18ce0*/  IMAD R93, R93, UR13, RZ ;  /* 0x0000000d5d5d7c24 */ /* 0x000fc4000f8e02ff */
[----:B------:R4:W-:Y:S01]  /*18cf0*/  STL [R1+0x2c4], R164 ;  /* 0x0002c4a401007387 */ /* 0x0009e20000100800 */
[----:B0-----:R-:W-:Y:S02]  /*18d00*/  @P1 IMAD.MOV.U32 R120, RZ, RZ, R164 ;  /* 0x000000ffff781224 */ /* 0x001fe400078e00a4 */
[----:B------:R-:W-:Y:S01]  /*18d10*/  @P1 IMAD.MOV.U32 R121, RZ, RZ, R166 ;  /* 0x000000ffff791224 */ /* 0x000fe200078e00a6 */
[----:B-1----:R-:W-:Y:S01]  /*18d20*/  LEA.HI.X.SX32 R168, R99, R70, 0x1, P6 ;  /* 0x0000004663a87211 */ /* 0x002fe200030f0eff */
[----:B------:R0:W-:Y:S01]  /*18d30*/  STL [R1+0x2c0], R166 ;  /* 0x0002c0a601007387 */ /* 0x0001e20000100800 */
[----:B------:R-:W-:Y:S02]  /*18d40*/  PRMT R143, RZ, 0x7610, R143 ;  /* 0x00007610ff8f7816 */ /* 0x000fe4000000008f */
[----:B----4-:R-:W-:Y:S01]  /*18d50*/  LEA R164, P6, R96, R71, 0x1 ;  /* 0x0000004760a47211 */ /* 0x010fe200078c08ff */
[----:B------:R1:W4:Y:S01]  /*18d60*/  @P1 LDG.E.U16 R144, desc[UR16][R120.64] ;  /* 0x0000001078901981 */ /* 0x000322000c1e1500 */
[----:B------:R-:W-:Y:S01]  /*18d70*/  IMAD R90, R90, UR13, RZ ;  /* 0x0000000d5a5a7c24 */ /* 0x000fe2000f8e02ff */
[----:B------:R-:W-:-:S02]  /*18d80*/  SEL R87, R75, R87, !P2 ;  /* 0x000000574b577207 */ /* 0x000fc40005000000 */
[----:B------:R1:W-:Y:S01]  /*18d90*/  STL [R1+0x2e4], R162 ;  /* 0x0002e4a201007387 */ /* 0x0003e20000100800 */
[----:B0-----:R-:W-:Y:S01]  /*18da0*/  LEA.HI.X.SX32 R166, R96, R70, 0x1, P6 ;  /* 0x0000004660a67211 */ /* 0x001fe200030f0eff */
[----:B-1----:R-:W-:Y:S02]  /*18db0*/  @P1 IMAD.MOV.U32 R120, RZ, RZ, R162 ;  /* 0x000000ffff781224 */ /* 0x002fe400078e00a2 */
[----:B------:R-:W-:Y:S01]  /*18dc0*/  @P1 IMAD.MOV.U32 R121, RZ, RZ, R168 ;  /* 0x000000ffff791224 */ /* 0x000fe200078e00a8 */
[----:B------:R-:W-:Y:S01]  /*18dd0*/  LEA R162, P6, R93, R71, 0x1 ;  /* 0x000000475da27211 */ /* 0x000fe200078c08ff */
[----:B------:R0:W-:Y:S01]  /*18de0*/  STL [R1+0x2e0], R168 ;  /* 0x0002e0a801007387 */ /* 0x0001e20000100800 */
[----:B------:R-:W-:-:S03]  /*18df0*/  PRMT R142, RZ, 0x7610, R142 ;  /* 0x00007610ff8e7816 */ /* 0x000fc6000000008e */
[----:B------:R1:W2:Y:S01]  /*18e00*/  @P1 LDG.E.U16 R143, desc[UR16][R120.64] ;  /* 0x00000010788f1981 */ /* 0x0002a2000c1e1500 */
[----:B------:R-:W-:-:S03]  /*18e10*/  SEL R84, R75, R84, !P2 ;  /* 0x000000544b547207 */ /* 0x000fc60005000000 */
[----:B------:R1:W-:Y:S01]  /*18e20*/  STL [R1+0x304], R164 ;  /* 0x000304a401007387 */ /* 0x0003e20000100800 */
[----:B0-----:R-:W-:Y:S01]  /*18e30*/  LEA.HI.X.SX32 R168, R93, R70, 0x1, P6 ;  /* 0x000000465da87211 */ /* 0x001fe200030f0eff */
[----:B------:R-:W-:Y:S02]  /*18e40*/  IMAD R93, R87, UR13, RZ ;  /* 0x0000000d575d7c24 */ /* 0x000fe4000f8e02ff */
[----:B-1----:R-:W-:Y:S02]  /*18e50*/  @P1 IMAD.MOV.U32 R120, RZ, RZ, R164 ;  /* 0x000000ffff781224 */ /* 0x002fe400078e00a4 */
[----:B------:R-:W-:Y:S01]  /*18e60*/  @P1 IMAD.MOV.U32 R121, RZ, RZ, R166 ;  /* 0x000000ffff791224 */ /* 0x000fe200078e00a6 */
[----:B------:R-:W-:Y:S01]  /*18e70*/  LEA R164, P6, R90, R71, 0x1 ;  /* 0x000000475aa47211 */ /* 0x000fe200078c08ff */
[----:B------:R0:W-:Y:S01]  /*18e80*/  STL [R1+0x300], R166 ;  /* 0x000300a601007387 */ /* 0x0001e20000100800 */
[----:B------:R-:W-:-:S03]  /*18e90*/  PRMT R141, RZ, 0x7610, R141 ;  /* 0x00007610ff8d7816 */ /* 0x000fc6000000008d */
[----:B------:R1:W2:Y:S01]  /*18ea0*/  @P1 LDG.E.U16 R142, desc[UR16][R120.64] ;  /* 0x00000010788e1981 */ /* 0x0002a2000c1e1500 */
[----:B------:R-:W-:-:S03]  /*18eb0*/  IMAD R87, R84, UR13, RZ ;  /* 0x0000000d54577c24 */ /* 0x000fc6000f8e02ff */
[----:B------:R1:W-:Y:S01]  /*18ec0*/  STL [R1+0x324], R162 ;  /* 0x000324a201007387 */ /* 0x0003e20000100800 */
[----:B0-----:R-:W-:Y:S01]  /*18ed0*/  LEA.HI.X.SX32 R166, R90, R70, 0x1, P6 ;  /* 0x000000465aa67211 */ /* 0x001fe200030f0eff */
[----:B-1----:R-:W-:Y:S02]  /*18ee0*/  @P1 IMAD.MOV.U32 R120, RZ, RZ, R162 ;  /* 0x000000ffff781224 */ /* 0x002fe400078e00a2 */
[----:B------:R-:W-:Y:S01]  /*18ef0*/  @P1 IMAD.MOV.U32 R121, RZ, RZ, R168 ;  /* 0x000000ffff791224 */ /* 0x000fe200078e00a8 */
[----:B------:R-:W-:Y:S01]  /*18f00*/  LEA R162, P6, R93, R71, 0x1 ;  /* 0x000000475da27211 */ /* 0x000fe200078c08ff */
[----:B------:R0:W-:Y:S01]  /*18f10*/  STL [R1+0x320], R168 ;  /* 0x000320a801007387 */ /* 0x0001e20000100800 */
[----:B------:R-:W-:-:S03]  /*18f20*/  SEL R81, R75, R81, !P2 ;  /* 0x000000514b517207 */ /* 0x000fc60005000000 */
[----:B------:R1:W2:Y:S01]  /*18f30*/  @P1 LDG.E.U16 R141, desc[UR16][R120.64] ;  /* 0x00000010788d1981 */ /* 0x0002a2000c1e1500 */
[----:B------:R-:W-:Y:S01]  /*18f40*/  PRMT R139, RZ, 0x7610, R139 ;  /* 0x00007610ff8b7816 */ /* 0x000fe2000000008b */
[----:B------:R-:W-:Y:S02]  /*18f50*/  IMAD R90, R81, UR13, RZ ;  /* 0x0000000d515a7c24 */ /* 0x000fe4000f8e02ff */
[----:B------:R1:W-:Y:S01]  /*18f60*/  STL [R1+0x344], R164 ;  /* 0x000344a401007387 */ /* 0x0003e20000100800 */
[----:B0-----:R-:W-:Y:S01]  /*18f70*/  LEA.HI.X.SX32 R168, R93, R70, 0x1, P6 ;  /* 0x000000465da87211 */ /* 0x001fe200030f0eff */
[----:B-1----:R-:W-:Y:S01]  /*18f80*/  @P1 IMAD.MOV.U32 R120, RZ, RZ, R164 ;  /* 0x000000ffff781224 */ /* 0x002fe200078e00a4 */
[----:B------:R-:W-:Y:S02]  /*18f90*/  SEL R84, R75, R80, !P2 ;  /* 0x000000504b547207 */ /* 0x000fe40005000000 */
[----:B------:R-:W-:Y:S01]  /*18fa0*/  LEA R164, P6, R87, R71, 0x1 ;  /* 0x0000004757a47211 */ /* 0x000fe200078c08ff */
[----:B------:R0:W-:Y:S01]  /*18fb0*/  STL [R1+0x340], R166 ;  /* 0x000340a601007387 */ /* 0x0001e20000100800 */
[----:B------:R-:W-:-:S02]  /*18fc0*/  @P1 IMAD.MOV.U32 R121, RZ, RZ, R166 ;  /* 0x000000ffff791224 */ /* 0x000fc400078e00a6 */
[----:B------:R-:W-:Y:S02]  /*18fd0*/  @P1 IMAD.MOV.U32 R80, RZ, RZ, R162 ;  /* 0x000000ffff501224 */ /* 0x000fe400078e00a2 */
[----:B------:R-:W-:Y:S01]  /*18fe0*/  @P1 IMAD.MOV.U32 R81, RZ, RZ, R168 ;  /* 0x000000ffff511224 */ /* 0x000fe200078e00a8 */
[----:B------:R1:W-:Y:S01]  /*18ff0*/  STL [R1+0x364], R162 ;  /* 0x000364a201007387 */ /* 0x0003e20000100800 */
[----:B------:R-:W-:Y:S01]  /*19000*/  IMAD R84, R84, UR13, RZ ;  /* 0x0000000d54547c24 */ /* 0x000fe2000f8e02ff */
[----:B0-----:R-:W-:Y:S02]  /*19010*/  LEA.HI.X.SX32 R166, R87, R70, 0x1, P6 ;  /* 0x0000004657a67211 */ /* 0x001fe400030f0eff */
[----:B------:R0:W2:Y:S01]  /*19020*/  @P1 LDG.E.U16 R139, desc[UR16][R80.64] ;  /* 0x00000010508b1981 */ /* 0x0000a2000c1e1500 */
[----:B------:R-:W-:Y:S02]  /*19030*/  PRMT R138, RZ, 0x7610, R138 ;  /* 0x00007610ff8a7816 */ /* 0x000fe4000000008a */
[----:B------:R-:W-:-:S02]  /*19040*/  SEL R83, R75, R83, !P2 ;  /* 0x000000534b537207 */ /* 0x000fc40005000000 */
[C---:B-1----:R-:W-:Y:S01]  /*19050*/  LEA R162, P6, R90.reuse, R71, 0x1 ;  /* 0x000000475aa27211 */ /* 0x042fe200078c08ff */
[----:B------:R1:W-:Y:S01]  /*19060*/  STL [R1+0x360], R168 ;  /* 0x000360a801007387 */ /* 0x0003e20000100800 */
[----:B0-----:R-:W-:Y:S02]  /*19070*/  @P1 IMAD.MOV.U32 R80, RZ, RZ, R164 ;  /* 0x000000ffff501224 */ /* 0x001fe400078e00a4 */
[----:B------:R-:W-:Y:S01]  /*19080*/  @P1 IMAD.MOV.U32 R81, RZ, RZ, R166 ;  /* 0x000000ffff511224 */ /* 0x000fe200078e00a6 */
[----:B------:R0:W-:Y:S01]  /*19090*/  STL [R1+0x384], R164 ;  /* 0x000384a401007387 */ /* 0x0001e20000100800 */
[----:B-1----:R-:W-:Y:S01]  /*190a0*/  LEA.HI.X.SX32 R168, R90, R70, 0x1, P6 ;  /* 0x000000465aa87211 */ /* 0x002fe200030f0eff */
[----:B------:R-:W-:Y:S02]  /*190b0*/  IMAD R83, R83, UR13, RZ ;  /* 0x0000000d53537c24 */ /* 0x000fe4000f8e02ff */
[----:B------:R1:W2:Y:S01]  /*190c0*/  @P1 LDG.E.U16 R138, desc[UR16][R80.64] ;  /* 0x00000010508a1981 */ /* 0x0002a2000c1e1500 */
[----:B------:R-:W-:-:S02]  /*190d0*/  PRMT R137, RZ, 0x7610, R137 ;  /* 0x00007610ff897816 */ /* 0x000fc40000000089 */
[C---:B------:R-:W-:Y:S02]  /*190e0*/  SEL R82, R75.reuse, R82, !P2 ;  /* 0x000000524b527207 */ /* 0x040fe40005000000 */
[C---:B0-----:R-:W-:Y:S01]  /*190f0*/  LEA R164, P6, R84.reuse, R71, 0x1 ;  /* 0x0000004754a47211 */ /* 0x041fe200078c08ff */
[----:B------:R0:W-:Y:S01]  /*19100*/  STL [R1+0x380], R166 ;  /* 0x000380a601007387 */ /* 0x0001e20000100800 */
[----:B-1----:R-:W-:Y:S02]  /*19110*/  @P1 IMAD.MOV.U32 R80, RZ, RZ, R162 ;  /* 0x000000ffff501224 */ /* 0x002fe400078e00a2 */
[----:B------:R-:W-:Y:S01]  /*19120*/  @P1 IMAD.MOV.U32 R81, RZ, RZ, R168 ;  /* 0x000000ffff511224 */ /* 0x000fe200078e00a8 */
[----:B------:R1:W-:Y:S01]  /*19130*/  STL [R1+0x3a4], R162 ;  /* 0x0003a4a201007387 */ /* 0x0003e20000100800 */
[----:B0-----:R-:W-:Y:S01]  /*19140*/  LEA.HI.X.SX32 R166, R84, R70, 0x1, P6 ;  /* 0x0000004654a67211 */ /* 0x001fe200030f0eff */
[----:B------:R-:W-:Y:S01]  /*19150*/  IMAD R82, R82, UR13, RZ ;  /* 0x0000000d52527c24 */ /* 0x000fe2000f8e02ff */
[----:B------:R-:W-:Y:S01]  /*19160*/  PRMT R136, RZ, 0x7610, R136 ;  /* 0x00007610ff887816 */ /* 0x000fe20000000088 */
[----:B------:R0:W2:Y:S01]  /*19170*/  @P1 LDG.E.U16 R137, desc[UR16][R80.64] ;  /* 0x0000001050891981 */ /* 0x0000a2000c1e1500 */
[----:B------:R-:W-:-:S02]  /*19180*/  SEL R86, R75, R86, !P2 ;  /* 0x000000564b567207 */ /* 0x000fc40005000000 */
[C---:B-1----:R-:W-:Y:S01]  /*19190*/  LEA R162, P6, R83.reuse, R71, 0x1 ;  /* 0x0000004753a27211 */ /* 0x042fe200078c08ff */
[----:B------:R-:W-:Y:S03]  /*191a0*/  STL [R1+0x3a0], R168 ;  /* 0x0003a0a801007387 */ /* 0x000fe60000100800 */
[----:B------:R-:W-:Y:S01]  /*191b0*/  LEA.HI.X.SX32 R83, R83, R70, 0x1, P6 ;  /* 0x0000004653537211 */ /* 0x000fe200030f0eff */
[----:B0-----:R-:W-:Y:S02]  /*191c0*/  @P1 IMAD.MOV.U32 R80, RZ, RZ, R164 ;  /* 0x000000ffff501224 */ /* 0x001fe400078e00a4 */
[----:B------:R-:W-:Y:S01]  /*191d0*/  @P1 IMAD.MOV.U32 R81, RZ, RZ, R166 ;  /* 0x000000ffff511224 */ /* 0x000fe200078e00a6 */
[----:B------:R0:W-:Y:S01]  /*191e0*/  STL [R1+0x3bc], R164 ;  /* 0x0003bca401007387 */ /* 0x0001e20000100800 */
[----:B------:R-:W-:Y:S01]  /*191f0*/  IMAD R86, R86, UR13, RZ ;  /* 0x0000000d56567c24 */ /* 0x000fe2000f8e02ff */
[----:B------:R-:W-:-:S02]  /*19200*/  PRMT R135, RZ, 0x7610, R135 ;  /* 0x00007610ff877816 */ /* 0x000fc40000000087 */
[----:B------:R1:W2:Y:S01]  /*19210*/  @P1 LDG.E.U16 R136, desc[UR16][R80.64] ;  /* 0x0000001050881981 */ /* 0x0002a2000c1e1500 */
[----:B------:R-:W-:Y:S02]  /*19220*/  SEL R85, R75, R85, !P2 ;  /* 0x000000554b557207 */ /* 0x000fe40005000000 */
[C---:B0-----:R-:W-:Y:S01]  /*19230*/  LEA R164, P6, R82.reuse, R71, 0x1 ;  /* 0x0000004752a47211 */ /* 0x041fe200078c08ff */
[----:B------:R0:W-:Y:S01]  /*19240*/  STL [R1+0x3b8], R166 ;  /* 0x0003b8a601007387 */ /* 0x0001e20000100800 */
[----:B-1----:R-:W-:Y:S02]  /*19250*/  @P1 IMAD.MOV.U32 R80, RZ, RZ, R162 ;  /* 0x000000ffff501224 */ /* 0x002fe400078e00a2 */
[----:B------:R-:W-:Y:S01]  /*19260*/  @P1 IMAD.MOV.U32 R81, RZ, RZ, R83 ;  /* 0x000000ffff511224 */ /* 0x000fe200078e0053 */
[----:B------:R1:W-:Y:S01]  /*19270*/  STL [R1+0x3c4], R162 ;  /* 0x0003c4a201007387 */ /* 0x0003e20000100800 */
[----:B------:R-:W-:Y:S01]  /*19280*/  IMAD R85, R85, UR13, RZ ;  /* 0x0000000d55557c24 */ /* 0x000fe2000f8e02ff */
[----:B0-----:R-:W-:-:S02]  /*19290*/  LEA.HI.X.SX32 R166, R82, R70, 0x1, P6 ;  /* 0x0000004652a67211 */ /* 0x001fc400030f0eff */
[----:B------:R-:W-:Y:S01]  /*192a0*/  STL [R1+0x3c0], R83 ;  /* 0x0003c05301007387 */ /* 0x000fe20000100800 */
[----:B------:R-:W-:Y:S02]  /*192b0*/  PRMT R134, RZ, 0x7610, R134 ;  /* 0x00007610ff867816 */ /* 0x000fe40000000086 */
[----:B------:R-:W-:Y:S01]  /*192c0*/  SEL R89, R75, R89, !P2 ;  /* 0x000000594b597207 */ /* 0x000fe20005000000 */
[----:B------:R0:W2:Y:S01]  /*192d0*/  @P1 LDG.E.U16 R135, desc[UR16][R80.64] ;  /* 0x0000001050871981 */ /* 0x0000a2000c1e1500 */
[----:B-1----:R-:W-:-:S03]  /*192e0*/  LEA R162, P6, R86, R71, 0x1 ;  /* 0x0000004756a27211 */ /* 0x002fc600078c08ff */
[----:B------:R1:W-:Y:S01]  /*192f0*/  STL [R1+0x3dc], R164 ;  /* 0x0003dca401007387 */ /* 0x0003e20000100800 */
[----:B------:R-:W-:Y:S02]  /*19300*/  IMAD R89, R89, UR13, RZ ;  /* 0x0000000d59597c24 */ /* 0x000fe4000f8e02ff */
[----:B0-----:R-:W-:Y:S02]  /*19310*/  @P1 IMAD.MOV.U32 R80, RZ, RZ, R164 ;  /* 0x000000ffff501224 */ /* 0x001fe400078e00a4 */
[----:B------:R-:W-:Y:S01]  /*19320*/  @P1 IMAD.MOV.U32 R81, RZ, RZ, R166 ;  /* 0x000000ffff511224 */ /* 0x000fe200078e00a6 */
[----:B-1----:R-:W-:Y:S02]  /*19330*/  LEA.HI.X.SX32 R164, R86, R70, 0x1, P6 ;  /* 0x0000004656a47211 */ /* 0x002fe400030f0eff */
[----:B------:R-:W-:Y:S02]  /*19340*/  LEA R82, P6, R85, R71, 0x1 ;  /* 0x0000004755527211 */ /* 0x000fe400078c08ff */
[----:B------:R0:W2:Y:S01]  /*19350*/  @P1 LDG.E.U16 R134, desc[UR16][R80.64] ;  /* 0x0000001050861981 */ /* 0x0000a2000c1e1500 */
[----:B------:R-:W-:-:S02]  /*19360*/  PRMT R133, RZ, 0x7610, R133 ;  /* 0x00007610ff857816 */ /* 0x000fc40000000085 */
[----:B------:R-:W-:Y:S01]  /*19370*/  SEL R88, R75, R88, !P2 ;  /* 0x000000584b587207 */ /* 0x000fe20005000000 */
[----:B------:R-:W-:Y:S01]  /*19380*/  STL [R1+0x3d8], R166 ;  /* 0x0003d8a601007387 */ /* 0x000fe20000100800 */
[----:B------:R-:W-:-:S03]  /*19390*/  LEA.HI.X.SX32 R83, R85, R70, 0x1, P6 ;  /* 0x0000004655537211 */ /* 0x000fc600030f0eff */
[----:B------:R1:W-:Y:S01]  /*193a0*/  STL [R1+0x3e4], R162 ;  /* 0x0003e4a201007387 */ /* 0x0003e20000100800 */
[----:B0-----:R-:W-:Y:S02]  /*193b0*/  @P1 IMAD.MOV.U32 R80, RZ, RZ, R162 ;  /* 0x000000ffff501224 */ /* 0x001fe400078e00a2 */
[----:B------:R-:W-:Y:S01]  /*193c0*/  @P1 IMAD.MOV.U32 R81, RZ, RZ, R164 ;  /* 0x000000ffff511224 */ /* 0x000fe200078e00a4 */
[----:B------:R-:W-:Y:S01]  /*193d0*/  PRMT R132, RZ, 0x7610, R132 ;  /* 0x00007610ff847816 */ /* 0x000fe20000000084 */
[----:B------:R-:W-:Y:S01]  /*193e0*/  IMAD R88, R88, UR13, RZ ;  /* 0x0000000d58587c24 */ /* 0x000fe2000f8e02ff */
[----:B------:R-:W-:Y:S01]  /*193f0*/  SEL R92, R75, R92, !P2 ;  /* 0x0000005c4b5c7207 */ /* 0x000fe20005000000 */
[----:B------:R0:W-:Y:S01]  /*19400*/  STL [R1+0x3e0], R164 ;  /* 0x0003e0a401007387 */ /* 0x0001e20000100800 */
[----:B-1----:R-:W-:-:S03]  /*19410*/  LEA R162, P6, R89, R71, 0x1 ;  /* 0x0000004759a27211 */ /* 0x002fc600078c08ff */
[----:B------:R1:W2:Y:S01]  /*19420*/  @P1 LDG.E.U16 R133, desc[UR16][R80.64] ;  /* 0x0000001050851981 */ /* 0x0002a2000c1e1500 */
[----:B------:R-:W-:-:S03]  /*19430*/  IMAD R92, R92, UR13, RZ ;  /* 0x0000000d5c5c7c24 */ /* 0x000fc6000f8e02ff */
[----:B------:R3:W-:Y:S01]  /*19440*/  STL [R1+0x3fc], R82 ;  /* 0x0003fc5201007387 */ /* 0x0007e20000100800 */
[----:B0-----:R-:W-:Y:S01]  /*19450*/  LEA.HI.X.SX32 R164, R89, R70, 0x1, P6 ;  /* 0x0000004659a47211 */ /* 0x001fe200030f0eff */
[----:B-1----:R-:W-:Y:S02]  /*19460*/  @P1 IMAD.MOV.U32 R80, RZ, RZ, R82 ;  /* 0x000000ffff501224 */ /* 0x002fe400078e0052 */
[----:B------:R-:W-:Y:S01]  /*19470*/  @P1 IMAD.MOV.U32 R81, RZ, RZ, R83 ;  /* 0x000000ffff511224 */ /* 0x000fe200078e0053 */
[----:B---3--:R-:W-:Y:S01]  /*19480*/  LEA R82, P6, R88, R71, 0x1 ;  /* 0x0000004758527211 */ /* 0x008fe200078c08ff */
[----:B------:R0:W-:Y:S01]  /*19490*/  STL [R1+0x3f8], R83 ;  /* 0x0003f85301007387 */ /* 0x0001e20000100800 */
[----:B------:R-:W-:Y:S02]  /*194a0*/  PRMT R131, RZ, 0x7610, R131 ;  /* 0x00007610ff837816 */ /* 0x000fe40000000083 */
[----:B------:R-:W-:Y:S01]  /*194b0*/  SEL R91, R75, R91, !P2 ;  /* 0x0000005b4b5b7207 */ /* 0x000fe20005000000 */
[----:B------:R1:W3:Y:S01]  /*194c0*/  @P1 LDG.E.U16 R132, desc[UR16][R80.64] ;  /* 0x0000001050841981 */ /* 0x0002e2000c1e1500 */
[----:B------:R-:W-:-:S03]  /*194d0*/  PRMT R130, RZ, 0x7610, R130 ;  /* 0x00007610ff827816 */ /* 0x000fc60000000082 */
[----:B------:R1:W-:Y:S01]  /*194e0*/  STL [R1+0x404], R162 ;  /* 0x000404a201007387 */ /* 0x0003e20000100800 */
[----:B0-----:R-:W-:Y:S01]  /*194f0*/  LEA.HI.X.SX32 R83, R88, R70, 0x1, P6 ;  /* 0x0000004658537211 */ /* 0x001fe200030f0eff */
[----:B-1----:R-:W-:Y:S02]  /*19500*/  @P1 IMAD.MOV.U32 R80, RZ, RZ, R162 ;  /* 0x000000ffff501224 */ /* 0x002fe400078e00a2 */
[----:B------:R-:W-:Y:S01]  /*19510*/  @P1 IMAD.MOV.U32 R81, RZ, RZ, R164 ;  /* 0x000000ffff511224 */ /* 0x000fe200078e00a4 */
[----:B------:R-:W-:Y:S01]  /*19520*/  LEA R162, P6, R92, R71, 0x1 ;  /* 0x000000475ca27211 */ /* 0x000fe200078c08ff */
[----:B------:R-:W-:Y:S01]  /*19530*/  IMAD R91, R91, UR13, RZ ;  /* 0x0000000d5b5b7c24 */ /* 0x000fe2000f8e02ff */
[----:B------:R-:W-:Y:S02]  /*19540*/  SEL R95, R75, R95, !P2 ;  /* 0x0000005f4b5f7207 */ /* 0x000fe40005000000 */
[----:B------:R0:W2:Y:S04]  /*19550*/  @P1 LDG.E.U16 R131, desc[UR16][R80.64] ;  /* 0x0000001050831981 */ /* 0x0000a8000c1e1500 */
[----:B------:R1:W-:Y:S01]  /*19560*/  STL [R1+0x400], R164 ;  /* 0x000400a401007387 */ /* 0x0003e20000100800 */
[----:B------:R-:W-:-:S03]  /*19570*/  IMAD R95, R95, UR13, RZ ;  /* 0x0000000d5f5f7c24 */ /* 0x000fc6000f8e02ff */
[----:B------:R1:W-:Y:S01]  /*19580*/  STL [R1+0x41c], R82 ;  /* 0x00041c5201007387 */ /* 0x0003e20000100800 */
[----:B0-----:R-:W-:Y:S02]  /*19590*/  @P1 IMAD.MOV.U32 R80, RZ, RZ, R82 ;  /* 0x000000ffff501224 */ /* 0x001fe400078e0052 */
[----:B------:R-:W-:Y:S01]  /*195a0*/  @P1 IMAD.MOV.U32 R81, RZ, RZ, R83 ;  /* 0x000000ffff511224 */ /* 0x000fe200078e0053 */
[----:B-1----:R-:W-:Y:S01]  /*195b0*/  LEA.HI.X.SX32 R164, R92, R70, 0x1, P6 ;  /* 0x000000465ca47211 */ /* 0x002fe200030f0eff */
[----:B------:R0:W-:Y:S01]  /*195c0*/  STL [R1+0x418], R83 ;  /* 0x0004185301007387 */ /* 0x0001e20000100800 */
[----:B------:R-:W-:Y:S02]  /*195d0*/  PRMT R129, RZ, 0x7610, R129 ;  /* 0x00007610ff817816 */ /* 0x000fe40000000081 */
[----:B------:R-:W-:Y:S01]  /*195e0*/  LEA R82, P6, R91, R71, 0x1 ;  /* 0x000000475b527211 */ /* 0x000fe200078c08ff */
[----:B------:R1:W2:Y:S01]  /*195f0*/  @P1 LDG.E.U16 R130, desc[UR16][R80.64] ;  /* 0x0000001050821981 */ /* 0x0002a2000c1e1500 */
[----:B------:R-:W-:-:S03]  /*19600*/  SEL R94, R75, R94, !P2 ;  /* 0x0000005e4b5e7207 */ /* 0x000fc60005000000 */
[----:B------:R1:W-:Y:S01]  /*19610*/  STL [R1+0x424], R162 ;  /* 0x000424a201007387 */ /* 0x0003e20000100800 */
[----:B0-----:R-:W-:Y:S01]  /*19620*/  LEA.HI.X.SX32 R83, R91, R70, 0x1, P6 ;  /* 0x000000465b537211 */ /* 0x001fe200030f0eff */
[----:B-1----:R-:W-:Y:S02]  /*19630*/  @P1 IMAD.MOV.U32 R80, RZ, RZ, R162 ;  /* 0x000000ffff501224 */ /* 0x002fe400078e00a2 */
[----:B------:R-:W-:Y:S01]  /*19640*/  @P1 IMAD.MOV.U32 R81, RZ, RZ, R164 ;  /* 0x000000ffff511224 */ /* 0x000fe200078e00a4 */
[----:B------:R-:W-:Y:S01]  /*19650*/  LEA R162, P6, R95, R71, 0x1 ;  /* 0x000000475fa27211 */ /* 0x000fe200078c08ff */
[----:B------:R-:W-:Y:S01]  /*19660*/  IMAD R94, R94, UR13, RZ ;  /* 0x0000000d5e5e7c24 */ /* 0x000fe2000f8e02ff */
[----:B------:R-:W-:Y:S02]  /*19670*/  PRMT R128, RZ, 0x7610, R128 ;  /* 0x00007610ff807816 */ /* 0x000fe40000000080 */
[----:B------:R0:W2:Y:S01]  /*19680*/  @P1 LDG.E.U16 R129, desc[UR16][R80.64] ;  /* 0x0000001050811981 */ /* 0x0000a2000c1e1500 */
[----:B------:R-:W-:-:S03]  /*19690*/  SEL R98, R75, R98, !P2 ;  /* 0x000000624b627207 */ /* 0x000fc60005000000 */
[----:B------:R1:W-:Y:S01]  /*196a0*/  STL [R1+0x420], R164 ;  /* 0x000420a401007387 */ /* 0x0003e20000100800 */
[----:B------:R-:W-:Y:S01]  /*196b0*/  PRMT R127, RZ, 0x7610, R127 ;  /* 0x00007610ff7f7816 */ /* 0x000fe2000000007f */
[----:B------:R-:W-:Y:S02]  /*196c0*/  IMAD R98, R98, UR13, RZ ;  /* 0x0000000d62627c24 */ /* 0x000fe4000f8e02ff */
[----:B------:R1:W-:Y:S01]  /*196d0*/  STL [R1+0x43c], R82 ;  /* 0x00043c5201007387 */ /* 0x0003e20000100800 */
[----:B0-----:R-:W-:Y:S02]  /*196e0*/  @P1 IMAD.MOV.U32 R80, RZ, RZ, R82 ;  /* 0x000000ffff501224 */ /* 0x001fe400078e0052 */
[----:B------:R-:W-:Y:S01]  /*196f0*/  @P1 IMAD.MOV.U32 R81, RZ, RZ, R83 ;  /* 0x000000ffff511224 */ /* 0x000fe200078e0053 */
[----:B-1----:R-:W-:Y:S01]  /*19700*/  LEA.HI.X.SX32 R164, R95, R70, 0x1, P6 ;  /* 0x000000465fa47211 */ /* 0x002fe200030f0eff */
[----:B------:R0:W-:Y:S01]  /*19710*/  STL [R1+0x438], R83 ;  /* 0x0004385301007387 */ /* 0x0001e20000100800 */
[----:B------:R-:W-:-:S02]  /*19720*/  SEL R97, R75, R97, !P2 ;  /* 0x000000614b617207 */ /* 0x000fc40005000000 */
[CC--:B------:R-:W-:Y:S01]  /*19730*/  LEA R82, P6, R94.reuse, R71.reuse, 0x1 ;  /* 0x000000475e527211 */ /* 0x0c0fe200078c08ff */
[----:B------:R1:W2:Y:S01]  /*19740*/  @P1 LDG.E.U16 R128, desc[UR16][R80.64] ;  /* 0x0000001050801981 */ /* 0x0002a2000c1e1500 */
[----:B------:R-:W-:Y:S01]  /*19750*/  PRMT R126, RZ, 0x7610, R126 ;  /* 0x00007610ff7e7816 */ /* 0x000fe2000000007e */
[----:B------:R-:W-:Y:S02]  /*19760*/  IMAD R97, R97, UR13, RZ ;  /* 0x0000000d61617c24 */ /* 0x000fe4000f8e02ff */
[----:B------:R4:W-:Y:S01]  /*19770*/  STL [R1+0x444], R162 ;  /* 0x000444a201007387 */ /* 0x0009e20000100800 */
[----:B0-----:R-:W-:Y:S01]  /*19780*/  LEA.HI.X.SX32 R83, R94, R70, 0x1, P6 ;  /* 0x000000465e537211 */ /* 0x001fe200030f0eff */
[----:B-1----:R-:W-:Y:S02]  /*19790*/  @P1 IMAD.MOV.U32 R80, RZ, RZ, R162 ;  /* 0x000000ffff501224 */ /* 0x002fe400078e00a2 */
[----:B------:R-:W-:Y:S01]  /*197a0*/  @P1 IMAD.MOV.U32 R81, RZ, RZ, R164 ;  /* 0x000000ffff511224 */ /* 0x000fe200078e00a4 */
[----:B----4-:R-:W-:Y:S01]  /*197b0*/  LEA R162, P6, R98, R71, 0x1 ;  /* 0x0000004762a27211 */ /* 0x010fe200078c08ff */
[----:B------:R0:W-:Y:S01]  /*197c0*/  STL [R1+0x440], R164 ;  /* 0x000440a401007387 */ /* 0x0001e20000100800 */
[----:B------:R-:W-:-:S03]  /*197d0*/  SEL R101, R75, R101, !P2 ;  /* 0x000000654b657207 */ /* 0x000fc60005000000 */
[----:B------:R1:W4:Y:S01]  /*197e0*/  @P1 LDG.E.U16 R127, desc[UR16][R80.64] ;  /* 0x00000010507f1981 */ /* 0x000322000c1e1500 */
[----:B------:R-:W-:Y:S01]  /*197f0*/  PRMT R125, RZ, 0x7610, R125 ;  /* 0x00007610ff7d7816 */ /* 0x000fe2000000007d */
[----:B------:R-:W-:Y:S02]  /*19800*/  IMAD R101, R101, UR13, RZ ;  /* 0x0000000d65657c24 */ /* 0x000fe4000f8e02ff */
        /* <DEDUP_REMOVED lines=28> */
[----:B------:R-:W-:-:S03]  /*199d0*/  PRMT R140, RZ, 0x7610, R140 ;  /* 0x00007610ff8c7816 */ /* 0x000fc6000000008c */
[----:B------:R-:W-:Y:S01]  /*199e0*/  STL [R1+0x484], R162 ;  /* 0x000484a201007387 */ /* 0x000fe20000100800 */
[----:B0-----:R-:W-:-:S03]  /*199f0*/  LEA.HI.X.SX32 R83, R100, R70, 0x1, P6 ;  /* 0x0000004664537211 */ /* 0x001fc600030f0eff */
[----:B------:R0:W-:Y:S01]  /*19a00*/  STL [R1+0x480], R164 ;  /* 0x000480a401007387 */ /* 0x0001e20000100800 */
[----:B-1----:R-:W-:Y:S02]  /*19a10*/  @P1 IMAD.MOV.U32 R80, RZ, RZ, R162 ;  /* 0x000000ffff501224 */ /* 0x002fe400078e00a2 */
[----:B------:R-:W-:Y:S01]  /*19a20*/  @P1 IMAD.MOV.U32 R81, RZ, RZ, R164 ;  /* 0x000000ffff511224 */ /* 0x000fe200078e00a4 */
[----:B------:R-:W-:Y:S01]  /*19a30*/  PRMT R122, RZ, 0x7610, R122 ;  /* 0x00007610ff7a7816 */ /* 0x000fe2000000007a */
[----:B------:R-:W-:Y:S01]  /*19a40*/  IMAD R103, R103, UR13, RZ ;  /* 0x0000000d67677c24 */ /* 0x000fe2000f8e02ff */
[----:B------:R-:W-:Y:S01]  /*19a50*/  SEL R108, R75, R108, !P2 ;  /* 0x0000006c4b6c7207 */ /* 0x000fe20005000000 */
[----:B------:R-:W2:Y:S01]  /*19a60*/  @P1 LDG.E.U16 R140, desc[UR16][R120.64] ;  /* 0x00000010788c1981 */ /* 0x000ea2000c1e1500 */
[----:B0-----:R-:W-:-:S03]  /*19a70*/  LEA R164, P6, R104, R71, 0x1 ;  /* 0x0000004768a47211 */ /* 0x001fc600078c08ff */
[----:B------:R0:W2:Y:S01]  /*19a80*/  @P1 LDG.E.U16 R123, desc[UR16][R80.64] ;  /* 0x00000010507b1981 */ /* 0x0000a2000c1e1500 */
[----:B------:R-:W-:-:S03]  /*19a90*/  LEA.HI.X.SX32 R166, R104, R70, 0x1, P6 ;  /* 0x0000004668a67211 */ /* 0x000fc600030f0eff */
[----:B------:R1:W-:Y:S01]  /*19aa0*/  STL [R1+0x49c], R82 ;  /* 0x00049c5201007387 */ /* 0x0003e20000100800 */
[----:B------:R-:W-:Y:S02]  /*19ab0*/  IMAD R108, R108, UR13, RZ ;  /* 0x0000000d6c6c7c24 */ /* 0x000fe4000f8e02ff */
[----:B0-----:R-:W-:Y:S02]  /*19ac0*/  @P1 IMAD.MOV.U32 R80, RZ, RZ, R82 ;  /* 0x000000ffff501224 */ /* 0x001fe400078e0052 */
[----:B------:R-:W-:Y:S01]  /*19ad0*/  @P1 IMAD.MOV.U32 R81, RZ, RZ, R83 ;  /* 0x000000ffff511224 */ /* 0x000fe200078e0053 */
[----:B-1----:R-:W-:Y:S01]  /*19ae0*/  LEA R82, P6, R103, R71, 0x1 ;  /* 0x0000004767527211 */ /* 0x002fe200078c08ff */
[----:B------:R0:W-:Y:S01]  /*19af0*/  STL [R1+0x498], R83 ;  /* 0x0004985301007387 */ /* 0x0001e20000100800 */
[----:B------:R-:W-:-:S03]  /*19b00*/  PRMT R121, RZ, 0x7610, R121 ;  /* 0x00007610ff797816 */ /* 0x000fc60000000079 */
[----:B------:R1:W2:Y:S01]  /*19b10*/  @P1 LDG.E.U16 R122, desc[UR16][R80.64] ;  /* 0x00000010507a1981 */ /* 0x0002a2000c1e1500 */
[----:B------:R-:W-:-:S03]  /*19b20*/  SEL R111, R75, R111, !P2 ;  /* 0x0000006f4b6f7207 */ /* 0x000fc60005000000 */
        /* <DEDUP_REMOVED lines=8> */
[----:B------:R-:W-:Y:S01]  /*19bb0*/  SEL R110, R75, R110, !P2 ;  /* 0x0000006e4b6e7207 */ /* 0x000fe20005000000 */
[----:B------:R-:W-:Y:S02]  /*19bc0*/  IMAD.MOV.U32 R162, RZ, RZ, R160 ;  /* 0x000000ffffa27224 */ /* 0x000fe400078e00a0 */
[----:B------:R1:W-:Y:S01]  /*19bd0*/  STL [R1+0x4bc], R82 ;  /* 0x0004bc5201007387 */ /* 0x0003e20000100800 */
[----:B0-----:R-:W-:Y:S01]  /*19be0*/  LEA.HI.X.SX32 R166, R108, R70, 0x1, P6 ;  /* 0x000000466ca67211 */ /* 0x001fe200030f0eff */
[----:B-1----:R-:W-:Y:S02]  /*19bf0*/  @P1 IMAD.MOV.U32 R80, RZ, RZ, R82 ;  /* 0x000000ffff501224 */ /* 0x002fe400078e0052 */
[----:B------:R-:W-:Y:S02]  /*19c00*/  @P1 IMAD.MOV.U32 R81, RZ, RZ, R83 ;  /* 0x000000ffff511224 */ /* 0x000fe400078e0053 */
[----:B------:R-:W-:Y:S01]  /*19c10*/  IMAD R82, R111, UR13, RZ ;  /* 0x0000000d6f527c24 */ /* 0x000fe2000f8e02ff */
[----:B------:R-:W-:Y:S01]  /*19c20*/  PRMT R111, RZ, 0x7610, R111 ;  /* 0x00007610ff6f7816 */ /* 0x000fe2000000006f */
[----:B------:R-:W-:Y:S01]  /*19c30*/  IMAD.MOV.U32 R160, RZ, RZ, R158 ;  /* 0x000000ffffa07224 */ /* 0x000fe200078e009e */
[----:B------:R0:W2:Y:S01]  /*19c40*/  @P1 LDG.E.U16 R120, desc[UR16][R80.64] ;  /* 0x0000001050781981 */ /* 0x0000a2000c1e1500 */
[----:B------:R-:W-:-:S02]  /*19c50*/  IMAD.MOV.U32 R158, RZ, RZ, R154 ;  /* 0x000000ffff9e7224 */ /* 0x000fc400078e009a */
[----:B------:R-:W-:Y:S01]  /*19c60*/  IMAD.MOV.U32 R154, RZ, RZ, R207 ;  /* 0x000000ffff9a7224 */ /* 0x000fe200078e00cf */
[----:B------:R1:W-:Y:S01]  /*19c70*/  STL [R1+0x4b8], R83 ;  /* 0x0004b85301007387 */ /* 0x0003e20000100800 */
[----:B------:R-:W-:Y:S02]  /*19c80*/  LEA R207, P6, R82, R71, 0x1 ;  /* 0x0000004752cf7211 */ /* 0x000fe400078c08ff */
[----:B------:R-:W-:Y:S01]  /*19c90*/  SEL R107, R75, R107, !P2 ;  /* 0x0000006b4b6b7207 */ /* 0x000fe20005000000 */
[----:B0-----:R-:W-:Y:S02]  /*19ca0*/  @P1 IMAD.MOV.U32 R80, RZ, RZ, R164 ;  /* 0x000000ffff501224 */ /* 0x001fe400078e00a4 */
[----:B------:R-:W-:Y:S02]  /*19cb0*/  @P1 IMAD.MOV.U32 R81, RZ, RZ, R166 ;  /* 0x000000ffff511224 */ /* 0x000fe400078e00a6 */
[----:B-1----:R-:W-:Y:S01]  /*19cc0*/  IMAD R83, R110, UR13, RZ ;  /* 0x0000000d6e537c24 */ /* 0x002fe2000f8e02ff */
[----:B------:R0:W-:Y:S01]  /*19cd0*/  STL [R1+0x4c4], R164 ;  /* 0x0004c4a401007387 */ /* 0x0001e20000100800 */
[----:B------:R-:W-:-:S03]  /*19ce0*/  IMAD R107, R107, UR13, RZ ;  /* 0x0000000d6b6b7c24 */ /* 0x000fc6000f8e02ff */
[----:B------:R1:W2:Y:S01]  /*19cf0*/  @P1 LDG.E.U16 R111, desc[UR16][R80.64] ;  /* 0x00000010506f1981 */ /* 0x0002a2000c1e1500 */
[----:B------:R-:W-:Y:S01]  /*19d00*/  PRMT R110, RZ, 0x7610, R110 ;  /* 0x00007610ff6e7816 */ /* 0x000fe2000000006e */
[----:B0-----:R-:W-:Y:S02]  /*19d10*/  IMAD.MOV.U32 R164, RZ, RZ, R162 ;  /* 0x000000ffffa47224 */ /* 0x001fe400078e00a2 */
[----:B------:R-:W-:Y:S01]  /*19d20*/  IMAD.MOV.U32 R162, RZ, RZ, R199 ;  /* 0x000000ffffa27224 */ /* 0x000fe200078e00c7 */
[----:B-1----:R-:W-:Y:S02]  /*19d30*/  LEA.HI.X.SX32 R81, R82, R70, 0x1, P6 ;  /* 0x0000004652517211 */ /* 0x002fe400030f0eff */
[----:B------:R-:W-:Y:S01]  /*19d40*/  LEA R199, P6, R83, R71, 0x1 ;  /* 0x0000004753c77211 */ /* 0x000fe200078c08ff */
[----:B------:R0:W-:Y:S01]  /*19d50*/  STL [R1+0x4c0], R166 ;  /* 0x0004c0a601007387 */ /* 0x0001e20000100800 */
[----:B------:R-:W-:Y:S01]  /*19d60*/  IMAD.MOV.U32 R168, RZ, RZ, R192 ;  /* 0x000000ffffa87224 */ /* 0x000fe200078e00c0 */
[----:B------:R-:W-:Y:S01]  /*19d70*/  SEL R106, R75, R106, !P2 ;  /* 0x0000006a4b6a7207 */ /* 0x000fe20005000000 */
[----:B------:R-:W-:Y:S01]  /*19d80*/  @P1 IMAD.MOV.U32 R80, RZ, RZ, R207 ;  /* 0x000000ffff501224 */ /* 0x000fe200078e00cf */
[----:B------:R-:W-:Y:S01]  /*19d90*/  LEA.HI.X.SX32 R192, R83, R70, 0x1, P6 ;  /* 0x0000004653c07211 */ /* 0x000fe200030f0eff */
[----:B------:R1:W-:Y:S01]  /*19da0*/  STL [R1+0x4dc], R207 ;  /* 0x0004dccf01007387 */ /* 0x0003e20000100800 */
[----:B------:R-:W-:Y:S01]  /*19db0*/  PRMT R108, RZ, 0x7610, R108 ;  /* 0x00007610ff6c7816 */ /* 0x000fe2000000006c */
[----:B0-----:R-:W-:-:S02]  /*19dc0*/  IMAD.MOV.U32 R166, RZ, RZ, R160 ;  /* 0x000000ffffa67224 */ /* 0x001fc400078e00a0 */
[----:B------:R0:W2:Y:S01]  /*19dd0*/  @P1 LDG.E.U16 R110, desc[UR16][R80.64] ;  /* 0x00000010506e1981 */ /* 0x0000a2000c1e1500 */
[----:B------:R-:W-:Y:S01]  /*19de0*/  IMAD.MOV.U32 R160, RZ, RZ, R200 ;  /* 0x000000ffffa07224 */ /* 0x000fe200078e00c8 */
[----:B------:R-:W-:Y:S01]  /*19df0*/  LEA R200, P6, R107, R71, 0x1 ;  /* 0x000000476bc87211 */ /* 0x000fe200078c08ff */
[----:B------:R-:W-:Y:S01]  /*19e00*/  IMAD R82, R106, UR13, RZ ;  /* 0x0000000d6a527c24 */ /* 0x000fe2000f8e02ff */
[----:B------:R0:W-:Y:S01]  /*19e10*/  STL [R1+0x4d8], R81 ;  /* 0x0004d85101007387 */ /* 0x0001e20000100800 */
[----:B------:R-:W-:Y:S02]  /*19e20*/  SEL R109, R75, R109, !P2 ;  /* 0x0000006d4b6d7207 */ /* 0x000fe40005000000 */
[----:B-1----:R-:W-:Y:S01]  /*19e30*/  LEA.HI.X.SX32 R207, R107, R70, 0x1, P6 ;  /* 0x000000466bcf7211 */ /* 0x002fe200030f0eff */
[----:B------:R-:W-:Y:S01]  /*19e40*/  STL [R1+0x4e4], R199 ;  /* 0x0004e4c701007387 */ /* 0x000fe20000100800 */
[----:B0-----:R-:W-:Y:S02]  /*19e50*/  @P1 IMAD.MOV.U32 R80, RZ, RZ, R199 ;  /* 0x000000ffff501224 */ /* 0x001fe400078e00c7 */
[----:B------:R-:W-:Y:S01]  /*19e60*/  IMAD.MOV.U32 R81, RZ, RZ, R192 ;  /* 0x000000ffff517224 */ /* 0x000fe200078e00c0 */
[----:B------:R0:W-:Y:S01]  /*19e70*/  STL [R1+0x4e0], R192 ;  /* 0x0004e0c001007387 */ /* 0x0001e20000100800 */
[----:B------:R-:W-:Y:S01]  /*19e80*/  IMAD R109, R109, UR13, RZ ;  /* 0x0000000d6d6d7c24 */ /* 0x000fe2000f8e02ff */
[----:B------:R-:W-:-:S02]  /*19e90*/  PRMT R106, RZ, 0x7610, R106 ;  /* 0x00007610ff6a7816 */ /* 0x000fc4000000006a */
[----:B------:R1:W2:Y:S01]  /*19ea0*/  @P1 LDG.E.U16 R108, desc[UR16][R80.64] ;  /* 0x00000010506c1981 */ /* 0x0002a2000c1e1500 */
[CC--:B0-----:R-:W-:Y:S01]  /*19eb0*/  LEA R192, P6, R82.reuse, R71.reuse, 0x1 ;  /* 0x0000004752c07211 */ /* 0x0c1fe200078c08ff */
[----:B-1----:R-:W-:Y:S02]  /*19ec0*/  @P1 IMAD.MOV.U32 R80, RZ, RZ, R200 ;  /* 0x000000ffff501224 */ /* 0x002fe400078e00c8 */
[----:B------:R-:W-:Y:S01]  /*19ed0*/  @P1 IMAD.MOV.U32 R81, RZ, RZ, R207 ;  /* 0x000000ffff511224 */ /* 0x000fe200078e00cf */
[----:B------:R-:W-:Y:S01]  /*19ee0*/  LEA.HI.X.SX32 R199, R82, R70, 0x1, P6 ;  /* 0x0000004652c77211 */ /* 0x000fe200030f0eff */
[----:B------:R-:W-:Y:S01]  /*19ef0*/  IMAD.MOV.U32 R82, RZ, RZ, R164 ;  /* 0x000000ffff527224 */ /* 0x000fe200078e00a4 */
[----:B------:R-:W-:Y:S02]  /*19f00*/  LEA R164, P6, R109, R71, 0x1 ;  /* 0x000000476da47211 */ /* 0x000fe400078c08ff */
[----:B------:R0:W2:Y:S01]  /*19f10*/  @P1 LDG.E.U16 R106, desc[UR16][R80.64] ;  /* 0x00000010506a1981 */ /* 0x0000a2000c1e1500 */
[----:B------:R-:W-:-:S02]  /*19f20*/  PRMT R107, RZ, 0x7610, R107 ;  /* 0x00007610ff6b7816 */ /* 0x000fc4000000006b */
[----:B------:R-:W-:Y:S01]  /*19f30*/  SEL R117, R75, R117, !P2 ;  /* 0x000000754b757207 */ /* 0x000fe20005000000 */
[----:B0-----:R-:W-:Y:S01]  /*19f40*/  IMAD.MOV.U32 R81, RZ, RZ, R191 ;  /* 0x000000ffff517224 */ /* 0x001fe200078e00bf */
[----:B------:R-:W-:Y:S02]  /*19f50*/  LEA.HI.X.SX32 R191, R109, R70, 0x1, P6 ;  /* 0x000000466dbf7211 */ /* 0x000fe400030f0eff */
[----:B------:R-:W-:Y:S01]  /*19f60*/  ISETP.GT.U32.AND P6, PT, R72, R77, PT ;  /* 0x0000004d4800720c */ /* 0x000fe20003fc4070 */
[----:B------:R-:W-:Y:S02]  /*19f70*/  IMAD.MOV.U32 R109, RZ, RZ, R81 ;  /* 0x000000ffff6d7224 */ /* 0x000fe400078e0051 */
[----:B------:R-:W-:Y:S02]  /*19f80*/  @P1 IMAD.MOV.U32 R80, RZ, RZ, R192 ;  /* 0x000000ffff501224 */ /* 0x000fe400078e00c0 */
[----:B------:R-:W-:Y:S01]  /*19f90*/  @P1 IMAD.MOV.U32 R81, RZ, RZ, R199 ;  /* 0x000000ffff511224 */ /* 0x000fe200078e00c7 */
[----:B------:R-:W-:Y:S01]  /*19fa0*/  PRMT R105, RZ, 0x7610, R105 ;  /* 0x00007610ff697816 */ /* 0x000fe20000000069 */
[----:B------:R-:W-:Y:S01]  /*19fb0*/  IMAD R117, R117, UR13, RZ ;  /* 0x0000000d75757c24 */ /* 0x000fe2000f8e02ff */
[----:B------:R-:W-:Y:S01]  /*19fc0*/  STL [R1+0x4fc], R200 ;  /* 0x0004fcc801007387 */ /* 0x000fe20000100800 */
[----:B------:R-:W-:Y:S01]  /*19fd0*/  SEL R115, R75, R115, !P2 ;  /* 0x000000734b737207 */ /* 0x000fe20005000000 */
[----:B------:R-:W0:Y:S02]  /*19fe0*/  LDCU UR13, c[0x0][0x3b0] ;  /* 0x00007600ff0d77ac */ /* 0x000e240008000800 */
[----:B------:R1:W2:Y:S01]  /*19ff0*/  @P1 LDG.E.U16 R107, desc[UR16][R80.64] ;  /* 0x00000010506b1981 */ /* 0x0002a2000c1e1500 */
[----:B------:R-:W-:-:S03]  /*1a000*/  @!P6 IMAD.IADD R77, R77, 0x1, -R72 ;  /* 0x000000014d4de824 */ /* 0x000fc600078e0a48 */
[----:B------:R0:W-:Y:S01]  /*1a010*/  STL [R1+0x4f8], R207 ;  /* 0x0004f8cf01007387 */ /* 0x0001e20000100800 */
[----:B-1----:R-:W-:Y:S02]  /*1a020*/  @P1 IMAD.MOV.U32 R80, RZ, RZ, R164 ;  /* 0x000000ffff501224 */ /* 0x002fe400078e00a4 */
[----:B------:R-:W-:Y:S01]  /*1a030*/  @P1 IMAD.MOV.U32 R81, RZ, RZ, R191 ;  /* 0x000000ffff511224 */ /* 0x000fe200078e00bf */
[----:B------:R-:W-:Y:S04]  /*1a040*/  STL [R1+0x504], R192 ;  /* 0x000504c001007387 */ /* 0x000fe80000100800 */
[----:B0-----:R-:W5:Y:S04]  /*1a050*/  LDL.LU R207, [R1+0x974] ;  /* 0x0009740001cf7983 */ /* 0x001f680000300800 */
[----:B------:R0:W2:Y:S04]  /*1a060*/  @P1 LDG.E.U16 R105, desc[UR16][R80.64] ;  /* 0x0000001050691981 */ /* 0x0000a8000c1e1500 */
[----:B------:R-:W5:Y:S04]  /*1a070*/  LDL.LU R200, [R1+0x970] ;  /* 0x0009700001c87983 */ /* 0x000f680000300800 */
[----:B------:R1:W-:Y:S01]  /*1a080*/  STL [R1+0x500], R199 ;  /* 0x000500c701007387 */ /* 0x0003e20000100800 */
[----:B0-----:R-:W-:-:S03]  /*1a090*/  LEA R81, P6, R117, R71, 0x1 ;  /* 0x0000004775517211 */ /* 0x001fc600078c08ff */
[----:B------:R-:W-:Y:S01]  /*1a0a0*/  STL [R1+0x51c], R164 ;  /* 0x00051ca401007387 */ /* 0x000fe20000100800 */
[----:B------:R-:W-:-:S03]  /*1a0b0*/  LEA.HI.X.SX32 R80, R117, R70, 0x1, P6 ;  /* 0x0000004675507211 */ /* 0x000fc600030f0eff */
[----:B------:R0:W-:Y:S04]  /*1a0c0*/  STL [R1+0x518], R191 ;  /* 0x000518bf01007387 */ /* 0x0001e80000100800 */
[----:B-1----:R-:W5:Y:S04]  /*1a0d0*/  LDL.LU R199, [R1+0x96c] ;  /* 0x00096c0001c77983 */ /* 0x002f680000300800 */
[----:B------:R-:W5:Y:S04]  /*1a0e0*/  LDL.LU R192, [R1+0x968] ;  /* 0x0009680001c07983 */ /* 0x000f680000300800 */
[----:B0-----:R-:W5:Y:S04]  /*1a0f0*/  LDL.LU R191, [R1+0x964] ;  /* 0x0009640001bf7983 */ /* 0x001f680000300800 */
[----:B------:R0:W-:Y:S01]  /*1a100*/  STL [R1+0x524], R81 ;  /* 0x0005245101007387 */ /* 0x0001e20000100800 */
[----:B------:R-:W-:Y:S01]  /*1a110*/  SEL R114, R75, R114, !P2 ;  /* 0x000000724b727207 */ /* 0x000fe20005000000 */
[----:B------:R-:W-:Y:S01]  /*1a120*/  IMAD R115, R115, UR5, RZ ;  /* 0x0000000573737c24 */ /* 0x000fe2000f8e02ff */
[----:B------:R-:W-:Y:S01]  /*1a130*/  PRMT R104, RZ, 0x7610, R104 ;  /* 0x00007610ff687816 */ /* 0x000fe20000000068 */
[----:B------:R1:W-:Y:S01]  /*1a140*/  STL [R1+0x520], R80 ;  /* 0x0005205001007387 */ /* 0x0003e20000100800 */
[----:B------:R-:W-:-:S02]  /*1a150*/  SEL R113, R75, R113, !P2 ;  /* 0x000000714b717207 */ /* 0x000fc40005000000 */
[-C--:B0-----:R-:W-:Y:S01]  /*1a160*/  @P1 LOP3.LUT R81, R81, R80.reuse, RZ, 0x3c, !PT ;  /* 0x0000005051511212 */ /* 0x081fe200078e3cff */
[----:B------:R-:W-:Y:S01]  /*1a170*/  IMAD R114, R114, UR10, RZ ;  /* 0x0000000a72727c24 */ /* 0x000fe2000f8e02ff */
[----:B------:R-:W-:Y:S01]  /*1a180*/  LEA R164, P6, R115, R71, 0x1 ;  /* 0x0000004773a47211 */ /* 0x000fe200078c08ff */
[----:B------:R-:W-:Y:S01]  /*1a190*/  IMAD.MOV.U32 R117, RZ, RZ, R109 ;  /* 0x000000ffff757224 */ /* 0x000fe200078e006d */
[----:B-1----:R-:W-:Y:S01]  /*1a1a0*/  @P1 LOP3.LUT R80, R81, R80, RZ, 0x3c, !PT ;  /* 0x0000005051501212 */ /* 0x002fe200078e3cff */
[----:B------:R-:W-:Y:S01]  /*1a1b0*/  IMAD R113, R113, UR11, RZ ;  /* 0x0000000b71717c24 */ /* 0x000fe2000f8e02ff */
[----:B------:R-:W-:Y:S01]  /*1a1c0*/  SEL R112, R75, R112, !P2 ;  /* 0x000000704b707207 */ /* 0x000fe20005000000 */
[----:B------:R-:W-:Y:S01]  /*1a1d0*/  IMAD.MOV.U32 R109, RZ, RZ, R184 ;  /* 0x000000ffff6d7224 */ /* 0x000fe200078e00b8 */
[----:B------:R-:W-:Y:S02]  /*1a1e0*/  @P1 LOP3.LUT R81, R81, R80, RZ, 0x3c, !PT ;  /* 0x0000005051511212 */ /* 0x000fe400078e3cff */
[----:B------:R-:W-:Y:S01]  /*1a1f0*/  PRMT R103, RZ, 0x7610, R103 ;  /* 0x00007610ff677816 */ /* 0x000fe20000000067 */
[----:B------:R0:W-:Y:S01]  /*1a200*/  STL [R1+0x53c], R164 ;  /* 0x00053ca401007387 */ /* 0x0001e20000100800 */
[----:B------:R-:W-:Y:S01]  /*1a210*/  SEL R116, R75, R116, !P2 ;  /* 0x000000744b747207 */ /* 0x000fe20005000000 */
[----:B------:R-:W1:Y:S02]  /*1a220*/  LDCU UR5, c[0x0][0x3b0] ;  /* 0x00007600ff0577ac */ /* 0x000e640008000800 */
[----:B------:R0:W2:Y:S01]  /*1a230*/  @P1 LDG.E.U16 R104, desc[UR16][R80.64] ;  /* 0x0000001050681981 */ /* 0x0000a2000c1e1500 */
[----:B------:R-:W-:Y:S01]  /*1a240*/  IMAD R112, R112, UR13, RZ ;  /* 0x0000000d70707c24 */ /* 0x000fe2000f8e02ff */
[----:B------:R-:W-:Y:S01]  /*1a250*/  PRMT R102, RZ, 0x7610, R102 ;  /* 0x00007610ff667816 */ /* 0x000fe20000000066 */
[----:B------:R-:W1:Y:S01]  /*1a260*/  LDCU UR10, c[0x0][0x3b0] ;  /* 0x00007600ff0a77ac */ /* 0x000e620008000800 */
[----:B------:R-:W-:-:S02]  /*1a270*/  PRMT R100, RZ, 0x7610, R100 ;  /* 0x00007610ff647816 */ /* 0x000fc40000000064 */
[----:B------:R-:W-:Y:S01]  /*1a280*/  PRMT R101, RZ, 0x7610, R101 ;  /* 0x00007610ff657816 */ /* 0x000fe20000000065 */
[----:B------:R-:W1:Y:S01]  /*1a290*/  LDCU UR11, c[0x0][0x3b0] ;  /* 0x00007600ff0b77ac */ /* 0x000e620008000800 */
[-C--:B0-----:R-:W-:Y:S02]  /*1a2a0*/  LEA.HI.X.SX32 R81, R115, R70.reuse, 0x1, P6 ;  /* 0x0000004673517211 */ /* 0x081fe400030f0eff */
[CC--:B------:R-:W-:Y:S01]  /*1a2b0*/  LEA R184, P6, R114.reuse, R71.reuse, 0x1 ;  /* 0x0000004772b87211 */ /* 0x0c0fe200078c08ff */
[----:B------:R-:W-:Y:S02]  /*1a2c0*/  IMAD.MOV.U32 R115, RZ, RZ, R176 ;  /* 0x000000ffff737224 */ /* 0x000fe400078e00b0 */
[----:B------:R-:W-:Y:S01]  /*1a2d0*/  @P1 IMAD.MOV.U32 R80, RZ, RZ, R164 ;  /* 0x000000ffff501224 */ /* 0x000fe200078e00a4 */
[-C--:B------:R-:W-:Y:S02]  /*1a2e0*/  LEA.HI.X.SX32 R114, R114, R70.reuse, 0x1, P6 ;  /* 0x0000004672727211 */ /* 0x080fe400030f0eff */
[CC--:B------:R-:W-:Y:S01]  /*1a2f0*/  LEA R176, P6, R113.reuse, R71.reuse, 0x1 ;  /* 0x0000004771b07211 */ /* 0x0c0fe200078c08ff */
[----:B------:R-:W-:Y:S01]  /*1a300*/  IMAD.MOV.U32 R164, RZ, RZ, R183 ;  /* 0x000000ffffa47224 */ /* 0x000fe200078e00b7 */
[----:B------:R0:W-:Y:S02]  /*1a310*/  STL [R1+0x538], R81 ;  /* 0x0005385101007387 */ /* 0x0001e40000100800 */
[----:B------:R-:W-:Y:S01]  /*1a320*/  LEA.HI.X.SX32 R183, R113, R70, 0x1, P6 ;  /* 0x0000004671b77211 */ /* 0x000fe200030f0eff */
[----:B------:R-:W-:Y:S01]  /*1a330*/  IMAD.MOV.U32 R113, RZ, RZ, R55 ;  /* 0x000000ffff717224 */ /* 0x000fe200078e0037 */
[----:B------:R-:W-:Y:S01]  /*1a340*/  STL [R1+0x544], R184 ;  /* 0x000544b801007387 */ /* 0x000fe20000100800 */
[----:B------:R-:W-:Y:S01]  /*1a350*/  IMAD R116, R116, UR14, RZ ;  /* 0x0000000e74747c24 */ /* 0x000fe2000f8e02ff */
[----:B------:R-:W-:-:S02]  /*1a360*/  LEA R55, P6, R112, R71, 0x1 ;  /* 0x0000004770377211 */ /* 0x000fc400078c08ff */
[----:B------:R0:W2:Y:S04]  /*1a370*/  @P1 LDG.E.U16 R103, desc[UR16][R80.64] ;  /* 0x0000001050671981 */ /* 0x0000a8000c1e1500 */
[----:B------:R1:W-:Y:S01]  /*1a380*/  STL [R1+0x540], R114 ;  /* 0x0005407201007387 */ /* 0x0003e20000100800 */
[----:B0-----:R-:W-:Y:S02]  /*1a390*/  @P1 IMAD.MOV.U32 R80, RZ, RZ, R184 ;  /* 0x000000ffff501224 */ /* 0x001fe400078e00b8 */
[----:B------:R-:W-:Y:S02]  /*1a3a0*/  @P1 IMAD.MOV.U32 R81, RZ, RZ, R114 ;  /* 0x000000ffff511224 */ /* 0x000fe400078e0072 */
[----:B-1----:R-:W-:Y:S02]  /*1a3b0*/  IMAD.MOV.U32 R114, RZ, RZ, R115 ;  /* 0x000000ffff727224 */ /* 0x002fe400078e0073 */
[----:B------:R-:W-:Y:S01]  /*1a3c0*/  IMAD.MOV.U32 R115, RZ, RZ, R117 ;  /* 0x000000ffff737224 */ /* 0x000fe200078e0075 */
[----:B------:R0:W2:Y:S01]  /*1a3d0*/  @P1 LDG.E.U16 R102, desc[UR16][R80.64] ;  /* 0x0000001050661981 */ /* 0x0000a2000c1e1500 */
[----:B------:R-:W-:Y:S01]  /*1a3e0*/  IMAD.MOV.U32 R117, RZ, RZ, R175 ;  /* 0x000000ffff757224 */ /* 0x000fe200078e00af */
[----:B------:R-:W-:-:S02]  /*1a3f0*/  LEA.HI.X.SX32 R175, R112, R70, 0x1, P6 ;  /* 0x0000004670af7211 */ /* 0x000fc400030f0eff */
[C---:B------:R-:W-:Y:S01]  /*1a400*/  LEA R112, P6, R116.reuse, R71, 0x1 ;  /* 0x0000004774707211 */ /* 0x040fe200078c08ff */
[----:B0-----:R-:W-:Y:S02]  /*1a410*/  @P1 IMAD.MOV.U32 R80, RZ, RZ, R176 ;  /* 0x000000ffff501224 */ /* 0x001fe400078e00b0 */
[----:B------:R-:W-:Y:S01]  /*1a420*/  @P1 IMAD.MOV.U32 R81, RZ, RZ, R183 ;  /* 0x000000ffff511224 */ /* 0x000fe200078e00b7 */
[----:B------:R-:W-:Y:S02]  /*1a430*/  LEA.HI.X.SX32 R116, R116, R70, 0x1, P6 ;  /* 0x0000004674747211 */ /* 0x000fe400030f0eff */
[----:B------:R-:W-:Y:S02]  /*1a440*/  ISETP.GT.U32.AND P6, PT, R72, R78, PT ;  /* 0x0000004e4800720c */ /* 0x000fe40003fc4070 */
[----:B------:R0:W2:Y:S01]  /*1a450*/  @P1 LDG.E.U16 R100, desc[UR16][R80.64] ;  /* 0x0000001050641981 */ /* 0x0000a2000c1e1500 */
[----:B------:R-:W-:Y:S02]  /*1a460*/  SEL R119, R75, R119, !P2 ;  /* 0x000000774b777207 */ /* 0x000fe40005000000 */
[----:B------:R-:W-:Y:S01]  /*1a470*/  PRMT R99, RZ, 0x7610, R99 ;  /* 0x00007610ff637816 */ /* 0x000fe20000000063 */
[----:B0-----:R-:W-:-:S02]  /*1a480*/  @P1 IMAD.MOV.U32 R80, RZ, RZ, R55 ;  /* 0x000000ffff501224 */ /* 0x001fc400078e0037 */
[----:B------:R-:W-:Y:S01]  /*1a490*/  @P1 IMAD.MOV.U32 R81, RZ, RZ, R175 ;  /* 0x000000ffff511224 */ /* 0x000fe200078e00af */
[----:B------:R-:W-:Y:S01]  /*1a4a0*/  STL [R1+0x55c], R176 ;  /* 0x00055cb001007387 */ /* 0x000fe20000100800 */
[----:B------:R-:W-:Y:S01]  /*1a4b0*/  IMAD R119, R119, UR5, RZ ;  /* 0x0000000577777c24 */ /* 0x000fe2000f8e02ff */
[----:B------:R-:W0:Y:S02]  /*1a4c0*/  LDCU UR5, c[0x0][0x3b0] ;  /* 0x00007600ff0577ac */ /* 0x000e240008000800 */
[----:B------:R1:W2:Y:S01]  /*1a4d0*/  @P1 LDG.E.U16 R101, desc[UR16][R80.64] ;  /* 0x0000001050651981 */ /* 0x0002a2000c1e1500 */
[----:B------:R-:W-:-:S03]  /*1a4e0*/  @!P6 IMAD.IADD R78, R78, 0x1, -R72 ;  /* 0x000000014e4ee824 */ /* 0x000fc600078e0a48 */
[----:B------:R0:W-:Y:S04]  /*1a4f0*/  STL [R1+0x558], R183 ;  /* 0x000558b701007387 */ /* 0x0001e80000100800 */
[----:B------:R-:W5:Y:S01]  /*1a500*/  LDL.LU R184, [R1+0x960] ;  /* 0x0009600001b87983 */ /* 0x000f620000300800 */
[----:B-1----:R-:W-:Y:S02]  /*1a510*/  @P1 IMAD.MOV.U32 R80, RZ, RZ, R112 ;  /* 0x000000ffff501224 */ /* 0x002fe400078e0070 */
[----:B------:R-:W-:Y:S01]  /*1a520*/  @P1 IMAD.MOV.U32 R81, RZ, RZ, R116 ;  /* 0x000000ffff511224 */ /* 0x000fe200078e0074 */
[----:B------:R-:W-:Y:S04]  /*1a530*/  STL [R1+0x564], R55 ;  /* 0x0005643701007387 */ /* 0x000fe80000100800 */
[----:B------:R1:W2:Y:S04]  /*1a540*/  @P1 LDG.E.U16 R99, desc[UR16][R80.64] ;  /* 0x0000001050631981 */ /* 0x0002a8000c1e1500 */
[----:B------:R3:W-:Y:S04]  /*1a550*/  STL [R1+0x560], R175 ;  /* 0x000560af01007387 */ /* 0x0007e80000100800 */
[----:B------:R3:W-:Y:S01]  /*1a560*/  STL [R1+0x57c], R112 ;  /* 0x00057c7001007387 */ /* 0x0007e20000100800 */
[----:B-1----:R-:W-:-:S03]  /*1a570*/  LEA R81, P6, R119, R71, 0x1 ;  /* 0x0000004777517211 */ /* 0x002fc600078c08ff */
[----:B0-----:R-:W5:Y:S01]  /*1a580*/  LDL.LU R183, [R1+0x95c] ;  /* 0x00095c0001b77983 */ /* 0x001f620000300800 */
[----:B------:R-:W-:Y:S01]  /*1a590*/  @!P5 IMAD.MOV R76, RZ, RZ, -R76 ;  /* 0x000000ffff4cd224 */ /* 0x000fe200078e0a4c */
[----:B------:R-:W-:Y:S02]  /*1a5a0*/  LEA.HI.X.SX32 R80, R119, R70, 0x1, P6 ;  /* 0x0000004677507211 */ /* 0x000fe400030f0eff */
[----:B------:R-:W5:Y:S01]  /*1a5b0*/  LDL.LU R176, [R1+0x958] ;  /* 0x0009580001b07983 */ /* 0x000f620000300800 */
[----:B------:R-:W-:-:S03]  /*1a5c0*/  SEL R118, R75, R118, !P2 ;  /* 0x000000764b767207 */ /* 0x000fc60005000000 */
[----:B------:R-:W-:Y:S01]  /*1a5d0*/  STL [R1+0x578], R116 ;  /* 0x0005787401007387 */ /* 0x000fe20000100800 */
[----:B------:R-:W-:-:S03]  /*1a5e0*/  ISETP.GT.U32.AND P5, PT, R72, R78, PT ;  /* 0x0000004e4800720c */ /* 0x000fc60003fa4070 */
[----:B---3--:R-:W5:Y:S04]  /*1a5f0*/  LDL.LU R175, [R1+0x954] ;  /* 0x0009540001af7983 */ /* 0x008f680000300800 */
[----:B------:R-:W5:Y:S04]  /*1a600*/  LDL.LU R55, [R1+0x950] ;  /* 0x0009500001377983 */ /* 0x000f680000300800 */
[----:B------:R0:W-:Y:S01]  /*1a610*/  STL [R1+0x584], R81 ;  /* 0x0005845101007387 */ /* 0x0001e20000100800 */
[----:B------:R-:W-:Y:S02]  /*1a620*/  IMAD R118, R118, UR10, RZ ;  /* 0x0000000a76767c24 */ /* 0x000fe4000f8e02ff */
[----:B------:R-:W-:Y:S01]  /*1a630*/  IMAD.MOV.U32 R112, RZ, RZ, R114 ;  /* 0x000000ffff707224 */ /* 0x000fe200078e0072 */
[----:B------:R1:W-:Y:S01]  /*1a640*/  STL [R1+0x580], R80 ;  /* 0x0005805001007387 */ /* 0x0003e20000100800 */
[----:B------:R-:W-:Y:S01]  /*1a650*/  IMAD.MOV.U32 R114, RZ, RZ, R115 ;  /* 0x000000ffff727224 */ /* 0x000fe200078e0073 */
[----:B------:R-:W-:-:S02]  /*1a660*/  SEL R76, R75, R76, !P2 ;  /* 0x0000004c4b4c7207 */ /* 0x000fc40005000000 */
[-C--:B0-----:R-:W-:Y:S01]  /*1a670*/  @P1 LOP3.LUT R81, R81, R80.reuse, RZ, 0x3c, !PT ;  /* 0x0000005051511212 */ /* 0x081fe200078e3cff */
[----:B------:R-:W-:Y:S01]  /*1a680*/  @!P4 IMAD.MOV R77, RZ, RZ, -R77 ;  /* 0x000000ffff4dc224 */ /* 0x000fe200078e0a4d */
[----:B------:R-:W-:Y:S01]  /*1a690*/  PRMT R98, RZ, 0x7610, R98 ;  /* 0x00007610ff627816 */ /* 0x000fe20000000062 */
[----:B------:R-:W0:Y:S01]  /*1a6a0*/  LDCU UR10, c[0x0][0x3b0] ;  /* 0x00007600ff0a77ac */ /* 0x000e220008000800 */
[C---:B-1----:R-:W-:Y:S01]  /*1a6b0*/  @P1 LOP3.LUT R80, R81.reuse, R80, RZ, 0x3c, !PT ;  /* 0x0000005051501212 */ /* 0x042fe200078e3cff */
[----:B------:R-:W-:Y:S02]  /*1a6c0*/  IMAD.MOV.U32 R115, RZ, RZ, R117 ;  /* 0x000000ffff737224 */ /* 0x000fe400078e0075 */
[----:B------:R-:W-:Y:S01]  /*1a6d0*/  IMAD.MOV.U32 R117, RZ, RZ, R82 ;  /* 0x000000ffff757224 */ /* 0x000fe200078e0052 */
[----:B------:R-:W-:Y:S02]  /*1a6e0*/  LEA R82, P6, R118, R71, 0x1 ;  /* 0x0000004776527211 */ /* 0x000fe400078c08ff */
[----:B------:R-:W-:Y:S01]  /*1a6f0*/  @P1 LOP3.LUT R81, R81, R80, RZ, 0x3c, !PT ;  /* 0x0000005051511212 */ /* 0x000fe200078e3cff */
[----:B------:R-:W-:Y:S01]  /*1a700*/  IMAD R76, R76, UR11, RZ ;  /* 0x0000000b4c4c7c24 */ /* 0x000fe2000f8e02ff */
[----:B------:R-:W-:Y:S01]  /*1a710*/  SEL R77, R75, R77, !P2 ;  /* 0x0000004d4b4d7207 */ /* 0x000fe20005000000 */
[----:B------:R-:W-:Y:S01]  /*1a720*/  @!P5 IMAD.IADD R78, R78, 0x1, -R72 ;  /* 0x000000014e4ed824 */ /* 0x000fe200078e0a48 */
[----:B------:R-:W-:Y:S01]  /*1a730*/  LEA.HI.X.SX32 R116, R118, R70, 0x1, P6 ;  /* 0x0000004676747211 */ /* 0x000fe200030f0eff */
[----:B------:R1:W3:Y:S01]  /*1a740*/  @P1 LDG.E.U16 R98, desc[UR16][R80.64] ;  /* 0x0000001050621981 */ /* 0x0002e2000c1e1500 */
[----:B------:R-:W-:Y:S01]  /*1a750*/  ISETP.GT.U32.AND P4, PT, R72, R79, PT ;  /* 0x0000004f4800720c */ /* 0x000fe20003f84070 */
[----:B------:R-:W-:-:S02]  /*1a760*/  @!P3 IMAD.MOV R78, RZ, RZ, -R78 ;  /* 0x000000ffff4eb224 */ /* 0x000fc400078e0a4e */
[----:B------:R0:W-:Y:S01]  /*1a770*/  STL [R1+0x59c], R82 ;  /* 0x00059c5201007387 */ /* 0x0001e20000100800 */
[----:B------:R-:W-:Y:S02]  /*1a780*/  PRMT R97, RZ, 0x7610, R97 ;  /* 0x00007610ff617816 */ /* 0x000fe40000000061 */
[----:B------:R-:W-:Y:S01]  /*1a790*/  LEA R118, P5, R76, R71, 0x1 ;  /* 0x000000474c767211 */ /* 0x000fe200078a08ff */
[----:B-1----:R-:W-:Y:S02]  /*1a7a0*/  @P1 IMAD.MOV.U32 R80, RZ, RZ, R82 ;  /* 0x000000ffff501224 */ /* 0x002fe400078e0052 */
[----:B------:R-:W-:Y:S02]  /*1a7b0*/  @P1 IMAD.MOV.U32 R81, RZ, RZ, R116 ;  /* 0x000000ffff511224 */ /* 0x000fe400078e0074 */
[----:B0-----:R-:W-:Y:S01]  /*1a7c0*/  IMAD R82, R77, UR5, RZ ;  /* 0x000000054d527c24 */ /* 0x001fe2000f8e02ff */
[----:B------:R-:W-:Y:S01]  /*1a7d0*/  LOP3.LUT R77, R74, 0x1c6, RZ, 0xfc, !PT ;  /* 0x000001c64a4d7812 */ /* 0x000fe200078efcff */
[----:B------:R0:W-:Y:S01]  /*1a7e0*/  STL [R1+0x598], R116 ;  /* 0x0005987401007387 */ /* 0x0001e20000100800 */
[----:B------:R-:W-:Y:S01]  /*1a7f0*/  LEA.HI.X.SX32 R119, R76, R70, 0x1, P5 ;  /* 0x000000464c777211 */ /* 0x000fe200028f0eff */
[----:B------:R-:W-:Y:S01]  /*1a800*/  @!P4 IMAD.IADD R79, R79, 0x1, -R72 ;  /* 0x000000014f4fc824 */ /* 0x000fe200078e0a48 */
[----:B------:R-:W-:Y:S01]  /*1a810*/  SEL R78, R75, R78, !P2 ;  /* 0x0000004e4b4e7207 */ /* 0x000fe20005000000 */
[----:B------:R1:W2:Y:S01]  /*1a820*/  @P1 LDG.E.U16 R97, desc[UR16][R80.64] ;  /* 0x0000001050611981 */ /* 0x0002a2000c1e1500 */
[----:B------:R-:W-:Y:S01]  /*1a830*/  IABS R76, R77 ;  /* 0x0000004d004c7213 */ /* 0x000fe20000000000 */
[----:B------:R-:W4:Y:S01]  /*1a840*/  LDCU UR5, c[0x0][0x3b0] ;  /* 0x00007600ff0577ac */ /* 0x000f220008000800 */
[C---:B0-----:R-:W-:Y:S01]  /*1a850*/  LEA R116, P3, R82.reuse, R71, 0x1 ;  /* 0x0000004752747211 */ /* 0x041fe200078608ff */
[----:B------:R0:W-:Y:S01]  /*1a860*/  STL [R1+0x5a4], R118 ;  /* 0x0005a47601007387 */ /* 0x0001e20000100800 */
[----:B-1----:R-:W-:Y:S01]  /*1a870*/  @P1 IMAD.MOV.U32 R80, RZ, RZ, R118 ;  /* 0x000000ffff501224 */ /* 0x002fe200078e0076 */
[----:B------:R-:W-:Y:S01]  /*1a880*/  PRMT R96, RZ, 0x7610, R96 ;  /* 0x00007610ff607816 */ /* 0x000fe20000000060 */
[----:B------:R-:W-:Y:S01]  /*1a890*/  @P1 IMAD.MOV.U32 R81, RZ, RZ, R119 ;  /* 0x000000ffff511224 */ /* 0x000fe200078e0077 */
[----:B0-----:R-:W-:Y:S01]  /*1a8a0*/  LEA.HI.X.SX32 R118, R82, R70, 0x1, P3 ;  /* 0x0000004652767211 */ /* 0x001fe200018f0eff */
[----:B------:R-:W-:Y:S01]  /*1a8b0*/  IMAD R82, R78, UR10, RZ ;  /* 0x0000000a4e527c24 */ /* 0x000fe2000f8e02ff */
[C---:B------:R-:W-:Y:S01]  /*1a8c0*/  ISETP.GT.U32.AND P3, PT, R72.reuse, R79, PT ;  /* 0x0000004f4800720c */ /* 0x040fe20003f64070 */
[----:B------:R-:W-:Y:S01]  /*1a8d0*/  IMAD.HI.U32 R78, R73, R76, RZ ;  /* 0x0000004c494e7227 */ /* 0x000fe200078e00ff */
[----:B------:R-:W-:Y:S01]  /*1a8e0*/  STL [R1+0x5a0], R119 ;  /* 0x0005a07701007387 */ /* 0x000fe20000100800 */
[----:B------:R-:W-:Y:S01]  /*1a8f0*/  ISETP.GE.AND P4, PT, R153, RZ, PT ;  /* 0x000000ff9900720c */ /* 0x000fe20003f86270 */
[----:B------:R-:W0:Y:S01]  /*1a900*/  LDCU UR10, c[0x0][0x3b0] ;  /* 0x00007600ff0a77ac */ /* 0x000e220008000800 */
[----:B------:R-:W-:Y:S01]  /*1a910*/  IMAD.MOV R78, RZ, RZ, -R78 ;  /* 0x000000ffff4e7224 */ /* 0x000fe200078e0a4e */
[----:B------:R1:W2:Y:S03]  /*1a920*/  @P1 LDG.E.U16 R96, desc[UR16][R80.64] ;  /* 0x0000001050601981 */ /* 0x0002a6000c1e1500 */
[----:B------:R-:W-:Y:S01]  /*1a930*/  IMAD R76, R72, R78, R76 ;  /* 0x0000004e484c7224 */ /* 0x000fe200078e024c */
[----:B------:R4:W-:Y:S01]  /*1a940*/  STL [R1+0x5bc], R116 ;  /* 0x0005bc7401007387 */ /* 0x0009e20000100800 */
[----:B-1----:R-:W-:-:S03]  /*1a950*/  @P1 IMAD.MOV.U32 R80, RZ, RZ, R116 ;  /* 0x000000ffff501224 */ /* 0x002fc600078e0074 */
[----:B------:R1:W-:Y:S01]  /*1a960*/  STL [R1+0x5b8], R118 ;  /* 0x0005b87601007387 */ /* 0x0003e20000100800 */
[----:B----4-:R-:W-:Y:S01]  /*1a970*/  LEA R116, P5, R82, R71, 0x1 ;  /* 0x0000004752747211 */ /* 0x010fe200078a08ff */
[----:B------:R-:W-:-:S03]  /*1a980*/  @P1 IMAD.MOV.U32 R81, RZ, RZ, R118 ;  /* 0x000000ffff511224 */ /* 0x000fc600078e0076 */
[----:B-1----:R-:W-:Y:S02]  /*1a990*/  LEA.HI.X.SX32 R118, R82, R70, 0x1, P5 ;  /* 0x0000004652767211 */ /* 0x002fe400028f0eff */
[----:B------:R-:W-:Y:S01]  /*1a9a0*/  ISETP.GT.U32.AND P5, PT, R72, R76, PT ;  /* 0x0000004c4800720c */ /* 0x000fe20003fa4070 */
[----:B------:R-:W-:Y:S01]  /*1a9b0*/  @!P3 IMAD.IADD R79, R79, 0x1, -R72 ;  /* 0x000000014f4fb824 */ /* 0x000fe200078e0a48 */
[----:B------:R-:W-:-:S03]  /*1a9c0*/  PRMT R94, RZ, 0x7610, R94 ;  /* 0x00007610ff5e7816 */ /* 0x000fc6000000005e */
[----:B------:R-:W-:Y:S01]  /*1a9d0*/  @!P4 IMAD.MOV R79, RZ, RZ, -R79 ;  /* 0x000000ffff4fc224 */ /* 0x000fe200078e0a4f */
[----:B------:R-:W-:Y:S02]  /*1a9e0*/  LOP3.LUT R78, R74, 0x1cc, RZ, 0xfc, !PT ;  /* 0x000001cc4a4e7812 */ /* 0x000fe400078efcff */
[----:B------:R1:W4:Y:S01]  /*1a9f0*/  @P1 LDG.E.U16 R94, desc[UR16][R80.64] ;  /* 0x00000010505e1981 */ /* 0x000322000c1e1500 */
[----:B------:R-:W-:Y:S02]  /*1aa00*/  PRMT R95, RZ, 0x7610, R95 ;  /* 0x00007610ff5f7816 */ /* 0x000fe4000000005f */
[----:B------:R-:W-:Y:S02]  /*1aa10*/  ISETP.GE.AND P3, PT, R77, RZ, PT ;  /* 0x000000ff4d00720c */ /* 0x000fe40003f66270 */
[----:B------:R-:W-:Y:S01]  /*1aa20*/  SEL R79, R75, R79, !P2 ;  /* 0x0000004f4b4f7207 */ /* 0x000fe20005000000 */
[----:B------:R-:W-:Y:S01]  /*1aa30*/  @!P5 IMAD.IADD R76, R76, 0x1, -R72 ;  /* 0x000000014c4cd824 */ /* 0x000fe200078e0a48 */
[----:B------:R-:W-:Y:S01]  /*1aa40*/  IABS R77, R78 ;  /* 0x0000004e004d7213 */ /* 0x000fe20000000000 */
[----:B-1----:R-:W-:-:S02]  /*1aa50*/  @P1 IMAD.MOV.U32 R80, RZ, RZ, R116 ;  /* 0x000000ffff501224 */ /* 0x002fc400078e0074 */
[----:B------:R-:W-:Y:S01]  /*1aa60*/  @P1 IMAD.MOV.U32 R81, RZ, RZ, R118 ;  /* 0x000000ffff511224 */ /* 0x000fe200078e0076 */
[----:B------:R-:W-:-:S04]  /*1aa70*/  ISETP.GT.U32.AND P5, PT, R72, R76, PT ;  /* 0x0000004c4800720c */ /* 0x000fc80003fa4070 */
[----:B------:R1:W2:Y:S02]  /*1aa80*/  @P1 LDG.E.U16 R95, desc[UR16][R80.64] ;  /* 0x00000010505f1981 */ /* 0x0002a4000c1e1500 */
[----:B-1----:R-:W-:Y:S02]  /*1aa90*/  IMAD R80, R79, UR5, RZ ;  /* 0x000000054f507c24 */ /* 0x002fe4000f8e02ff */
[----:B------:R1:W-:Y:S01]  /*1aaa0*/  STL [R1+0x5c4], R116 ;  /* 0x0005c47401007387 */ /* 0x0003e20000100800 */
[----:B------:R-:W-:Y:S01]  /*1aab0*/  IMAD.HI.U32 R79, R73, R77, RZ ;  /* 0x0000004d494f7227 */ /* 0x000fe200078e00ff */
[----:B------:R-:W-:Y:S01]  /*1aac0*/  PRMT R93, RZ, 0x7610, R93 ;  /* 0x00007610ff5d7816 */ /* 0x000fe2000000005d */
[----:B------:R-:W0:Y:S02]  /*1aad0*/  LDCU UR5, c[0x0][0x3b0] ;  /* 0x00007600ff0577ac */ /* 0x000e240008000800 */
[----:B------:R-:W-:-:S04]  /*1aae0*/  IMAD.MOV R79, RZ, RZ, -R79 ;  /* 0x000000ffff4f7224 */ /* 0x000fc800078e0a4f */
[----:B------:R-:W-:Y:S01]  /*1aaf0*/  IMAD R77, R72, R79, R77 ;  /* 0x0000004f484d7224 */ /* 0x000fe200078e024d */
[----:B-1----:R-:W-:Y:S01]  /*1ab00*/  LEA R116, P4, R80, R71, 0x1 ;  /* 0x0000004750747211 */ /* 0x002fe200078808ff */
[----:B------:R-:W-:Y:S01]  /*1ab10*/  @!P5 IMAD.IADD R76, R76, 0x1, -R72 ;  /* 0x000000014c4cd824 */ /* 0x000fe200078e0a48 */
[----:B------:R1:W-:Y:S02]  /*1ab20*/  STL [R1+0x5c0], R118 ;  /* 0x0005c07601007387 */ /* 0x0003e40000100800 */
[----:B------:R-:W-:Y:S01]  /*1ab30*/  ISETP.GT.U32.AND P5, PT, R72, R77, PT ;  /* 0x0000004d4800720c */ /* 0x000fe20003fa4070 */
[----:B------:R-:W-:Y:S01]  /*1ab40*/  @!P3 IMAD.MOV R76, RZ, RZ, -R76 ;  /* 0x000000ffff4cb224 */ /* 0x000fe200078e0a4c */
[----:B-1----:R-:W-:Y:S02]  /*1ab50*/  LEA.HI.X.SX32 R118, R80, R70, 0x1, P4 ;  /* 0x0000004650767211 */ /* 0x002fe400020f0eff */
[----:B------:R-:W-:Y:S02]  /*1ab60*/  ISETP.GE.AND P4, PT, R78, RZ, PT ;  /* 0x000000ff4e00720c */ /* 0x000fe40003f86270 */
[----:B------:R-:W-:Y:S01]  /*1ab70*/  LOP3.LUT R78, R74, 0x1ce, RZ, 0xfc, !PT ;  /* 0x000001ce4a4e7812 */ /* 0x000fe200078efcff */
[----:B------:R-:W-:-:S02]  /*1ab80*/  @P1 IMAD.MOV.U32 R80, RZ, RZ, R116 ;  /* 0x000000ffff501224 */ /* 0x000fc400078e0074 */
[----:B------:R-:W-:Y:S01]  /*1ab90*/  @P1 IMAD.MOV.U32 R81, RZ, RZ, R118 ;  /* 0x000000ffff511224 */ /* 0x000fe200078e0076 */
[----:B------:R-:W-:-:S03]  /*1aba0*/  IABS R79, R78 ;  /* 0x0000004e004f7213 */ /* 0x000fc60000000000 */
[----:B------:R-:W-:Y:S01]  /*1abb0*/  @!P5 IMAD.IADD R77, R77, 0x1, -R72 ;  /* 0x000000014d4dd824 */ /* 0x000fe200078e0a48 */
[----:B------:R1:W2:Y:S04]  /*1abc0*/  @P1 LDG.E.U16 R93, desc[UR16][R80.64] ;  /* 0x00000010505d1981 */ /* 0x0002a8000c1e1500 */
[----:B------:R-:W-:Y:S02]  /*1abd0*/  ISETP.GT.U32.AND P5, PT, R72, R77, PT ;  /* 0x0000004d4800720c */ /* 0x000fe40003fa4070 */
[----:B-1----:R-:W-:Y:S01]  /*1abe0*/  SEL R80, R75, R76, !P2 ;  /* 0x0000004c4b507207 */ /* 0x002fe20005000000 */
[----:B------:R-:W-:-:S04]  /*1abf0*/  IMAD.MOV.U32 R76, RZ, RZ, R79 ;  /* 0x000000ffff4c7224 */ /* 0x000fc800078e004f */
[----:B------:R-:W-:-:S04]  /*1ac00*/  IMAD.HI.U32 R79, R73, R76, RZ ;  /* 0x0000004c494f7227 */ /* 0x000fc800078e00ff */
[----:B------:R-:W-:Y:S02]  /*1ac10*/  IMAD.MOV R79, RZ, RZ, -R79 ;  /* 0x000000ffff4f7224 */ /* 0x000fe400078e0a4f */
[----:B0-----:R-:W-:Y:S01]  /*1ac20*/  IMAD R80, R80, UR5, RZ ;  /* 0x0000000550507c24 */ /* 0x001fe2000f8e02ff */
[----:B------:R0:W-:Y:S01]  /*1ac30*/  STL [R1+0x5dc], R116 ;  /* 0x0005dc7401007387 */ /* 0x0001e20000100800 */
[C---:B------:R-:W-:Y:S01]  /*1ac40*/  IMAD R76, R72.reuse, R79, R76 ;  /* 0x0000004f484c7224 */ /* 0x040fe200078e024c */
[----:B------:R-:W-:Y:S01]  /*1ac50*/  PRMT R92, RZ, 0x7610, R92 ;  /* 0x00007610ff5c7816 */ /* 0x000fe2000000005c */
[----:B------:R-:W-:Y:S01]  /*1ac60*/  @!P5 IMAD.IADD R77, R77, 0x1, -R72 ;  /* 0x000000014d4dd824 */ /* 0x000fe200078e0a48 */
[----:B------:R1:W-:Y:S01]  /*1ac70*/  STL [R1+0x5d8], R118 ;  /* 0x0005d87601007387 */ /* 0x0003e20000100800 */
[----:B------:R-:W1:Y:S01]  /*1ac80*/  LDCU UR5, c[0x0][0x3b0] ;  /* 0x00007600ff0577ac */ /* 0x000e620008000800 */
[----:B------:R-:W-:Y:S02]  /*1ac90*/  ISETP.GT.U32.AND P5, PT, R72, R76, PT ;  /* 0x0000004c4800720c */ /* 0x000fe40003fa4070 */
[----:B0-----:R-:W-:-:S04]  /*1aca0*/  LEA R116, P3, R80, R71, 0x1 ;  /* 0x0000004750747211 */ /* 0x001fc800078608ff */
[----:B-1----:R-:W-:Y:S02]  /*1acb0*/  LEA.HI.X.SX32 R118, R80, R70, 0x1, P3 ;  /* 0x0000004650767211 */ /* 0x002fe400018f0eff */
[----:B------:R-:W-:Y:S02]  /*1acc0*/  ISETP.GE.AND P3, PT, R78, RZ, PT ;  /* 0x000000ff4e00720c */ /* 0x000fe40003f66270 */
[----:B------:R-:W-:Y:S01]  /*1acd0*/  LOP3.LUT R78, R74, 0x1d4, RZ, 0xfc, !PT ;  /* 0x000001d44a4e7812 */ /* 0x000fe200078efcff */
[----:B------:R-:W-:Y:S02]  /*1ace0*/  @P1 IMAD.MOV.U32 R80, RZ, RZ, R116 ;  /* 0x000000ffff501224 */ /* 0x000fe400078e0074 */
[----:B------:R-:W-:Y:S01]  /*1acf0*/  @P1 IMAD.MOV.U32 R81, RZ, RZ, R118 ;  /* 0x000000ffff511224 */ /* 0x000fe200078e0076 */
[----:B------:R-:W-:Y:S01]  /*1ad00*/  IABS R79, R78 ;  /* 0x0000004e004f7213 */ /* 0x000fe20000000000 */
[----:B------:R-:W-:Y:S02]  /*1ad10*/  @!P4 IMAD.MOV R77, RZ, RZ, -R77 ;  /* 0x000000ffff4dc224 */ /* 0x000fe400078e0a4d */
[----:B------:R-:W-:Y:S01]  /*1ad20*/  @!P5 IMAD.IADD R76, R76, 0x1, -R72 ;  /* 0x000000014c4cd824 */ /* 0x000fe200078e0a48 */
[----:B------:R0:W2:Y:S04]  /*1ad30*/  @P1 LDG.E.U16 R92, desc[UR16][R80.64] ;  /* 0x00000010505c1981 */ /* 0x0000a8000c1e1500 */
[----:B------:R-:W-:-:S02]  /*1ad40*/  ISETP.GT.U32.AND P5, PT, R72, R76, PT ;  /* 0x0000004c4800720c */ /* 0x000fc40003fa4070 */
[----:B0-----:R-:W-:Y:S01]  /*1ad50*/  SEL R80, R75, R77, !P2 ;  /* 0x0000004d4b507207 */ /* 0x001fe20005000000 */
[----:B------:R-:W-:-:S04]  /*1ad60*/  IMAD.MOV.U32 R77, RZ, RZ, R79 ;  /* 0x000000ffff4d7224 */ /* 0x000fc800078e004f */
[----:B------:R-:W-:-:S04]  /*1ad70*/  IMAD.HI.U32 R79, R73, R77, RZ ;  /* 0x0000004d494f7227 */ /* 0x000fc800078e00ff */
[----:B------:R-:W-:Y:S02]  /*1ad80*/  IMAD.MOV R79, RZ, RZ, -R79 ;  /* 0x000000ffff4f7224 */ /* 0x000fe400078e0a4f */
[----:B------:R-:W-:Y:S01]  /*1ad90*/  IMAD R80, R80, UR5, RZ ;  /* 0x0000000550507c24 */ /* 0x000fe2000f8e02ff */
[----:B------:R0:W-:Y:S01]  /*1ada0*/  STL [R1+0x5e4], R116 ;  /* 0x0005e47401007387 */ /* 0x0001e20000100800 */
[----:B------:R-:W-:Y:S01]  /*1adb0*/  IMAD R77, R72, R79, R77 ;  /* 0x0000004f484d7224 */ /* 0x000fe200078e024d */
        /* <DEDUP_REMOVED lines=22> */
[C---:B------:R-:W-:Y:S01]  /*1af20*/  IMAD R76, R72.reuse, R79, R76 ;  /* 0x0000004f484c7224 */ /* 0x040fe200078e024c */
[----:B------:R-:W-:Y:S01]  /*1af30*/  PRMT R90, RZ, 0x7610, R90 ;  /* 0x00007610ff5a7816 */ /* 0x000fe2000000005a */
[----:B------:R-:W-:Y:S01]  /*1af40*/  @!P5 IMAD.IADD R77, R77, 0x1, -R72 ;  /* 0x000000014d4dd824 */ /* 0x000fe200078e0a48 */
[----:B------:R1:W-:Y:S01]  /*1af50*/  STL [R1+0x5f8], R118 ;  /* 0x0005f87601007387 */ /* 0x0003e20000100800 */
[----:B------:R-:W3:Y:S01]  /*1af60*/  LDCU UR5, c[0x0][0x3b0] ;  /* 0x00007600ff0577ac */ /* 0x000ee20008000800 */
        /* <DEDUP_REMOVED lines=16> */
[----:B---3--:R-:W-:Y:S01]  /*1b070*/  IMAD R80, R80, UR5, RZ ;  /* 0x0000000550507c24 */ /* 0x008fe2000f8e02ff */
[----:B------:R0:W-:Y:S01]  /*1b080*/  STL [R1+0x604], R116 ;  /* 0x0006047401007387 */ /* 0x0001e20000100800 */
[----:B------:R-:W-:Y:S01]  /*1b090*/  IMAD R77, R72, R79, R77 ;  /* 0x0000004f484d7224 */ /* 0x000fe200078e024d */
        /* <DEDUP_REMOVED lines=111> */
[----:B------:R-:W-:-:S04]  /*1b790*/  IMAD.MOV R79, RZ, RZ, -R79 ;  /* 0x000000ffff4f7224 */ /* 0x000fc800078e0a4f */
[----:B------:R-:W-:Y:S02]  /*1b7a0*/  IMAD R76, R72, R79, R76 ;  /* 0x0000004f484c7224 */ /* 0x000fe400078e024c */
[----:B------:R-:W-:Y:S02]  /*1b7b0*/  @!P3 IMAD.IADD R77, R77, 0x1, -R72 ;  /* 0x000000014d4db824 */ /* 0x000fe400078e0a48 */
[----:B---3--:R-:W-:Y:S01]  /*1b7c0*/  IMAD R80, R80, UR5, RZ ;  /* 0x0000000550507c24 */ /* 0x008fe2000f8e02ff */
[----:B------:R-:W-:Y:S01]  /*1b7d0*/  ISETP.GT.U32.AND P3, PT, R72, R76, PT ;  /* 0x0000004c4800720c */ /* 0x000fe20003f64070 */
[----:B------:R-:W0:Y:S01]  /*1b7e0*/  LDCU UR5, c[0x0][0x3b0] ;  /* 0x00007600ff0577ac */ /* 0x000e220008000800 */
[----:B------:R-:W-:Y:S01]  /*1b7f0*/  @!P4 IMAD.MOV R77, RZ, RZ, -R77 ;  /* 0x000000ffff4dc224 */ /* 0x000fe200078e0a4d */
[----:B------:R1:W-:Y:S04]  /*1b800*/  STL [R1+0x65c], R116 ;  /* 0x00065c7401007387 */ /* 0x0003e80000100800 */
[----:B------:R-:W-:-:S06]  /*1b810*/  SEL R77, R75, R77, !P2 ;  /* 0x0000004d4b4d7207 */ /* 0x000fcc0005000000 */
[----:B------:R-:W-:Y:S01]  /*1b820*/  @!P3 IMAD.IADD R76, R76, 0x1, -R72 ;  /* 0x000000014c4cb824 */ /* 0x000fe200078e0a48 */
[----:B-1----:R-:W-:-:S04]  /*1b830*/  LEA R116, P5, R80, R71, 0x1 ;  /* 0x0000004750747211 */ /* 0x002fc800078a08ff */
[----:B------:R-:W-:Y:S01]  /*1b840*/  ISETP.GT.U32.AND P3, PT, R72, R76, PT ;  /* 0x0000004c4800720c */ /* 0x000fe20003f64070 */
[----:B0-----:R-:W-:Y:S01]  /*1b850*/  IMAD R77, R77, UR5, RZ ;  /* 0x000000054d4d7c24 */ /* 0x001fe2000f8e02ff */
[----:B------:R0:W-:Y:S01]  /*1b860*/  STL [R1+0x658], R118 ;  /* 0x0006587601007387 */ /* 0x0001e20000100800 */
[----:B------:R-:W-:Y:S01]  /*1b870*/  ISETP.GE.AND P4, PT, R78, RZ, PT ;  /* 0x000000ff4e00720c */ /* 0x000fe20003f86270 */
[----:B------:R-:W1:Y:S02]  /*1b880*/  LDCU UR5, c[0x0][0x3b0] ;  /* 0x00007600ff0577ac */ /* 0x000e640008000800 */
[----:B------:R3:W-:Y:S01]  /*1b890*/  STL [R1+0x674], R116 ;  /* 0x0006747401007387 */ /* 0x0007e20000100800 */
[----:B0-----:R-:W-:Y:S01]  /*1b8a0*/  LEA.HI.X.SX32 R118, R80, R70, 0x1, P5 ;  /* 0x0000004650767211 */ /* 0x001fe200028f0eff */
[----:B------:R-:W-:Y:S01]  /*1b8b0*/  @P1 IMAD.MOV.U32 R80, RZ, RZ, R116 ;  /* 0x000000ffff501224 */ /* 0x000fe200078e0074 */
[----:B---3--:R-:W-:-:S03]  /*1b8c0*/  LEA R116, P5, R77, R71, 0x1 ;  /* 0x000000474d747211 */ /* 0x008fc600078a08ff */
[----:B------:R0:W-:Y:S01]  /*1b8d0*/  STL [R1+0x670], R118 ;  /* 0x0006707601007387 */ /* 0x0001e20000100800 */
[----:B------:R-:W-:Y:S02]  /*1b8e0*/  @P1 IMAD.MOV.U32 R81, RZ, RZ, R118 ;  /* 0x000000ffff511224 */ /* 0x000fe400078e0076 */
[----:B------:R-:W-:Y:S01]  /*1b8f0*/  @!P3 IMAD.IADD R76, R76, 0x1, -R72 ;  /* 0x000000014c4cb824 */ /* 0x000fe200078e0a48 */
[----:B------:R-:W-:Y:S01]  /*1b900*/  PRMT R83, RZ, 0x7610, R83 ;  /* 0x00007610ff537816 */ /* 0x000fe20000000053 */
[----:B------:R-:W-:Y:S01]  /*1b910*/  @P1 IMAD.MOV.U32 R78, RZ, RZ, R116 ;  /* 0x000000ffff4e1224 */ /* 0x000fe200078e0074 */
[----:B0-----:R-:W-:Y:S01]  /*1b920*/  LEA.HI.X.SX32 R118, R77, R70, 0x1, P5 ;  /* 0x000000464d767211 */ /* 0x001fe200028f0eff */
[----:B------:R-:W-:-:S04]  /*1b930*/  @!P4 IMAD.MOV R76, RZ, RZ, -R76 ;  /* 0x000000ffff4cc224 */ /* 0x000fc800078e0a4c */
[----:B------:R-:W-:Y:S01]  /*1b940*/  @P1 IMAD.MOV.U32 R79, RZ, RZ, R118 ;  /* 0x000000ffff4f1224 */ /* 0x000fe200078e0076 */
[----:B------:R-:W-:-:S04]  /*1b950*/  PRMT R84, RZ, 0x7610, R84 ;  /* 0x00007610ff547816 */ /* 0x000fc80000000054 */
[----:B------:R0:W3:Y:S04]  /*1b960*/  @P1 LDG.E.U16 R83, desc[UR16][R78.64] ;  /* 0x000000104e531981 */ /* 0x0000e8000c1e1500 */
[----:B------:R1:W3:Y:S01]  /*1b970*/  @P1 LDG.E.U16 R84, desc[UR16][R80.64] ;  /* 0x0000001050541981 */ /* 0x0002e2000c1e1500 */
[----:B0-----:R-:W-:-:S05]  /*1b980*/  SEL R79, R75, R76, !P2 ;  /* 0x0000004c4b4f7207 */ /* 0x001fca0005000000 */
[----:B-1----:R-:W-:Y:S01]  /*1b990*/  IMAD R79, R79, UR5, RZ ;  /* 0x000000054f4f7c24 */ /* 0x002fe2000f8e02ff */
[----:B------:R-:W-:Y:S01]  /*1b9a0*/  PRMT R82, RZ, 0x7610, R82 ;  /* 0x00007610ff527816 */ /* 0x000fe20000000052 */
[----:B------:R-:W-:Y:S01]  /*1b9b0*/  STL [R1+0x688], R116 ;  /* 0x0006887401007387 */ /* 0x000fe20000100800 */
[----:B------:R-:W-:Y:S01]  /*1b9c0*/  LOP3.LUT R78, R74, 0x1e6, RZ, 0xfc, !PT ;  /* 0x000001e64a4e7812 */ /* 0x000fe200078efcff */
[----:B------:R-:W-:Y:S01]  /*1b9d0*/  IMAD.MOV.U32 R119, RZ, RZ, R113 ;  /* 0x000000ffff777224 */ /* 0x000fe200078e0071 */
[C---:B------:R-:W-:Y:S01]  /*1b9e0*/  LEA R80, P3, R79.reuse, R71, 0x1 ;  /* 0x000000474f507211 */ /* 0x040fe200078608ff */
[----:B------:R-:W0:Y:S03]  /*1b9f0*/  LDCU UR5, c[0x0][0x3b0] ;  /* 0x00007600ff0577ac */ /* 0x000e260008000800 */
[----:B------:R-:W-:-:S05]  /*1ba00*/  LEA.HI.X.SX32 R81, R79, R70, 0x1, P3 ;  /* 0x000000464f517211 */ /* 0x000fca00018f0eff */
[----:B------:R1:W3:Y:S01]  /*1ba10*/  @P1 LDG.E.U16 R82, desc[UR16][R80.64] ;  /* 0x0000001050521981 */ /* 0x0002e2000c1e1500 */
[----:B------:R-:W-:-:S05]  /*1ba20*/  IABS R77, R78 ;  /* 0x0000004e004d7213 */ /* 0x000fca0000000000 */
[----:B------:R-:W-:-:S04]  /*1ba30*/  IMAD.HI.U32 R76, R73, R77, RZ ;  /* 0x0000004d494c7227 */ /* 0x000fc800078e00ff */
[----:B------:R-:W-:Y:S01]  /*1ba40*/  IMAD.MOV R76, RZ, RZ, -R76 ;  /* 0x000000ffff4c7224 */ /* 0x000fe200078e0a4c */
[----:B------:R-:W-:Y:S03]  /*1ba50*/  STL [R1+0x684], R118 ;  /* 0x0006847601007387 */ /* 0x000fe60000100800 */
[C---:B------:R-:W-:Y:S01]  /*1ba60*/  IMAD R77, R72.reuse, R76, R77 ;  /* 0x0000004c484d7224 */ /* 0x040fe200078e024d */
[----:B------:R-:W-:Y:S04]  /*1ba70*/  STL [R1+0x698], R80 ;  /* 0x0006985001007387 */ /* 0x000fe80000100800 */
[----:B------:R1:W-:Y:S01]  /*1ba80*/  STL [R1+0x694], R81 ;  /* 0x0006945101007387 */ /* 0x0003e20000100800 */
[----:B------:R-:W-:-:S02]  /*1ba90*/  ISETP.GT.U32.AND P4, PT, R72, R77, PT ;  /* 0x0000004d4800720c */ /* 0x000fc40003f84070 */
[C---:B------:R-:W-:Y:S02]  /*1baa0*/  LOP3.LUT R79, R74.reuse, 0x1ee, RZ, 0xfc, !PT ;  /* 0x000001ee4a4f7812 */ /* 0x040fe400078efcff */
[----:B-1----:R-:W-:-:S04]  /*1bab0*/  LOP3.LUT R81, R74, 0x1fe, RZ, 0xfc, !PT ;  /* 0x000001fe4a517812 */ /* 0x002fc800078efcff */
[----:B------:R-:W-:Y:S02]  /*1bac0*/  IABS R76, R81 ;  /* 0x00000051004c7213 */ /* 0x000fe40000000000 */
[----:B------:R-:W-:-:S03]  /*1bad0*/  LOP3.LUT R80, R74, 0x1f6, RZ, 0xfc, !PT ;  /* 0x000001f64a507812 */ /* 0x000fc600078efcff */
[----:B------:R-:W-:Y:S01]  /*1bae0*/  IMAD.MOV.U32 R74, RZ, RZ, R76 ;  /* 0x000000ffff4a7224 */ /* 0x000fe200078e004c */
[----:B------:R-:W-:Y:S01]  /*1baf0*/  IABS R76, R79 ;  /* 0x0000004f004c7213 */ /* 0x000fe20000000000 */
[----:B------:R-:W-:Y:S02]  /*1bb00*/  @!P4 IMAD.IADD R77, R77, 0x1, -R72 ;  /* 0x000000014d4dc824 */ /* 0x000fe400078e0a48 */
[----:B------:R-:W-:Y:S01]  /*1bb10*/  IMAD.MOV.U32 R118, RZ, RZ, R112 ;  /* 0x000000ffff767224 */ /* 0x000fe200078e0070 */
[----:B------:R-:W-:Y:S01]  /*1bb20*/  ISETP.GE.AND P3, PT, R78, RZ, PT ;  /* 0x000000ff4e00720c */ /* 0x000fe20003f66270 */
[----:B------:R-:W-:Y:S01]  /*1bb30*/  IMAD.HI.U32 R112, R73, R76, RZ ;  /* 0x0000004c49707227 */ /* 0x000fe200078e00ff */
[----:B------:R-:W-:Y:S02]  /*1bb40*/  IABS R78, R80 ;  /* 0x00000050004e7213 */ /* 0x000fe40000000000 */
[----:B------:R-:W-:Y:S01]  /*1bb50*/  ISETP.GT.U32.AND P4, PT, R72, R77, PT ;  /* 0x0000004d4800720c */ /* 0x000fe20003f84070 */
[----:B------:R-:W-:-:S02]  /*1bb60*/  IMAD.MOV.U32 R116, RZ, RZ, R114 ;  /* 0x000000ffff747224 */ /* 0x000fc400078e0072 */
[----:B------:R-:W-:Y:S02]  /*1bb70*/  IMAD.MOV.U32 R114, RZ, RZ, R109 ;  /* 0x000000ffff727224 */ /* 0x000fe400078e006d */
[----:B------:R-:W-:-:S04]  /*1bb80*/  IMAD.HI.U32 R109, R73, R74, RZ ;  /* 0x0000004a496d7227 */ /* 0x000fc800078e00ff */
[----:B------:R-:W-:Y:S02]  /*1bb90*/  IMAD.MOV R113, RZ, RZ, -R112 ;  /* 0x000000ffff717224 */ /* 0x000fe400078e0a70 */
[----:B------:R-:W-:-:S04]  /*1bba0*/  IMAD.HI.U32 R73, R73, R78, RZ ;  /* 0x0000004e49497227 */ /* 0x000fc800078e00ff */
[----:B------:R-:W-:Y:S02]  /*1bbb0*/  IMAD.MOV R109, RZ, RZ, -R109 ;  /* 0x000000ffff6d7224 */ /* 0x000fe400078e0a6d */
[C---:B------:R-:W-:Y:S02]  /*1bbc0*/  IMAD R76, R72.reuse, R113, R76 ;  /* 0x00000071484c7224 */ /* 0x040fe400078e024c */
[----:B------:R-:W-:Y:S02]  /*1bbd0*/  IMAD.MOV R112, RZ, RZ, -R73 ;  /* 0x000000ffff707224 */ /* 0x000fe400078e0a49 */
[C---:B------:R-:W-:Y:S01]  /*1bbe0*/  IMAD R73, R72.reuse, R109, R74 ;  /* 0x0000006d48497224 */ /* 0x040fe200078e024a */
[C---:B------:R-:W-:Y:S01]  /*1bbf0*/  ISETP.GT.U32.AND P5, PT, R72.reuse, R76, PT ;  /* 0x0000004c4800720c */ /* 0x040fe20003fa4070 */
[----:B------:R-:W-:Y:S02]  /*1bc00*/  @!P4 IMAD.IADD R77, R77, 0x1, -R72 ;  /* 0x000000014d4dc824 */ /* 0x000fe400078e0a48 */
[C---:B------:R-:W-:Y:S01]  /*1bc10*/  IMAD R74, R72.reuse, R112, R78 ;  /* 0x00000070484a7224 */ /* 0x040fe200078e024e */
[----:B------:R-:W-:Y:S01]  /*1bc20*/  ISETP.GT.U32.AND P4, PT, R72, R73, PT ;  /* 0x000000494800720c */ /* 0x000fe20003f84070 */
[----:B------:R-:W-:-:S03]  /*1bc30*/  @!P3 IMAD.MOV R77, RZ, RZ, -R77 ;  /* 0x000000ffff4db224 */ /* 0x000fc600078e0a4d */
[----:B------:R-:W-:Y:S02]  /*1bc40*/  ISETP.GT.U32.AND P6, PT, R72, R74, PT ;  /* 0x0000004a4800720c */ /* 0x000fe40003fc4070 */
[----:B------:R-:W-:-:S03]  /*1bc50*/  SEL R77, R75, R77, !P2 ;  /* 0x0000004d4b4d7207 */ /* 0x000fc60005000000 */
[----:B------:R-:W-:-:S04]  /*1bc60*/  @!P5 IMAD.IADD R76, R76, 0x1, -R72 ;  /* 0x000000014c4cd824 */ /* 0x000fc800078e0a48 */
[--C-:B------:R-:W-:Y:S01]  /*1bc70*/  @!P4 IMAD.IADD R73, R73, 0x1, -R72.reuse ;  /* 0x000000014949c824 */ /* 0x100fe200078e0a48 */
[----:B------:R-:W-:Y:S01]  /*1bc80*/  ISETP.GT.U32.AND P4, PT, R72, R76, PT ;  /* 0x0000004c4800720c */ /* 0x000fe20003f84070 */
[----:B0-----:R-:W-:Y:S01]  /*1bc90*/  IMAD R77, R77, UR5, RZ ;  /* 0x000000054d4d7c24 */ /* 0x001fe2000f8e02ff */
[----:B------:R-:W-:Y:S01]  /*1bca0*/  ISETP.GE.AND P3, PT, R79, RZ, PT ;  /* 0x000000ff4f00720c */ /* 0x000fe20003f66270 */
[----:B------:R-:W-:Y:S01]  /*1bcb0*/  @!P6 IMAD.IADD R74, R74, 0x1, -R72 ;  /* 0x000000014a4ae824 */ /* 0x000fe200078e0a48 */
[----:B------:R-:W-:Y:S01]  /*1bcc0*/  ISETP.GT.U32.AND P6, PT, R72, R73, PT ;  /* 0x000000494800720c */ /* 0x000fe20003fc4070 */
[----:B------:R-:W0:Y:S01]  /*1bcd0*/  LDCU UR5, c[0x0][0x3b0] ;  /* 0x00007600ff0577ac */ /* 0x000e220008000800 */
[----:B------:R-:W-:-:S04]  /*1bce0*/  LEA R153, P5, R77, R71, 0x1 ;  /* 0x000000474d997211 */ /* 0x000fc800078a08ff */
[----:B------:R-:W-:Y:S02]  /*1bcf0*/  LEA.HI.X.SX32 R109, R77, R70, 0x1, P5 ;  /* 0x000000464d6d7211 */ /* 0x000fe400028f0eff */
[----:B------:R-:W-:Y:S01]  /*1bd00*/  ISETP.GT.U32.AND P5, PT, R72, R74, PT ;  /* 0x0000004a4800720c */ /* 0x000fe20003fa4070 */
[----:B------:R-:W-:Y:S01]  /*1bd10*/  @!P4 IMAD.IADD R76, R76, 0x1, -R72 ;  /* 0x000000014c4cc824 */ /* 0x000fe200078e0a48 */
[----:B------:R-:W-:-:S03]  /*1bd20*/  ISETP.GE.AND P4, PT, R80, RZ, PT ;  /* 0x000000ff5000720c */ /* 0x000fc60003f86270 */
[----:B------:R-:W-:Y:S02]  /*1bd30*/  @!P3 IMAD.MOV R76, RZ, RZ, -R76 ;  /* 0x000000ffff4cb224 */ /* 0x000fe400078e0a4c */
[----:B------:R-:W-:Y:S01]  /*1bd40*/  @!P6 IMAD.IADD R73, R73, 0x1, -R72 ;  /* 0x000000014949e824 */ /* 0x000fe200078e0a48 */
[----:B------:R-:W-:Y:S02]  /*1bd50*/  ISETP.GE.AND P6, PT, R81, RZ, PT ;  /* 0x000000ff5100720c */ /* 0x000fe40003fc6270 */
[----:B------:R-:W-:-:S03]  /*1bd60*/  SEL R76, R75, R76, !P2 ;  /* 0x0000004c4b4c7207 */ /* 0x000fc60005000000 */
[----:B------:R-:W-:Y:S02]  /*1bd70*/  @!P5 IMAD.IADD R74, R74, 0x1, -R72 ;  /* 0x000000014a4ad824 */ /* 0x000fe400078e0a48 */
[----:B0-----:R-:W-:Y:S01]  /*1bd80*/  IMAD R76, R76, UR5, RZ ;  /* 0x000000054c4c7c24 */ /* 0x001fe2000f8e02ff */
[----:B------:R-:W0:Y:S01]  /*1bd90*/  LDCU UR5, c[0x0][0x3b0] ;  /* 0x00007600ff0577ac */ /* 0x000e220008000800 */
[----:B------:R-:W-:Y:S01]  /*1bda0*/  @!P4 IMAD.MOV R74, RZ, RZ, -R74 ;  /* 0x000000ffff4ac224 */ /* 0x000fe200078e0a4a */
[----:B------:R-:W-:Y:S01]  /*1bdb0*/  PRMT R77, RZ, 0x7610, R77 ;  /* 0x00007610ff4d7816 */ /* 0x000fe2000000004d */
[----:B------:R-:W-:Y:S02]  /*1bdc0*/  @P1 IMAD.MOV.U32 R78, RZ, RZ, R153 ;  /* 0x000000ffff4e1224 */ /* 0x000fe400078e0099 */
[----:B------:R-:W-:Y:S01]  /*1bdd0*/  @!P6 IMAD.MOV R73, RZ, RZ, -R73 ;  /* 0x000000ffff49e224 */ /* 0x000fe200078e0a49 */
[C---:B------:R-:W-:Y:S01]  /*1bde0*/  SEL R74, R75.reuse, R74, !P2 ;  /* 0x0000004a4b4a7207 */ /* 0x040fe20005000000 */
[----:B------:R-:W-:Y:S01]  /*1bdf0*/  @P1 IMAD.MOV.U32 R79, RZ, RZ, R109 ;  /* 0x000000ffff4f1224 */ /* 0x000fe200078e006d */
[----:B------:R-:W-:Y:S02]  /*1be00*/  STL [R1+0x180], R153 ;  /* 0x0001809901007387 */ /* 0x000fe40000100800 */
[----:B------:R-:W-:-:S02]  /*1be10*/  SEL R72, R75, R73, !P2 ;  /* 0x000000494b487207 */ /* 0x000fc40005000000 */
[----:B------:R1:W-:Y:S04]  /*1be20*/  STL [R1+0x17c], R109 ;  /* 0x00017c6d01007387 */ /* 0x0003e80000100800 */
[----:B------:R0:W3:Y:S01]  /*1be30*/  @P1 LDG.E.U16 R77, desc[UR16][R78.64] ;  /* 0x000000104e4d1981 */ /* 0x0000e2000c1e1500 */
[----:B-1----:R-:W-:Y:S01]  /*1be40*/  LEA R109, P2, R76, R71, 0x1 ;  /* 0x000000474c6d7211 */ /* 0x002fe200078408ff */
[----:B0-----:R-:W-:-:S03]  /*1be50*/  IMAD R78, R74, UR10, RZ ;  /* 0x0000000a4a4e7c24 */ /* 0x001fc6000f8e02ff */
[-C--:B------:R-:W-:Y:S01]  /*1be60*/  LEA.HI.X.SX32 R112, R76, R70.reuse, 0x1, P2 ;  /* 0x000000464c707211 */ /* 0x080fe200010f0eff */
[----:B------:R-:W-:Y:S01]  /*1be70*/  IMAD R76, R72, UR5, RZ ;  /* 0x00000005484c7c24 */ /* 0x000fe2000f8e02ff */
[----:B------:R-:W-:Y:S02]  /*1be80*/  PRMT R73, RZ, 0x7610, R73 ;  /* 0x00007610ff497816 */ /* 0x000fe40000000049 */
[CC--:B------:R-:W-:Y:S01]  /*1be90*/  LEA R79, P2, R78.reuse, R71.reuse, 0x1 ;  /* 0x000000474e4f7211 */ /* 0x0c0fe200078408ff */
[----:B------:R-:W-:Y:S02]  /*1bea0*/  @P1 IMAD.MOV.U32 R74, RZ, RZ, R109 ;  /* 0x000000ffff4a1224 */ /* 0x000fe400078e006d */
[----:B------:R-:W-:Y:S01]  /*1beb0*/  @P1 IMAD.MOV.U32 R75, RZ, RZ, R112 ;  /* 0x000000ffff4b1224 */ /* 0x000fe200078e0070 */
[----:B------:R-:W-:Y:S02]  /*1bec0*/  LEA.HI.X.SX32 R80, R78, R70, 0x1, P2 ;  /* 0x000000464e507211 */ /* 0x000fe400010f0eff */
[----:B------:R-:W-:-:S02]  /*1bed0*/  LEA R78, P2, R76, R71, 0x1 ;  /* 0x000000474c4e7211 */ /* 0x000fc400078408ff */
[----:B------:R0:W3:Y:S01]  /*1bee0*/  @P1 LDG.E.U16 R73, desc[UR16][R74.64] ;  /* 0x000000104a491981 */ /* 0x0000e2000c1e1500 */
[----:B------:R-:W-:Y:S02]  /*1bef0*/  PRMT R72, RZ, 0x7610, R72 ;  /* 0x00007610ff487816 */ /* 0x000fe40000000048 */
[----:B------:R-:W-:Y:S02]  /*1bf00*/  LEA.HI.X.SX32 R70, R76, R70, 0x1, P2 ;  /* 0x000000464c467211 */ /* 0x000fe400010f0eff */
[----:B------:R-:W-:Y:S01]  /*1bf10*/  PRMT R71, RZ, 0x7610, R71 ;  /* 0x00007610ff477816 */ /* 0x000fe20000000047 */
[----:B0-----:R-:W-:Y:S02]  /*1bf20*/  @P1 IMAD.MOV.U32 R74, RZ, RZ, R79 ;  /* 0x000000ffff4a1224 */ /* 0x001fe400078e004f */
[----:B------:R-:W-:-:S05]  /*1bf30*/  @P1 IMAD.MOV.U32 R75, RZ, RZ, R80 ;  /* 0x000000ffff4b1224 */ /* 0x000fca00078e0050 */
[----:B------:R0:W3:Y:S02]  /*1bf40*/  @P1 LDG.E.U16 R72, desc[UR16][R74.64] ;  /* 0x000000104a481981 */ /* 0x0000e4000c1e1500 */
[----:B0-----:R-:W-:Y:S02]  /*1bf50*/  @P1 IMAD.MOV.U32 R74, RZ, RZ, R78 ;  /* 0x000000ffff4a1224 */ /* 0x001fe400078e004e */
[----:B------:R-:W-:-:S05]  /*1bf60*/  @P1 IMAD.MOV.U32 R75, RZ, RZ, R70 ;  /* 0x000000ffff4b1224 */ /* 0x000fca00078e0046 */
[----:B------:R-:W3:Y:S01]  /*1bf70*/  @P1 LDG.E.U16 R71, desc[UR16][R74.64] ;  /* 0x000000104a471981 */ /* 0x000ee2000c1e1500 */
[----:B------:R-:W-:-:S05]  /*1bf80*/  LOP3.LUT R153, R69, 0x40, RZ, 0x3c, !PT ;  /* 0x0000004045997812 */ /* 0x000fca00078e3cff */
[----:B--2---:R-:W-:Y:S04]  /*1bf90*/  STS.U16 [R153+UR8+0x11e00], R136 ;  /* 0x011e008899007988 */ /* 0x004fe80008000408 */
        /* <DEDUP_REMOVED lines=13> */
[----:B------:R-:W-:Y:S04]  /*1c070*/  STL [R1+0x190], R109 ;  /* 0x0001906d01007387 */ /* 0x000fe80000100800 */
[----:B------:R-:W-:Y:S04]  /*1c080*/  STS.U16 [R153+UR8+0x15600], R99 ;  /* 0x0156006399007988 */ /* 0x000fe80008000408 */
[----:B------:R-:W-:Y:S04]  /*1c090*/  STL [R1+0x184], R112 ;  /* 0x0001847001007387 */ /* 0x000fe80000100800 */
[----:B------:R-:W-:Y:S04]  /*1c0a0*/  STS.U16 [R153+UR8+0x15a00], R97 ;  /* 0x015a006199007988 */ /* 0x000fe80008000408 */
[----:B------:R-:W-:Y:S04]  /*1c0b0*/  STL [R1+0x198], R79 ;  /* 0x0001984f01007387 */ /* 0x000fe80000100800 */
[----:B----4-:R-:W-:Y:S04]  /*1c0c0*/  STS.U16 [R153+UR8+0x15e00], R94 ;  /* 0x015e005e99007988 */ /* 0x010fe80008000408 */
[----:B------:R-:W-:Y:S04]  /*1c0d0*/  STL [R1+0x194], R80 ;  /* 0x0001945001007387 */ /* 0x000fe80000100800 */
[----:B------:R-:W-:Y:S04]  /*1c0e0*/  STS.U16 [R153+UR8+0x16200], R93 ;  /* 0x0162005d99007988 */ /* 0x000fe80008000408 */
[----:B------:R-:W-:Y:S04]  /*1c0f0*/  STL [R1+0x18c], R78 ;  /* 0x00018c4e01007387 */ /* 0x000fe80000100800 */
[----:B------:R-:W-:Y:S04]  /*1c100*/  STS.U16 [R153+UR8+0x16600], R91 ;  /* 0x0166005b99007988 */ /* 0x000fe80008000408 */
[----:B------:R0:W-:Y:S04]  /*1c110*/  STL [R1+0x188], R70 ;  /* 0x0001884601007387 */ /* 0x0001e80000100800 */
[----:B------:R-:W-:Y:S04]  /*1c120*/  STS.U16 [R153+UR8+0x16a00], R89 ;  /* 0x016a005999007988 */ /* 0x000fe80008000408 */
[----:B------:R-:W-:Y:S01]  /*1c130*/  STS.U16 [R153+UR8+0x16e00], R87 ;  /* 0x016e005799007988 */ /* 0x000fe20008000408 */
[----:B0-----:R-:W-:-:S03]  /*1c140*/  LOP3.LUT R70, R69, 0x60, RZ, 0x3c, !PT ;  /* 0x0000006045467812 */ /* 0x001fc600078e3cff */
[----:B------:R-:W-:Y:S04]  /*1c150*/  STS.U16 [R153+UR8+0x17200], R85 ;  /* 0x0172005599007988 */ /* 0x000fe80008000408 */
[----:B---3--:R-:W-:Y:S04]  /*1c160*/  STS.U16 [R153+UR8+0x17600], R84 ;  /* 0x0176005499007988 */ /* 0x008fe80008000408 */
[----:B------:R-:W-:Y:S04]  /*1c170*/  STS.U16 [R153+UR8+0x17a00], R83 ;  /* 0x017a005399007988 */ /* 0x000fe80008000408 */
[----:B------:R-:W-:Y:S04]  /*1c180*/  STS.U16 [R153+UR8+0x17e00], R82 ;  /* 0x017e005299007988 */ /* 0x000fe80008000408 */
[----:B------:R0:W-:Y:S04]  /*1c190*/  STS.U16 [R70+UR8+0x3b00], R56 ;  /* 0x003b003846007988 */ /* 0x0001e80008000408 */
[----:B0-----:R0:W5:Y:S04]  /*1c1a0*/  LDL.LU R56, [R1+0x94c] ;  /* 0x00094c0001387983 */ /* 0x0011680000300800 */
        /* <DEDUP_REMOVED lines=62> */
[----:B------:R0:W-:Y:S01]  /*1c590*/  STS.U16 [R70+UR8+0x17f00], R71 ;  /* 0x017f004746007988 */ /* 0x0001e20008000408 */
[----:B------:R1:W-:Y:S06]  /*1c5a0*/  MEMBAR.ALL.CTA ;  /* 0x0000000000007992 */ /* 0x0003ec0000008000 */
[----:B-1----:R-:W1:Y:S01]  /*1c5b0*/  FENCE.VIEW.ASYNC.S ;  /* 0x00000000000073c6 */ /* 0x002e620000000000 */
[----:B------:R-:W-:-:S02]  /*1c5c0*/  USHF.L.U32 UR14, UR7, 0x7, URZ ;  /* 0x00000007070e7899 */ /* 0x000fc400080006ff */
[----:B------:R-:W-:Y:S02]  /*1c5d0*/  USHF.R.S32.HI UR7, URZ, 0x1f, UR22 ;  /* 0x0000001fff077899 */ /* 0x000fe40008011416 */
[----:B------:R-:W-:Y:S02]  /*1c5e0*/  USHF.L.U32 UR15, UR6, 0x7, URZ ;  /* 0x00000007060f7899 */ /* 0x000fe400080006ff */
[----:B------:R-:W-:Y:S02]  /*1c5f0*/  ULEA.HI UR7, UR7, UR22, URZ, 0x7 ;  /* 0x0000001607077291 */ /* 0x000fe4000f8f38ff */
[----:B------:R-:W-:Y:S02]  /*1c600*/  UIADD3 UR6, UPT, UPT, UR8, 0x20000, URZ ;  /* 0x0002000008067890 */ /* 0x000fe4000fffe0ff */
[----:B------:R-:W-:Y:S02]  /*1c610*/  USHF.R.S32.HI UR7, URZ, 0x7, UR7 ;  /* 0x00000007ff077899 */ /* 0x000fe40008011407 */
[----:B------:R-:W-:-:S02]  /*1c620*/  USHF.R.U32.HI UR6, URZ, 0x4, UR6 ;  /* 0x00000004ff067899 */ /* 0x000fc40008011606 */
[----:B------:R-:W-:Y:S02]  /*1c630*/  UISETP.LT.AND UP3, UPT, UR7, 0x1, UPT ;  /* 0x000000010700788c */ /* 0x000fe4000bf61270 */
[----:B------:R-:W-:Y:S02]  /*1c640*/  USGXT.U32 UR10, UR6, 0xe ;  /* 0x0000000e060a789a */ /* 0x000fe40008000000 */
[----:B------:R-:W-:Y:S02]  /*1c650*/  USEL UR11, UR7, 0x1, !UP3 ;  /* 0x00000001070b7887 */ /* 0x000fe4000d800000 */
[----:B------:R-:W-:Y:S02]  /*1c660*/  UIADD3 UR20, UP3, UPT, UR10, 0x2, URZ ;  /* 0x000000020a147890 */ /* 0x000fe4000ff7e0ff */
[----:B------:R-:W-:Y:S01]  /*1c670*/  UISETP.NE.U32.AND UP1, UPT, UR12, URZ, UPT ;  /* 0x000000ff0c00728c */ /* 0x000fe2000bf25070 */
[----:B------:R-:W-:Y:S01]  /*1c680*/  UMOV UR21, URZ ;  /* 0x000000ff00157c82 */ /* 0x000fe20008000000 */
[----:B------:R-:W-:-:S02]  /*1c690*/  UIADD3 UR5, UPT, UPT, UR8, 0x44000, URZ ;  /* 0x0004400008057890 */ /* 0x000fc4000fffe0ff */
[----:B------:R-:W-:Y:S02]  /*1c6a0*/  UIADD3.X UR21, UPT, UPT, UR21, 0x40004040, URZ, UP3, !UPT ;  /* 0x4000404015157890 */ /* 0x000fe40009ffe4ff */
[----:B------:R-:W-:Y:S02]  /*1c6b0*/  UISETP.LT.OR UP3, UPT, UR22, 0x80, UP1 ;  /* 0x000000801600788c */ /* 0x000fe40008f61670 */
[----:B------:R-:W-:-:S04]  /*1c6c0*/  USHF.R.U32.HI UR5, URZ, 0x4, UR5 ;  /* 0x00000004ff057899 */ /* 0x000fc80008011605 */
[----:B------:R-:W-:Y:S02]  /*1c6d0*/  USGXT.U32 UR62, UR5, 0xe ;  /* 0x0000000e053e789a */ /* 0x000fe40008000000 */
[----:B------:R-:W-:Y:S02]  /*1c6e0*/  UIADD3 UR11, UPT, UPT, UR11, -0x1, URZ ;  /* 0xffffffff0b0b7890 */ /* 0x000fe4000fffe0ff */
[----:B------:R-:W-:Y:S01]  /*1c6f0*/  UIADD3 UR18, UP2, UPT, UR62, 0x80, URZ ;  /* 0x000000803e127890 */ /* 0x000fe2000ff5e0ff */
[----:B------:R-:W-:-:S03]  /*1c700*/  UMOV UR19, URZ ;  /* 0x000000ff00137c82 */ /* 0x000fc60008000000 */
[----:B------:R-:W-:Y:S02]  /*1c710*/  UIADD3.X UR19, UPT, UPT, UR19, 0x40004040, URZ, UP2, !UPT ;  /* 0x4000404013137890 */ /* 0x000fe400097fe4ff */
[----:B------:R-:W-:Y:S01]  /*1c720*/  UISETP.NE.U32.AND UP2, UPT, UR11, URZ, UPT ;  /* 0x000000ff0b00728c */ /* 0x000fe2000bf45070 */
[----:B-1----:R-:W-:Y:S06]  /*1c730*/  BAR.SYNC.DEFER_BLOCKING 0x0 ;  /* 0x0000000000007b1d */ /* 0x002fec0000010000 */
[----:B0-----:R-:W-:Y:S05]  /*1c740*/  BRA.U UP3, `(.L_x_6) ;  /* 0x0000000503587547 */ /* 0x001fea000b800000 */
[----:B------:R-:W-:Y:S02]  /*1c750*/  UIADD3 UR7, UPT, UPT, UR8, 0x40000, URZ ;  /* 0x0004000008077890 */ /* 0x000fe4000fffe0ff */
[----:B------:R-:W-:Y:S02]  /*1c760*/  USHF.R.U32.HI UR52, URZ, 0x4, UR8 ;  /* 0x00000004ff347899 */ /* 0x000fe40008011608 */
[----:B------:R-:W-:Y:S02]  /*1c770*/  USHF.R.U32.HI UR7, URZ, 0x4, UR7 ;  /* 0x00000004ff077899 */ /* 0x000fe40008011607 */
[----:B------:R-:W-:Y:S02]  /*1c780*/  USGXT.U32 UR52, UR52, 0xe ;  /* 0x0000000e3434789a */ /* 0x000fe40008000000 */
[----:B------:R-:W-:Y:S02]  /*1c790*/  USGXT.U32 UR50, UR7, 0xe ;  /* 0x0000000e0732789a */ /* 0x000fe40008000000 */
[----:B------:R-:W-:-:S02]  /*1c7a0*/  UIADD3 UR54, UP4, UPT, UR52, 0x2, URZ ;  /* 0x0000000234367890 */ /* 0x000fc4000ff9e0ff */
[----:B------:R-:W-:Y:S01]  /*1c7b0*/  UIADD3 UR46, UP3, UPT, UR50, 0x80, URZ ;  /* 0x00000080322e7890 */ /* 0x000fe2000ff7e0ff */
[----:B------:R-:W-:Y:S01]  /*1c7c0*/  UMOV UR5, URZ ;  /* 0x000000ff00057c82 */ /* 0x000fe20008000000 */
[----:B------:R-:W-:Y:S02]  /*1c7d0*/  UMOV UR6, URZ ;  /* 0x000000ff00067c82 */ /* 0x000fe40008000000 */
[----:B------:R-:W-:Y:S02]  /*1c7e0*/  UIADD3.X UR47, UPT, UPT, UR5, 0x40004040, URZ, UP3, !UPT ;  /* 0x40004040052f7890 */ /* 0x000fe40009ffe4ff */
[----:B------:R-:W-:Y:S02]  /*1c7f0*/  UIADD3.X UR55, UPT, UPT, UR6, 0x40004040, URZ, UP4, !UPT ;  /* 0x4000404006377890 */ /* 0x000fe4000a7fe4ff */
[----:B------:R-:W-:Y:S02]  /*1c800*/  UIADD3.64 UR42, UPT, UPT, UR46, 0x80, URZ ;  /* 0x000000802e2a7897 */ /* 0x000fe4000fffe0ff */
[----:B------:R-:W-:-:S02]  /*1c810*/  UIADD3.64 UR44, UPT, UPT, UR54, 0x2, URZ ;  /* 0x00000002362c7897 */ /* 0x000fc4000fffe0ff */
[----:B------:R-:W-:Y:S02]  /*1c820*/  UIADD3.64 UR36, UPT, UPT, UR54, 0x4, URZ ;  /* 0x0000000436247897 */ /* 0x000fe4000fffe0ff */
[----:B------:R-:W-:Y:S01]  /*1c830*/  UIADD3.64 UR38, UPT, UPT, UR46, 0x100, URZ ;  /* 0x000001002e267897 */ /* 0x000fe2000fffe0ff */
[----:B------:R-:W-:Y:S01]  /*1c840*/  UMOV UR24, 0x0 ;  /* 0x0000000000187882 */ /* 0x000fe20000000000 */
[----:B------:R-:W-:Y:S01]  /*1c850*/  UMOV UR25, 0x4408490 ;  /* 0x0440849000197882 */ /* 0x000fe20000000000 */
[----:B------:R-:W-:Y:S01]  /*1c860*/  UMOV UR53, 0x40004040 ;  /* 0x4000404000357882 */ /* 0x000fe20000000000 */
[----:B------:R-:W-:Y:S01]  /*1c870*/  UMOV UR51, 0x40004040 ;  /* 0x4000404000337882 */ /* 0x000fe20000000000 */
[----:B------:R-:W-:Y:S01]  /*1c880*/  UIADD3.64 UR66, UPT, UPT, UR54, 0x7fe, URZ ;  /* 0x000007fe36427897 */ /* 0x000fe2000fffe0ff */
[----:B------:R0:W-:Y:S01]  /*1c890*/  UTCHMMA gdesc[UR50], gdesc[UR52], tmem[UR9], tmem[UR24], idesc[UR25], !UPT ;  /* 0x00ff1834320075ea */ /* 0x0001e2000f800009 */
[----:B------:R-:W-:Y:S02]  /*1c8a0*/  UIADD3.64 UR34, UPT, UPT, UR46, 0x180, URZ ;  /* 0x000001802e227897 */ /* 0x000fe4000fffe0ff */
[----:B------:R-:W-:-:S02]  /*1c8b0*/  UIADD3.64 UR64, UPT, UPT, UR54, 0x800, URZ ;  /* 0x0000080036407897 */ /* 0x000fc4000fffe0ff */
[----:B------:R-:W-:Y:S01]  /*1c8c0*/  UIADD3.64 UR30, UPT, UPT, UR46, 0x200, URZ ;  /* 0x000002002e1e7897 */ /* 0x000fe2000fffe0ff */
[----:B------:R-:W-:Y:S01]  /*1c8d0*/  UMOV UR48, 0x0 ;  /* 0x0000000000307882 */ /* 0x000fe20000000000 */
[----:B------:R-:W-:Y:S01]  /*1c8e0*/  UMOV UR49, 0x4408490 ;  /* 0x0440849000317882 */ /* 0x000fe20000000000 */
[----:B------:R-:W-:Y:S02]  /*1c8f0*/  UIADD3.64 UR60, UPT, UPT, UR54, 0x802, URZ ;  /* 0x00000802363c7897 */ /* 0x000fe4000fffe0ff */
[----:B------:R1:W-:Y:S01]  /*1c900*/  UTCHMMA gdesc[UR46], gdesc[UR54], tmem[UR9], tmem[UR48], idesc[UR49], UPT ;  /* 0x00ff30362e0075ea */ /* 0x0003e2000b800009 */
[----:B------:R-:W-:Y:S01]  /*1c910*/  UIADD3.64 UR26, UPT, UPT, UR46, 0x280, URZ ;  /* 0x000002802e1a7897 */ /* 0x000fe2000fffe0ff */
[----:B------:R-:W-:Y:S01]  /*1c920*/  UMOV UR40, 0x0 ;  /* 0x0000000000287882 */ /* 0x000fe20000000000 */
[----:B------:R-:W-:Y:S01]  /*1c930*/  UMOV UR41, 0x4408490 ;  /* 0x0440849000297882 */ /* 0x000fe20000000000 */
[----:B------:R-:W-:Y:S01]  /*1c940*/  UIADD3.64 UR6, UPT, UPT, UR54, 0x804, URZ ;  /* 0x0000080436067897 */ /* 0x000fe2000fffe0ff */
[----:B------:R2:W-:Y:S01]  /*1c950*/  UTCHMMA gdesc[UR42], gdesc[UR44], tmem[UR9], tmem[UR40], idesc[UR41], UPT ;  /* 0x00ff282c2a0075ea */ /* 0x0005e2000b800009 */
[----:B0-----:R-:W-:-:S02]  /*1c960*/  UIADD3.64 UR24, UPT, UPT, UR46, 0x300, URZ ;  /* 0x000003002e187897 */ /* 0x001fc4000fffe0ff */
[----:B------:R-:W-:Y:S02]  /*1c970*/  UIADD3 UR13, UPT, UPT, UR9, 0x100000, URZ ;  /* 0x00100000090d7890 */ /* 0x000fe4000fffe0ff */
[----:B------:R-:W-:Y:S01]  /*1c980*/  UIADD3.64 UR52, UPT, UPT, UR54, 0xffe, URZ ;  /* 0x00000ffe36347897 */ /* 0x000fe2000fffe0ff */
[----:B------:R-:W-:Y:S01]  /*1c990*/  UMOV UR32, 0x0 ;  /* 0x0000000000207882 */ /* 0x000fe20000000000 */
[----:B------:R-:W-:Y:S01]  /*1c9a0*/  UMOV UR33, 0x4408490 ;  /* 0x0440849000217882 */ /* 0x000fe20000000000 */
[----:B------:R-:W-:Y:S02]  /*1c9b0*/  UIADD3 UR58, UPT, UPT, UR9, 0x100000, URZ ;  /* 0x00100000093a7890 */ /* 0x000fe4000fffe0ff */
[----:B------:R0:W-:Y:S01]  /*1c9c0*/  UTCHMMA gdesc[UR38], gdesc[UR36], tmem[UR9], tmem[UR32], idesc[UR33], UPT ;  /* 0x00ff2024260075ea */ /* 0x0001e2000b800009 */
[----:B-1----:R-:W-:Y:S02]  /*1c9d0*/  UIADD3.64 UR48, UPT, UPT, UR54, 0x1000, URZ ;  /* 0x0000100036307897 */ /* 0x002fe4000fffe0ff */
[----:B------:R-:W-:-:S02]  /*1c9e0*/  UIADD3 UR57, UPT, UPT, UR9, 0x100000, URZ ;  /* 0x0010000009397890 */ /* 0x000fc4000fffe0ff */
[----:B--2---:R-:W-:Y:S01]  /*1c9f0*/  UIADD3.64 UR44, UPT, UPT, UR54, 0x1002, URZ ;  /* 0x00001002362c7897 */ /* 0x004fe2000fffe0ff */
[----:B------:R-:W-:Y:S01]  /*1ca00*/  UMOV UR28, 0x0 ;  /* 0x00000000001c7882 */ /* 0x000fe20000000000 */
[----:B------:R-:W-:Y:S01]  /*1ca10*/  UMOV UR29, 0x4408490 ;  /* 0x04408490001d7882 */ /* 0x000fe20000000000 */
[----:B------:R-:W-:Y:S02]  /*1ca20*/  UIADD3 UR56, UPT, UPT, UR9, 0x100000, URZ ;  /* 0x0010000009387890 */ /* 0x000fe4000fffe0ff */
[----:B------:R1:W-:Y:S01]  /*1ca30*/  UTCHMMA gdesc[UR34], gdesc[UR66], tmem[UR9], tmem[UR28], idesc[UR29], UPT ;  /* 0x00ff1c42220075ea */ /* 0x0003e2000b800009 */
[----:B------:R-:W-:Y:S01]  /*1ca40*/  UIADD3.64 UR40, UPT, UPT, UR54, 0x1004, URZ ;  /* 0x0000100436287897 */ /* 0x000fe2000fffe0ff */
[----:B------:R-:W-:Y:S01]  /*1ca50*/  UMOV UR68, 0x0 ;  /* 0x0000000000447882 */ /* 0x000fe20000000000 */
[----:B------:R-:W-:Y:S01]  /*1ca60*/  UMOV UR69, 0x4408490 ;  /* 0x0440849000457882 */ /* 0x000fe20000000000 */
[----:B------:R-:W-:Y:S02]  /*1ca70*/  UIADD3 UR23, UPT, UPT, UR9, 0x100000, URZ ;  /* 0x0010000009177890 */ /* 0x000fe4000fffe0ff */
[----:B------:R2:W-:Y:S01]  /*1ca80*/  UTCHMMA gdesc[UR30], gdesc[UR64], tmem[UR9], tmem[UR68], idesc[UR69], UPT ;  /* 0x00ff44401e0075ea */ /* 0x0005e2000b800009 */
[----:B0-----:R-:W-:Y:S01]  /*1ca90*/  UIADD3.64 UR36, UPT, UPT, UR54, 0x17fe, URZ ;  /* 0x000017fe36247897 */ /* 0x001fe2000fffe0ff */
[----:B------:R-:W-:Y:S01]  /*1caa0*/  UMOV UR70, 0x0 ;  /* 0x0000000000467882 */ /* 0x000fe20000000000 */
[----:B------:R-:W-:Y:S01]  /*1cab0*/  UMOV UR71, 0x4408490 ;  /* 0x0440849000477882 */ /* 0x000fe20000000000 */
[----:B------:R-:W-:-:S02]  /*1cac0*/  UIADD3 UR22, UPT, UPT, UR9, 0x100000, URZ ;  /* 0x0010000009167890 */ /* 0x000fc4000fffe0ff */
[----:B------:R-:W-:Y:S01]  /*1cad0*/  UTCHMMA gdesc[UR26], gdesc[UR60], tmem[UR9], tmem[UR70], idesc[UR71], UPT ;  /* 0x00ff463c1a0075ea */ /* 0x000fe2000b800009 */
[----:B------:R-:W-:Y:S01]  /*1cae0*/  UIADD3.64 UR32, UPT, UPT, UR54, 0x1800, URZ ;  /* 0x0000180036207897 */ /* 0x000fe2000fffe0ff */
[----:B------:R-:W-:Y:S01]  /*1caf0*/  UMOV UR72, 0x0 ;  /* 0x0000000000487882 */ /* 0x000fe20000000000 */
[----:B------:R-:W-:Y:S01]  /*1cb00*/  UMOV UR73, 0x4408490 ;  /* 0x0440849000497882 */ /* 0x000fe20000000000 */
[----:B------:R-:W-:Y:S02]  /*1cb10*/  UIADD3 UR12, UPT, UPT, UR9, 0x100000, URZ ;  /* 0x00100000090c7890 */ /* 0x000fe4000fffe0ff */
[----:B------:R0:W-:Y:S01]  /*1cb20*/  UTCHMMA gdesc[UR24], gdesc[UR6], tmem[UR9], tmem[UR72], idesc[UR73], UPT ;  /* 0x00ff4806180075ea */ /* 0x0001e2000b800009 */
[----:B-1----:R-:W-:Y:S01]  /*1cb30*/  UIADD3.64 UR28, UPT, UPT, UR54, 0x1802, URZ ;  /* 0x00001802361c7897 */ /* 0x002fe2000fffe0ff */
[----:B------:R1:W-:Y:S01]  /*1cb40*/  UTCHMMA gdesc[UR50], gdesc[UR52], tmem[UR13], tmem[UR68], idesc[UR69], !UPT ;  /* 0x00ff4434320075ea */ /* 0x0003e2000f80000d */
[----:B------:R-:W-:Y:S02]  /*1cb50*/  UIADD3 UR5, UPT, UPT, UR9, 0x100000, URZ ;  /* 0x0010000009057890 */ /* 0x000fe4000fffe0ff */
[----:B------:R-:W-:Y:S01]  /*1cb60*/  UIADD3.64 UR54, UPT, UPT, UR54, 0x1804, URZ ;  /* 0x0000180436367897 */ /* 0x000fe2000fffe0ff */
[----:B------:R-:W-:Y:S01]  /*1cb70*/  UMOV UR66, 0x0 ;  /* 0x0000000000427882 */ /* 0x000fe20000000000 */
[----:B------:R-:W-:Y:S01]  /*1cb80*/  UMOV UR67, 0x4408490 ;  /* 0x0440849000437882 */ /* 0x000fe20000000000 */
[----:B--2---:R-:W-:Y:S01]  /*1cb90*/  UMOV UR64, 0x0 ;  /* 0x0000000000407882 */ /* 0x004fe20000000000 */
[----:B------:R1:W-:Y:S01]  /*1cba0*/  UTCHMMA gdesc[UR46], gdesc[UR48], tmem[UR58], tmem[UR66], idesc[UR67], UPT ;  /* 0x00ff42302e0075ea */ /* 0x0003e2000b80003a */
[----:B------:R-:W-:Y:S01]  /*1cbb0*/  UMOV UR65, 0x4408490 ;  /* 0x0440849000417882 */ /* 0x000fe20000000000 */
[----:B------:R1:W-:Y:S01]  /*1cbc0*/  UTCHMMA gdesc[UR42], gdesc[UR44], tmem[UR57], tmem[UR70], idesc[UR71], UPT ;  /* 0x00ff462c2a0075ea */ /* 0x0003e2000b800039 */
[----:B------:R1:W-:Y:S01]  /*1cbd0*/  UTCHMMA gdesc[UR38], gdesc[UR40], tmem[UR56], tmem[UR64], idesc[UR65], UPT ;  /* 0x00ff4028260075ea */ /* 0x0003e2000b800038 */
[----:B------:R-:W-:Y:S01]  /*1cbe0*/  UMOV UR76, 0x0 ;  /* 0x00000000004c7882 */ /* 0x000fe20000000000 */
[----:B------:R-:W-:Y:S01]  /*1cbf0*/  UMOV UR77, 0x4408490 ;  /* 0x04408490004d7882 */ /* 0x000fe20000000000 */
[----:B0-----:R-:W-:Y:S01]  /*1cc00*/  UMOV UR6, UR4 ;  /* 0x0000000400067c82 */ /* 0x001fe20008000000 */
[----:B------:R-:W-:Y:S01]  /*1cc10*/  UMOV UR7, URZ ;  /* 0x000000ff00077c82 */ /* 0x000fe20008000000 */
[----:B------:R1:W-:Y:S01]  /*1cc20*/  UTCHMMA gdesc[UR34], gdesc[UR36], tmem[UR23], tmem[UR68], idesc[UR69], UPT ;  /* 0x00ff4424220075ea */ /* 0x0003e2000b800017 */
[----:B------:R-:W-:Y:S01]  /*1cc30*/  UMOV UR74, 0x0 ;  /* 0x00000000004a7882 */ /* 0x000fe20000000000 */
[----:B------:R-:W-:Y:S01]  /*1cc40*/  UMOV UR75, 0x4408490 ;  /* 0x04408490004b7882 */ /* 0x000fe20000000000 */
[----:B------:R1:W-:Y:S01]  /*1cc50*/  UTCHMMA gdesc[UR30], gdesc[UR32], tmem[UR22], tmem[UR66], idesc[UR67], UPT ;  /* 0x00ff42201e0075ea */ /* 0x0003e2000b800016 */
[----:B------:R-:W-:Y:S01]  /*1cc60*/  UMOV UR59, UR6 ;  /* 0x00000006003b7c82 */ /* 0x000fe20008000000 */
[----:B------:R1:W-:Y:S01]  /*1cc70*/  UTCHMMA gdesc[UR26], gdesc[UR28], tmem[UR12], tmem[UR76], idesc[UR77], UPT ;  /* 0x00ff4c1c1a0075ea */ /* 0x0003e2000b80000c */
[----:B------:R1:W-:Y:S01]  /*1cc80*/  UTCHMMA gdesc[UR24], gdesc[UR54], tmem[UR5], tmem[UR74], idesc[UR75], UPT ;  /* 0x00ff4a36180075ea */ /* 0x0003e2000b800005 */
[----:B------:R1:W-:Y:S01]  /*1cc90*/  UTCBAR [UR59], URZ ;  /* 0x000000ff3b0073e9 */ /* 0x0003e200080000ff */
[----:B------:R-:W-:Y:S01]  /*1cca0*/  NOP ;  /* 0x0000000000007918 */ /* 0x000fe20000000000 */
.L_x_6:
[----:B------:R-:W-:Y:S01]  /*1ccb0*/  UMOV UR6, URZ ;  /* 0x000000ff00067c82 */ /* 0x000fe20008000000 */
[----:B-1----:R-:W-:Y:S01]  /*1ccc0*/  UMOV UR5, URZ ;  /* 0x000000ff00057c82 */ /* 0x002fe20008000000 */
[----:B------:R-:W-:Y:S05]  /*1ccd0*/  BRA.U !UP2, `(.L_x_7) ;  /* 0x000000e10a547547 */ /* 0x000fea000b800000 */
[----:B------:R-:W-:Y:S02]  /*1cce0*/  USHF.R.S32.HI UR7, URZ, 0x1f, UR15 ;  /* 0x0000001fff077899 */ /* 0x000fe4000801140f */
[----:B------:R-:W-:Y:S02]  /*1ccf0*/  USHF.R.S32.HI UR63, URZ, 0x1f, UR14 ;  /* 0x0000001fff3f7899 */ /* 0x000fe4000801140e */
[----:B------:R-:W-:Y:S02]  /*1cd00*/  USHF.L.U32 UR12, UR14, 0x1, URZ ;  /* 0x000000010e0c7899 */ /* 0x000fe400080006ff */
[----:B------:R-:W-:Y:S02]  /*1cd10*/  USHF.L.U32 UR13, UR15, 0x1, URZ ;  /* 0x000000010f0d7899 */ /* 0x000fe400080006ff */
[----:B------:R-:W-:Y:S02]  /*1cd20*/  USHF.L.U64.HI UR14, UR14, 0x1, UR63 ;  /* 0x000000010e0e7899 */ /* 0x000fe4000801023f */
[----:B------:R-:W-:-:S02]  /*1cd30*/  USHF.L.U64.HI UR15, UR15, 0x1, UR7 ;  /* 0x000000010f0f7899 */ /* 0x000fc40008010207 */
[----:B------:R-:W-:Y:S02]  /*1cd40*/  UIADD3.64 UR22, UPT, UPT, UR18, 0x80, URZ ;  /* 0x0000008012167897 */ /* 0x000fe4000fffe0ff */
[----:B------:R-:W-:Y:S02]  /*1cd50*/  UIADD3.64 UR24, UPT, UPT, UR20, 0x2, URZ ;  /* 0x0000000214187897 */ /* 0x000fe4000fffe0ff */
[----:B------:R-:W-:Y:S02]  /*1cd60*/  UIADD3.64 UR26, UPT, UPT, UR18, 0x100, URZ ;  /* 0x00000100121a7897 */ /* 0x000fe4000fffe0ff */
[----:B------:R-:W-:Y:S02]  /*1cd70*/  UIADD3.64 UR28, UPT, UPT, UR20, 0x4, URZ ;  /* 0x00000004141c7897 */ /* 0x000fe4000fffe0ff */
[----:B------:R-:W-:Y:S02]  /*1cd80*/  UIADD3.64 UR30, UPT, UPT, UR18, 0x180, URZ ;  /* 0x00000180121e7897 */ /* 0x000fe4000fffe0ff */
[----:B------:R-:W-:-:S02]  /*1cd90*/  UIADD3.64 UR32, UPT, UPT, UR20, 0x7fe, URZ ;  /* 0x000007fe14207897 */ /* 0x000fc4000fffe0ff */
        /* <DEDUP_REMOVED lines=13> */
[----:B------:R-:W-:Y:S01]  /*1ce70*/  UIADD3.64 UR60, UPT, UPT, UR20, 0x1804, URZ ;  /* 0x00001804143c7897 */ /* 0x000fe2000fffe0ff */
[----:B------:R-:W-:Y:S01]  /*1ce80*/  UMOV UR72, 0x1 ;  /* 0x0000000100487882 */ /* 0x000fe20000000000 */
[----:B------:R-:W-:Y:S01]  /*1ce90*/  UMOV UR7, URZ ;  /* 0x000000ff00077c82 */ /* 0x000fe20008000000 */
[----:B------:R-:W-:-:S09]  /*1cea0*/  UMOV UR63, 0x40004040 ;  /* 0x40004040003f7882 */ /* 0x000fd20000000000 */
.L_x_10:
[----:B------:R-:W2:Y:S01]  /*1ceb0*/  LDL.LU R95, [R1+0x18c] ;  /* 0x00018c00015f7983 */ /* 0x000ea20000300800 */
[----:B------:R-:W0:Y:S03]  /*1cec0*/  LDCU UR64, c[0x0][0x3a0] ;  /* 0x00007400ff4077ac */ /* 0x000e260008000800 */
[----:B------:R-:W3:Y:S04]  /*1ced0*/  LDL.LU R94, [R1+0x698] ;  /* 0x00069800015e7983 */ /* 0x000ee80000300800 */
[----:B------:R-:W4:Y:S04]  /*1cee0*/  LDL.LU R93, [R1+0x690] ;  /* 0x00069000015d7983 */ /* 0x000f280000300800 */
        /* <DEDUP_REMOVED lines=19> */
[----:B------:R-:W4:Y:S01]  /*1d020*/  LDL.LU R74, [R1+0x65c] ;  /* 0x00065c00014a7983 */ /* 0x000f220000300800 */
[----:B------:R-:W-:-:S02]  /*1d030*/  UIADD3 UR6, UPT, UPT, UR6, 0x1, URZ ;  /* 0x0000000106067890 */ /* 0x000fc4000fffe0ff */
[----:B------:R-:W-:Y:S01]  /*1d040*/  USHF.L.U32 UR5, UR5, 0x1f, URZ ;  /* 0x0000001f05057899 */ /* 0x000fe200080006ff */
[----:B------:R-:W1:Y:S01]  /*1d050*/  S2R R73, SR_TID.X ;  /* 0x0000000000497919 */ /* 0x000e620000002100 */
[----:B0-----:R-:W-:Y:S01]  /*1d060*/  UIMAD UR64, UR6, -0x80, UR64 ;  /* 0xffffff80064078a4 */ /* 0x001fe2000f8e0240 */
[----:B-1----:R-:W-:-:S04]  /*1d070*/  SHF.R.U32.HI R71, RZ, 0x6, R73 ;  /* 0x00000006ff477819 */ /* 0x002fc80000011649 */
[----:B------:R-:W-:-:S04]  /*1d080*/  SGXT.U32 R71, R71, 0x2 ;  /* 0x000000024747781a */ /* 0x000fc80000000000 */
[----:B------:R-:W-:Y:S02]  /*1d090*/  ISETP.GE.AND P1, PT, R71, UR64, PT ;  /* 0x0000004047007c0c */ /* 0x000fe4000bf26270 */
[----:B--2---:R-:W-:Y:S02]  /*1d0a0*/  IADD3 R95, P5, PT, R95, UR12, RZ ;  /* 0x0000000c5f5f7c10 */ /* 0x004fe4000ffbe0ff */
[----:B---3--:R-:W-:-:S03]  /*1d0b0*/  IADD3 R94, P6, PT, R94, UR12, RZ ;  /* 0x0000000c5e5e7c10 */ /* 0x008fc6000ffde0ff */
[----:B------:R-:W-:Y:S01]  /*1d0c0*/  STL [R1+0x18c], R95 ;  /* 0x00018c5f01007387 */ /* 0x000fe20000100800 */
[----:B----4-:R-:W-:-:S03]  /*1d0d0*/  IADD3 R93, P2, PT, R93, UR12, RZ ;  /* 0x0000000c5d5d7c10 */ /* 0x010fc6000ff5e0ff */
[----:B------:R-:W-:Y:S01]  /*1d0e0*/  STL [R1+0x698], R94 ;  /* 0x0006985e01007387 */ /* 0x000fe20000100800 */
[----:B------:R-:W-:-:S03]  /*1d0f0*/  IADD3 R92, P3, PT, R92, UR12, RZ ;  /* 0x0000000c5c5c7c10 */ /* 0x000fc6000ff7e0ff */
[----:B------:R-:W-:Y:S01]  /*1d100*/  STL [R1+0x690], R93 ;  /* 0x0006905d01007387 */ /* 0x000fe20000100800 */
[----:B------:R-:W-:-:S03]  /*1d110*/  IADD3 R91, P4, PT, R91, UR12, RZ ;  /* 0x0000000c5b5b7c10 */ /* 0x000fc6000ff9e0ff */
[----:B------:R-:W-:Y:S01]  /*1d120*/  STL [R1+0x6a4], R92 ;  /* 0x0006a45c01007387 */ /* 0x000fe20000100800 */
[----:B------:R-:W-:-:S03]  /*1d130*/  IADD3.X R90, PT, PT, R90, UR14, RZ, P5, !PT ;  /* 0x0000000e5a5a7c10 */ /* 0x000fc6000affe4ff */
        /* <DEDUP_REMOVED lines=23> */
[----:B------:R-:W-:Y:S02]  /*1d2b0*/  IADD3.X R78, PT, PT, R78, UR14, RZ, P6, !PT ;  /* 0x0000000e4e4e7c10 */ /* 0x000fe4000b7fe4ff */
[----:B------:R-:W-:-:S05]  /*1d2c0*/  IADD3 R72, P6, PT, R72, UR12, RZ ;  /* 0x0000000c48487c10 */ /* 0x000fca000ffde0ff */
[----:B------:R0:W-:Y:S04]  /*1d2d0*/  STL [R1+0x664], R72 ;  /* 0x0006644801007387 */ /* 0x0001e80000100800 */
[----:B------:R-:W-:Y:S04]  /*1d2e0*/  STL [R1+0x66c], R79 ;  /* 0x00066c4f01007387 */ /* 0x000fe80000100800 */
[----:B0-----:R-:W2:Y:S01]  /*1d2f0*/  LDL.LU R72, [R1+0x670] ;  /* 0x0006700001487983 */ /* 0x001ea20000300800 */
[----:B------:R-:W-:-:S03]  /*1d300*/  IADD3.X R77, PT, PT, R77, UR14, RZ, P2, !PT ;  /* 0x0000000e4d4d7c10 */ /* 0x000fc600097fe4ff */
[----:B------:R-:W-:Y:S04]  /*1d310*/  STL [R1+0x67c], R78 ;  /* 0x00067c4e01007387 */ /* 0x000fe80000100800 */
[----:B------:R-:W3:Y:S01]  /*1d320*/  LDL.LU R71, [R1+0x654] ;  /* 0x0006540001477983 */ /* 0x000ee20000300800 */
[----:B------:R-:W-:Y:S02]  /*1d330*/  IADD3 R76, P2, PT, R76, UR12, RZ ;  /* 0x0000000c4c4c7c10 */ /* 0x000fe4000ff5e0ff */
[----:B------:R-:W-:-:S03]  /*1d340*/  IADD3.X R75, PT, PT, R75, UR14, RZ, P3, !PT ;  /* 0x0000000e4b4b7c10 */ /* 0x000fc60009ffe4ff */
[----:B------:R0:W-:Y:S04]  /*1d350*/  STL [R1+0x180], R76 ;  /* 0x0001804c01007387 */ /* 0x0001e80000100800 */
[----:B------:R-:W-:Y:S01]  /*1d360*/  STL [R1+0x678], R77 ;  /* 0x0006784d01007387 */ /* 0x000fe20000100800 */
[----:B------:R-:W-:-:S03]  /*1d370*/  IADD3 R74, P3, PT, R74, UR12, RZ ;  /* 0x0000000c4a4a7c10 */ /* 0x000fc6000ff7e0ff */
[----:B0-----:R-:W4:Y:S04]  /*1d380*/  LDL.LU R76, [R1+0x668] ;  /* 0x00066800014c7983 */ /* 0x001f280000300800 */
[----:B------:R0:W-:Y:S04]  /*1d390*/  STL [R1+0x184], R75 ;  /* 0x0001844b01007387 */ /* 0x0001e80000100800 */
[----:B0-----:R-:W4:Y:S04]  /*1d3a0*/  LDL.LU R75, [R1+0x64c] ;  /* 0x00064c00014b7983 */ /* 0x001f280000300800 */
[----:B------:R-:W4:Y:S04]  /*1d3b0*/  LDL.LU R98, [R1+0x660] ;  /* 0x0006600001627983 */ /* 0x000f280000300800 */
[----:B------:R-:W4:Y:S04]  /*1d3c0*/  LDL.LU R97, [R1+0x644] ;  /* 0x0006440001617983 */ /* 0x000f280000300800 */
[----:B------:R-:W4:Y:S04]  /*1d3d0*/  LDL.LU R96, [R1+0x17c] ;  /* 0x00017c0001607983 */ /* 0x000f280000300800 */
[----:B------:R0:W-:Y:S04]  /*1d3e0*/  STL [R1+0x65c], R74 ;  /* 0x00065c4a01007387 */ /* 0x0001e80000100800 */
        /* <DEDUP_REMOVED lines=19> */
[----:B0-----:R-:W4:Y:S01]  /*1d520*/  LDL.LU R74, [R1+0x610] ;  /* 0x00061000014a7983 */ /* 0x001f220000300800 */
[----:B--2---:R-:W-:-:S05]  /*1d530*/  IADD3.X R72, PT, PT, R72, UR14, RZ, P4, !PT ;  /* 0x0000000e48487c10 */ /* 0x004fca000a7fe4ff */
[----:B------:R0:W-:Y:S01]  /*1d540*/  STL [R1+0x670], R72 ;  /* 0x0006704801007387 */ /* 0x0001e20000100800 */
[----:B---3--:R-:W-:-:S03]  /*1d550*/  IADD3 R71, P4, PT, R71, UR12, RZ ;  /* 0x0000000c47477c10 */ /* 0x008fc6000ff9e0ff */
[----:B0-----:R-:W2:Y:S04]  /*1d560*/  LDL.LU R72, [R1+0x5ec] ;  /* 0x0005ec0001487983 */ /* 0x001ea80000300800 */
[----:B------:R0:W-:Y:S04]  /*1d570*/  STL [R1+0x654], R71 ;  /* 0x0006544701007387 */ /* 0x0001e80000100800 */
[----:B0-----:R-:W3:Y:S01]  /*1d580*/  LDL.LU R71, [R1+0x608] ;  /* 0x0006080001477983 */ /* 0x001ee20000300800 */
[----:B----4-:R-:W-:-:S05]  /*1d590*/  IADD3.X R76, PT, PT, R76, UR14, RZ, P5, !PT ;  /* 0x0000000e4c4c7c10 */ /* 0x010fca000affe4ff */
[----:B------:R0:W-:Y:S01]  /*1d5a0*/  STL [R1+0x668], R76 ;  /* 0x0006684c01007387 */ /* 0x0001e20000100800 */
[----:B------:R-:W-:Y:S02]  /*1d5b0*/  IADD3 R75, P5, PT, R75, UR12, RZ ;  /* 0x0000000c4b4b7c10 */ /* 0x000fe4000ffbe0ff */
[----:B------:R-:W-:Y:S01]  /*1d5c0*/  IADD3.X R98, PT, PT, R98, UR14, RZ, P6, !PT ;  /* 0x0000000e62627c10 */ /* 0x000fe2000b7fe4ff */
[----:B0-----:R-:W4:Y:S01]  /*1d5d0*/  LDL.LU R76, [R1+0x5e4] ;  /* 0x0005e400014c7983 */ /* 0x001f220000300800 */
[----:B------:R-:W-:-:S03]  /*1d5e0*/  IADD3 R97, P6, PT, R97, UR12, RZ ;  /* 0x0000000c61617c10 */ /* 0x000fc6000ffde0ff */
[----:B------:R0:W-:Y:S01]  /*1d5f0*/  STL [R1+0x64c], R75 ;  /* 0x00064c4b01007387 */ /* 0x0001e20000100800 */
[----:B------:R-:W-:Y:S02]  /*1d600*/  IADD3.X R96, PT, PT, R96, UR14, RZ, P2, !PT ;  /* 0x0000000e60607c10 */ /* 0x000fe400097fe4ff */
[----:B------:R-:W-:Y:S01]  /*1d610*/  IADD3 R95, P2, PT, R95, UR12, RZ ;  /* 0x0000000c5f5f7c10 */ /* 0x000fe2000ff5e0ff */
[----:B0-----:R-:W4:Y:S01]  /*1d620*/  LDL.LU R75, [R1+0x600] ;  /* 0x00060000014b7983 */ /* 0x001f220000300800 */
        /* <DEDUP_REMOVED lines=37> */
[----:B------:R-:W-:Y:S04]  /*1d880*/  STL [R1+0x620], R80 ;  /* 0x0006205001007387 */ /* 0x000fe80000100800 */
[----:B------:R-:W-:Y:S04]  /*1d890*/  STL [R1+0x5fc], R79 ;  /* 0x0005fc4f01007387 */ /* 0x000fe80000100800 */
[----:B------:R0:W-:Y:S04]  /*1d8a0*/  STL [R1+0x610], R74 ;  /* 0x0006104a01007387 */ /* 0x0001e80000100800 */
[----:B------:R-:W-:Y:S04]  /*1d8b0*/  STL [R1+0x618], R78 ;  /* 0x0006184e01007387 */ /* 0x000fe80000100800 */
[----:B0-----:R-:W4:Y:S04]  /*1d8c0*/  LDL.LU R74, [R1+0x5dc] ;  /* 0x0005dc00014a7983 */ /* 0x001f280000300800 */
[----:B------:R-:W-:Y:S01]  /*1d8d0*/  STL [R1+0x5f4], R77 ;  /* 0x0005f44d01007387 */ /* 0x000fe20000100800 */
[----:B--2---:R-:W-:-:S05]  /*1d8e0*/  IADD3 R72, P2, PT, R72, UR12, RZ ;  /* 0x0000000c48487c10 */ /* 0x004fca000ff5e0ff */
[----:B------:R0:W-:Y:S01]  /*1d8f0*/  STL [R1+0x5ec], R72 ;  /* 0x0005ec4801007387 */ /* 0x0001e20000100800 */
[----:B---3--:R-:W-:-:S03]  /*1d900*/  IADD3.X R71, PT, PT, R71, UR14, RZ, P3, !PT ;  /* 0x0000000e47477c10 */ /* 0x008fc60009ffe4ff */
[----:B0-----:R-:W2:Y:S04]  /*1d910*/  LDL.LU R72, [R1+0x5f8] ;  /* 0x0005f80001487983 */ /* 0x001ea80000300800 */
[----:B------:R0:W-:Y:S04]  /*1d920*/  STL [R1+0x608], R71 ;  /* 0x0006084701007387 */ /* 0x0001e80000100800 */
[----:B0-----:R-:W3:Y:S01]  /*1d930*/  LDL.LU R71, [R1+0x5d4] ;  /* 0x0005d40001477983 */ /* 0x001ee20000300800 */
[----:B----4-:R-:W-:-:S05]  /*1d940*/  IADD3 R76, P3, PT, R76, UR12, RZ ;  /* 0x0000000c4c4c7c10 */ /* 0x010fca000ff7e0ff */
[----:B------:R0:W-:Y:S01]  /*1d950*/  STL [R1+0x5e4], R76 ;  /* 0x0005e44c01007387 */ /* 0x0001e20000100800 */
[----:B------:R-:W-:-:S03]  /*1d960*/  IADD3.X R75, PT, PT, R75, UR14, RZ, P4, !PT ;  /* 0x0000000e4b4b7c10 */ /* 0x000fc6000a7fe4ff */
        /* <DEDUP_REMOVED lines=24> */
[----:B------:R-:W-:-:S03]  /*1daf0*/  IADD3 R74, P4, PT, R74, UR12, RZ ;  /* 0x0000000c4a4a7c10 */ /* 0x000fc6000ff9e0ff */
[----:B0-----:R-:W4:Y:S04]  /*1db00*/  LDL.LU R75, [R1+0x574] ;  /* 0x00057400014b7983 */ /* 0x001f280000300800 */
[----:B------:R0:W-:Y:S04]  /*1db10*/  STL [R1+0x5dc], R74 ;  /* 0x0005dc4a01007387 */ /* 0x0001e80000100800 */
[----:B0-----:R-:W4:Y:S01]  /*1db20*/  LDL.LU R74, [R1+0x590] ;  /* 0x00059000014a7983 */ /* 0x001f220000300800 */
[----:B--2---:R-:W-:-:S05]  /*1db30*/  IADD3.X R72, PT, PT, R72, UR14, RZ, P5, !PT ;  /* 0x0000000e48487c10 */ /* 0x004fca000affe4ff */
[----:B------:R0:W-:Y:S01]  /*1db40*/  STL [R1+0x5f8], R72 ;  /* 0x0005f84801007387 */ /* 0x0001e20000100800 */
[----:B---3--:R-:W-:-:S03]  /*1db50*/  IADD3 R71, P5, PT, R71, UR12, RZ ;  /* 0x0000000c47477c10 */ /* 0x008fc6000ffbe0ff */
[----:B0-----:R-:W2:Y:S04]  /*1db60*/  LDL.LU R72, [R1+0x56c] ;  /* 0x00056c0001487983 */ /* 0x001ea80000300800 */
[----:B------:R0:W-:Y:S04]  /*1db70*/  STL [R1+0x5d4], R71 ;  /* 0x0005d44701007387 */ /* 0x0001e80000100800 */
[----:B0-----:R-:W3:Y:S01]  /*1db80*/  LDL.LU R71, [R1+0x588] ;  /* 0x0005880001477983 */ /* 0x001ee20000300800 */
[----:B----4-:R-:W-:Y:S02]  /*1db90*/  IADD3.X R76, PT, PT, R76, UR14, RZ, P6, !PT ;  /* 0x0000000e4c4c7c10 */ /* 0x010fe4000b7fe4ff */
[----:B------:R-:W-:-:S03]  /*1dba0*/  IADD3 R98, P6, PT, R98, UR12, RZ ;  /* 0x0000000c62627c10 */ /* 0x000fc6000ffde0ff */
[----:B------:R0:W-:Y:S01]  /*1dbb0*/  STL [R1+0x5f0], R76 ;  /* 0x0005f04c01007387 */ /* 0x0001e20000100800 */
[----:B------:R-:W-:Y:S02]  /*1dbc0*/  IADD3.X R97, PT, PT, R97, UR14, RZ, P2, !PT ;  /* 0x0000000e61617c10 */ /* 0x000fe400097fe4ff */
[----:B------:R-:W-:Y:S01]  /*1dbd0*/  IADD3 R96, P2, PT, R96, UR12, RZ ;  /* 0x0000000c60607c10 */ /* 0x000fe2000ff5e0ff */
[----:B0-----:R-:W4:Y:S04]  /*1dbe0*/  LDL.LU R76, [R1+0x564] ;  /* 0x00056400014c7983 */ /* 0x001f280000300800 */
        /* <DEDUP_REMOVED lines=39> */
[----:B------:R-:W-:-:S05]  /*1de60*/  IADD3 R75, P2, PT, R75, UR12, RZ ;  /* 0x0000000c4b4b7c10 */ /* 0x000fca000ff5e0ff */
[----:B------:R0:W-:Y:S04]  /*1de70*/  STL [R1+0x574], R75 ;  /* 0x0005744b01007387 */ /* 0x0001e80000100800 */
[----:B------:R-:W-:Y:S01]  /*1de80*/  STL [R1+0x57c], R78 ;  /* 0x00057c4e01007387 */ /* 0x000fe20000100800 */
[----:B------:R-:W-:-:S03]  /*1de90*/  IADD3.X R74, PT, PT, R74, UR14, RZ, P3, !PT ;  /* 0x0000000e4a4a7c10 */ /* 0x000fc60009ffe4ff */
[----:B0-----:R-:W4:Y:S04]  /*1dea0*/  LDL.LU R75, [R1+0x580] ;  /* 0x00058000014b7983 */ /* 0x001f280000300800 */
[----:B------:R-:W-:Y:S04]  /*1deb0*/  STL [R1+0x598], R77 ;  /* 0x0005984d01007387 */ /* 0x000fe80000100800 */
[----:B------:R0:W-:Y:S04]  /*1dec0*/  STL [R1+0x590], R74 ;  /* 0x0005904a01007387 */ /* 0x0001e80000100800 */
[----:B0-----:R-:W4:Y:S01]  /*1ded0*/  LDL.LU R74, [R1+0x55c] ;  /* 0x00055c00014a7983 */ /* 0x001f220000300800 */
[----:B--2---:R-:W-:-:S05]  /*1dee0*/  IADD3 R72, P3, PT, R72, UR12, RZ ;  /* 0x0000000c48487c10 */ /* 0x004fca000ff7e0ff */
[----:B------:R0:W-:Y:S01]  /*1def0*/  STL [R1+0x56c], R72 ;  /* 0x00056c4801007387 */ /* 0x0001e20000100800 */
[----:B---3--:R-:W-:-:S03]  /*1df00*/  IADD3.X R71, PT, PT, R71, UR14, RZ, P4, !PT ;  /* 0x0000000e47477c10 */ /* 0x008fc6000a7fe4ff */
[----:B0-----:R-:W2:Y:S04]  /*1df10*/  LDL.LU R72, [R1+0x578] ;  /* 0x0005780001487983 */ /* 0x001ea80000300800 */
[----:B------:R0:W-:Y:S04]  /*1df20*/  STL [R1+0x588], R71 ;  /* 0x0005884701007387 */ /* 0x0001e80000100800 */
[----:B0-----:R-:W3:Y:S01]  /*1df30*/  LDL.LU R71, [R1+0x554] ;  /* 0x0005540001477983 */ /* 0x001ee20000300800 */
[----:B----4-:R-:W-:-:S03]  /*1df40*/  IADD3 R76, P4, PT, R76, UR12, RZ ;  /* 0x0000000c4c4c7c10 */ /* 0x010fc6000ff9e0ff */
        /* <DEDUP_REMOVED lines=24> */
[----:B------:R-:W-:-:S05]  /*1e0d0*/  IADD3.X R75, PT, PT, R75, UR14, RZ, P5, !PT ;  /* 0x0000000e4b4b7c10 */ /* 0x000fca000affe4ff */
[----:B------:R0:W-:Y:S04]  /*1e0e0*/  STL [R1+0x580], R75 ;  /* 0x0005804b01007387 */ /* 0x0001e80000100800 */
[----:B0-----:R-:W4:Y:S01]  /*1e0f0*/  LDL.LU R75, [R1+0x4f4] ;  /* 0x0004f400014b7983 */ /* 0x001f220000300800 */
[----:B------:R-:W-:-:S05]  /*1e100*/  IADD3 R74, P5, PT, R74, UR12, RZ ;  /* 0x0000000c4a4a7c10 */ /* 0x000fca000ffbe0ff */
        /* <DEDUP_REMOVED lines=9> */
[----:B------:R-:W-:-:S02]  /*1e1a0*/  IADD3 R97, P2, PT, R97, UR12, RZ ;  /* 0x0000000c61617c10 */ /* 0x000fc4000ff5e0ff */
[----:B------:R-:W-:Y:S01]  /*1e1b0*/  IADD3.X R96, PT, PT, R96, UR14, RZ, P3, !PT ;  /* 0x0000000e60607c10 */ /* 0x000fe20009ffe4ff */
[----:B------:R-:W-:Y:S01]  /*1e1c0*/  STL [R1+0x570], R98 ;  /* 0x0005706201007387 */ /* 0x000fe20000100800 */
[----:B------:R-:W-:Y:S02]  /*1e1d0*/  IADD3 R95, P3, PT, R95, UR12, RZ ;  /* 0x0000000c5f5f7c10 */ /* 0x000fe4000ff7e0ff */
[----:B------:R-:W-:Y:S01]  /*1e1e0*/  IADD3.X R94, PT, PT, R94, UR14, RZ, P4, !PT ;  /* 0x0000000e5e5e7c10 */ /* 0x000fe2000a7fe4ff */
        /* <DEDUP_REMOVED lines=37> */
[----:B------:R0:W-:Y:S04]  /*1e440*/  STL [R1+0x518], R76 ;  /* 0x0005184c01007387 */ /* 0x0001e80000100800 */
[----:B------:R-:W-:Y:S04]  /*1e450*/  STL [R1+0x520], R78 ;  /* 0x0005204e01007387 */ /* 0x000fe80000100800 */
[----:B0-----:R-:W4:Y:S01]  /*1e460*/  LDL.LU R76, [R1+0x4e4] ;  /* 0x0004e400014c7983 */ /* 0x001f220000300800 */
[----:B------:R-:W-:-:S03]  /*1e470*/  IADD3 R75, P3, PT, R75, UR12, RZ ;  /* 0x0000000c4b4b7c10 */ /* 0x000fc6000ff7e0ff */
[----:B------:R-:W-:Y:S04]  /*1e480*/  STL [R1+0x4fc], R77 ;  /* 0x0004fc4d01007387 */ /* 0x000fe80000100800 */
[----:B------:R0:W-:Y:S04]  /*1e490*/  STL [R1+0x4f4], R75 ;  /* 0x0004f44b01007387 */ /* 0x0001e80000100800 */
[----:B0-----:R-:W4:Y:S01]  /*1e4a0*/  LDL.LU R75, [R1+0x500] ;  /* 0x00050000014b7983 */ /* 0x001f220000300800 */
[----:B------:R-:W-:-:S05]  /*1e4b0*/  IADD3.X R74, PT, PT, R74, UR14, RZ, P4, !PT ;  /* 0x0000000e4a4a7c10 */ /* 0x000fca000a7fe4ff */
[----:B------:R0:W-:Y:S04]  /*1e4c0*/  STL [R1+0x510], R74 ;  /* 0x0005104a01007387 */ /* 0x0001e80000100800 */
[----:B0-----:R-:W4:Y:S01]  /*1e4d0*/  LDL.LU R74, [R1+0x4dc] ;  /* 0x0004dc00014a7983 */ /* 0x001f220000300800 */
[----:B--2---:R-:W-:-:S05]  /*1e4e0*/  IADD3 R72, P4, PT, R72, UR12, RZ ;  /* 0x0000000c48487c10 */ /* 0x004fca000ff9e0ff */
[----:B------:R0:W-:Y:S01]  /*1e4f0*/  STL [R1+0x4ec], R72 ;  /* 0x0004ec4801007387 */ /* 0x0001e20000100800 */
[----:B---3--:R-:W-:-:S03]  /*1e500*/  IADD3.X R71, PT, PT, R71, UR14, RZ, P5, !PT ;  /* 0x0000000e47477c10 */ /* 0x008fc6000affe4ff */
[----:B0-----:R-:W2:Y:S04]  /*1e510*/  LDL.LU R72, [R1+0x4f8] ;  /* 0x0004f80001487983 */ /* 0x001ea80000300800 */
[----:B------:R-:W3:Y:S04]  /*1e520*/  LDL.LU R98, [R1+0x4d4] ;  /* 0x0004d40001627983 */ /* 0x000ee80000300800 */
[----:B------:R-:W3:Y:S04]  /*1e530*/  LDL.LU R97, [R1+0x4f0] ;  /* 0x0004f00001617983 */ /* 0x000ee80000300800 */
[----:B------:R-:W3:Y:S04]  /*1e540*/  LDL.LU R96, [R1+0x4cc] ;  /* 0x0004cc0001607983 */ /* 0x000ee80000300800 */
[----:B------:R0:W-:Y:S04]  /*1e550*/  STL [R1+0x508], R71 ;  /* 0x0005084701007387 */ /* 0x0001e80000100800 */
        /* <DEDUP_REMOVED lines=19> */
[----:B0-----:R-:W3:Y:S01]  /*1e690*/  LDL.LU R71, [R1+0x47c] ;  /* 0x00047c0001477983 */ /* 0x001ee20000300800 */
[----:B----4-:R-:W-:-:S05]  /*1e6a0*/  IADD3 R76, P5, PT, R76, UR12, RZ ;  /* 0x0000000c4c4c7c10 */ /* 0x010fca000ffbe0ff */
[----:B------:R0:W-:Y:S04]  /*1e6b0*/  STL [R1+0x4e4], R76 ;  /* 0x0004e44c01007387 */ /* 0x0001e80000100800 */
[----:B0-----:R-:W4:Y:S01]  /*1e6c0*/  LDL.LU R76, [R1+0x498] ;  /* 0x00049800014c7983 */ /* 0x001f220000300800 */
[----:B------:R-:W-:-:S05]  /*1e6d0*/  IADD3.X R75, PT, PT, R75, UR14, RZ, P6, !PT ;  /* 0x0000000e4b4b7c10 */ /* 0x000fca000b7fe4ff */
[----:B------:R0:W-:Y:S04]  /*1e6e0*/  STL [R1+0x500], R75 ;  /* 0x0005004b01007387 */ /* 0x0001e80000100800 */
[----:B0-----:R-:W4:Y:S01]  /*1e6f0*/  LDL.LU R75, [R1+0x474] ;  /* 0x00047400014b7983 */ /* 0x001f220000300800 */
[----:B------:R-:W-:-:S05]  /*1e700*/  IADD3 R74, P6, PT, R74, UR12, RZ ;  /* 0x0000000c4a4a7c10 */ /* 0x000fca000ffde0ff */
[----:B------:R0:W-:Y:S04]  /*1e710*/  STL [R1+0x4dc], R74 ;  /* 0x0004dc4a01007387 */ /* 0x0001e80000100800 */
[----:B0-----:R-:W4:Y:S01]  /*1e720*/  LDL.LU R74, [R1+0x490] ;  /* 0x00049000014a7983 */ /* 0x001f220000300800 */
[----:B--2---:R-:W-:Y:S02]  /*1e730*/  IADD3.X R72, PT, PT, R72, UR14, RZ, P2, !PT ;  /* 0x0000000e48487c10 */ /* 0x004fe400097fe4ff */
[----:B---3--:R-:W-:-:S03]  /*1e740*/  IADD3 R98, P2, PT, R98, UR12, RZ ;  /* 0x0000000c62627c10 */ /* 0x008fc6000ff5e0ff */
[----:B------:R0:W-:Y:S01]  /*1e750*/  STL [R1+0x4f8], R72 ;  /* 0x0004f84801007387 */ /* 0x0001e20000100800 */
[----:B------:R-:W-:Y:S02]  /*1e760*/  IADD3.X R97, PT, PT, R97, UR14, RZ, P3, !PT ;  /* 0x0000000e61617c10 */ /* 0x000fe40009ffe4ff */
[----:B------:R-:W-:Y:S01]  /*1e770*/  IADD3 R96, P3, PT, R96, UR12, RZ ;  /* 0x0000000c60607c10 */ /* 0x000fe2000ff7e0ff */
[----:B0-----:R-:W2:Y:S04]  /*1e780*/  LDL.LU R72, [R1+0x46c] ;  /* 0x00046c0001487983 */ /* 0x001ea80000300800 */
        /* <DEDUP_REMOVED lines=41> */
[----:B------:R-:W-:Y:S04]  /*1ea20*/  STL [R1+0x484], R78 ;  /* 0x0004844e01007387 */ /* 0x000fe80000100800 */
[----:B0-----:R-:W3:Y:S01]  /*1ea30*/  LDL.LU R71, [R1+0x488] ;  /* 0x0004880001477983 */ /* 0x001ee20000300800 */
[----:B----4-:R-:W-:-:S03]  /*1ea40*/  IADD3.X R76, PT, PT, R76, UR14, RZ, P4, !PT ;  /* 0x0000000e4c4c7c10 */ /* 0x010fc6000a7fe4ff */
[----:B------:R-:W-:Y:S04]  /*1ea50*/  STL [R1+0x4a0], R77 ;  /* 0x0004a04d01007387 */ /* 0x000fe80000100800 */
[----:B------:R0:W-:Y:S01]  /*1ea60*/  STL [R1+0x498], R76 ;  /* 0x0004984c01007387 */ /* 0x0001e20000100800 */
[----:B------:R-:W-:-:S03]  /*1ea70*/  IADD3 R75, P4, PT, R75, UR12, RZ ;  /* 0x0000000c4b4b7c10 */ /* 0x000fc6000ff9e0ff */
[----:B0-----:R-:W4:Y:S04]  /*1ea80*/  LDL.LU R76, [R1+0x464] ;  /* 0x00046400014c7983 */ /* 0x001f280000300800 */
[----:B------:R0:W-:Y:S04]  /*1ea90*/  STL [R1+0x474], R75 ;  /* 0x0004744b01007387 */ /* 0x0001e80000100800 */
[----:B0-----:R-:W4:Y:S01]  /*1eaa0*/  LDL.LU R75, [R1+0x480] ;  /* 0x00048000014b7983 */ /* 0x001f220000300800 */
[----:B------:R-:W-:-:S05]  /*1eab0*/  IADD3.X R74, PT, PT, R74, UR14, RZ, P5, !PT ;  /* 0x0000000e4a4a7c10 */ /* 0x000fca000affe4ff */
[----:B------:R0:W-:Y:S04]  /*1eac0*/  STL [R1+0x490], R74 ;  /* 0x0004904a01007387 */ /* 0x0001e80000100800 */
[----:B0-----:R-:W4:Y:S04]  /*1ead0*/  LDL.LU R74, [R1+0x45c] ;  /* 0x00045c00014a7983 */ /* 0x001f280000300800 */
[----:B------:R-:W4:Y:S04]  /*1eae0*/  LDL.LU R98, [R1+0x478] ;  /* 0x0004780001627983 */ /* 0x000f280000300800 */
[----:B------:R-:W4:Y:S04]  /*1eaf0*/  LDL.LU R97, [R1+0x454] ;  /* 0x0004540001617983 */ /* 0x000f280000300800 */
[----:B------:R-:W4:Y:S01]  /*1eb00*/  LDL.LU R96, [R1+0x470] ;  /* 0x0004700001607983 */ /* 0x000f220000300800 */
[----:B--2---:R-:W-:-:S05]  /*1eb10*/  IADD3 R72, P5, PT, R72, UR12, RZ ;  /* 0x0000000c48487c10 */ /* 0x004fca000ffbe0ff */
[----:B------:R0:W-:Y:S04]  /*1eb20*/  STL [R1+0x46c], R72 ;  /* 0x00046c4801007387 */ /* 0x0001e80000100800 */
        /* <DEDUP_REMOVED lines=19> */
[----:B0-----:R-:W2:Y:S01]  /*1ec60*/  LDL.LU R72, [R1+0x420] ;  /* 0x0004200001487983 */ /* 0x001ea20000300800 */
[----:B---3--:R-:W-:-:S05]  /*1ec70*/  IADD3.X R71, PT, PT, R71, UR14, RZ, P6, !PT ;  /* 0x0000000e47477c10 */ /* 0x008fca000b7fe4ff */
[----:B------:R0:W-:Y:S04]  /*1ec80*/  STL [R1+0x488], R71 ;  /* 0x0004884701007387 */ /* 0x0001e80000100800 */
[----:B0-----:R-:W3:Y:S01]  /*1ec90*/  LDL.LU R71, [R1+0x3fc] ;  /* 0x0003fc0001477983 */ /* 0x001ee20000300800 */
[----:B----4-:R-:W-:-:S05]  /*1eca0*/  IADD3 R76, P6, PT, R76, UR12, RZ ;  /* 0x0000000c4c4c7c10 */ /* 0x010fca000ffde0ff */
[----:B------:R0:W-:Y:S01]  /*1ecb0*/  STL [R1+0x464], R76 ;  /* 0x0004644c01007387 */ /* 0x0001e20000100800 */
[----:B------:R-:W-:-:S03]  /*1ecc0*/  IADD3.X R75, PT, PT, R75, UR14, RZ, P2, !PT ;  /* 0x0000000e4b4b7c10 */ /* 0x000fc600097fe4ff */
[----:B0-----:R-:W4:Y:S04]  /*1ecd0*/  LDL.LU R76, [R1+0x418] ;  /* 0x00041800014c7983 */ /* 0x001f280000300800 */
[----:B------:R0:W-:Y:S04]  /*1ece0*/  STL [R1+0x480], R75 ;  /* 0x0004804b01007387 */ /* 0x0001e80000100800 */
[----:B0-----:R-:W4:Y:S01]  /*1ecf0*/  LDL.LU R75, [R1+0x3f4] ;  /* 0x0003f400014b7983 */ /* 0x001f220000300800 */
[----:B------:R-:W-:-:S05]  /*1ed00*/  IADD3 R74, P2, PT, R74, UR12, RZ ;  /* 0x0000000c4a4a7c10 */ /* 0x000fca000ff5e0ff */
[----:B------:R0:W-:Y:S04]  /*1ed10*/  STL [R1+0x45c], R74 ;  /* 0x00045c4a01007387 */ /* 0x0001e80000100800 */
[----:B0-----:R-:W4:Y:S01]  /*1ed20*/  LDL.LU R74, [R1+0x410] ;  /* 0x00041000014a7983 */ /* 0x001f220000300800 */
[----:B------:R-:W-:Y:S02]  /*1ed30*/  IADD3.X R98, PT, PT, R98, UR14, RZ, P3, !PT ;  /* 0x0000000e62627c10 */ /* 0x000fe40009ffe4ff */
[----:B------:R-:W-:Y:S02]  /*1ed40*/  IADD3 R97, P3, PT, R97, UR12, RZ ;  /* 0x0000000c61617c10 */ /* 0x000fe4000ff7e0ff */
[----:B------:R-:W-:Y:S01]  /*1ed50*/  IADD3.X R96, PT, PT, R96, UR14, RZ, P4, !PT ;  /* 0x0000000e60607c10 */ /* 0x000fe2000a7fe4ff */
[----:B------:R-:W-:Y:S04]  /*1ed60*/  STL [R1+0x478], R98 ;  /* 0x0004786201007387 */ /* 0x000fe80000100800 */
[----:B------:R-:W-:Y:S04]  /*1ed70*/  STL [R1+0x454], R97 ;  /* 0x0004546101007387 */ /* 0x000fe80000100800 */
[----:B------:R-:W-:Y:S01]  /*1ed80*/  STL [R1+0x470], R96 ;  /* 0x0004706001007387 */ /* 0x000fe20000100800 */
[----:B--2---:R-:W-:-:S02]  /*1ed90*/  IADD3 R95, P4, PT, R95, UR12, RZ ;  /* 0x0000000c5f5f7c10 */ /* 0x004fc4000ff9e0ff */
        /* <DEDUP_REMOVED lines=34> */
[----:B------:R-:W-:Y:S02]  /*1efc0*/  IADD3.X R72, PT, PT, R72, UR14, RZ, P4, !PT ;  /* 0x0000000e48487c10 */ /* 0x000fe4000a7fe4ff */
[----:B------:R-:W-:-:S03]  /*1efd0*/  IADD3 R77, P3, PT, R77, UR12, RZ ;  /* 0x0000000c4d4d7c10 */ /* 0x000fc6000ff7e0ff */
[----:B------:R0:W-:Y:S04]  /*1efe0*/  STL [R1+0x420], R72 ;  /* 0x0004204801007387 */ /* 0x0001e80000100800 */
[----:B------:R-:W-:Y:S04]  /*1eff0*/  STL [R1+0x428], R78 ;  /* 0x0004284e01007387 */ /* 0x000fe80000100800 */
[----:B0-----:R-:W2:Y:S04]  /*1f000*/  LDL.LU R72, [R1+0x3ec] ;  /* 0x0003ec0001487983 */ /* 0x001ea80000300800 */
[----:B------:R-:W-:Y:S01]  /*1f010*/  STL [R1+0x404], R77 ;  /* 0x0004044d01007387 */ /* 0x000fe20000100800 */
[----:B---3--:R-:W-:-:S05]  /*1f020*/  IADD3 R71, P4, PT, R71, UR12, RZ ;  /* 0x0000000c47477c10 */ /* 0x008fca000ff9e0ff */
[----:B------:R0:W-:Y:S04]  /*1f030*/  STL [R1+0x3fc], R71 ;  /* 0x0003fc4701007387 */ /* 0x0001e80000100800 */
[----:B0-----:R-:W3:Y:S01]  /*1f040*/  LDL.LU R71, [R1+0x408] ;  /* 0x0004080001477983 */ /* 0x001ee20000300800 */
[----:B----4-:R-:W-:-:S05]  /*1f050*/  IADD3.X R76, PT, PT, R76, UR14, RZ, P5, !PT ;  /* 0x0000000e4c4c7c10 */ /* 0x010fca000affe4ff */
[----:B------:R0:W-:Y:S01]  /*1f060*/  STL [R1+0x418], R76 ;  /* 0x0004184c01007387 */ /* 0x0001e20000100800 */
[----:B------:R-:W-:-:S03]  /*1f070*/  IADD3 R75, P5, PT, R75, UR12, RZ ;  /* 0x0000000c4b4b7c10 */ /* 0x000fc6000ffbe0ff */
[----:B0-----:R-:W4:Y:S04]  /*1f080*/  LDL.LU R76, [R1+0x3e4] ;  /* 0x0003e400014c7983 */ /* 0x001f280000300800 */
[----:B------:R0:W-:Y:S04]  /*1f090*/  STL [R1+0x3f4], R75 ;  /* 0x0003f44b01007387 */ /* 0x0001e80000100800 */
[----:B0-----:R-:W4:Y:S01]  /*1f0a0*/  LDL.LU R75, [R1+0x400] ;  /* 0x00040000014b7983 */ /* 0x001f220000300800 */
[----:B------:R-:W-:-:S03]  /*1f0b0*/  IADD3.X R74, PT, PT, R74, UR14, RZ, P6, !PT ;  /* 0x0000000e4a4a7c10 */ /* 0x000fc6000b7fe4ff */
        /* <DEDUP_REMOVED lines=24> */
[----:B--2---:R-:W-:-:S05]  /*1f240*/  IADD3 R72, P6, PT, R72, UR12, RZ ;  /* 0x0000000c48487c10 */ /* 0x004fca000ffde0ff */
[----:B------:R0:W-:Y:S04]  /*1f250*/  STL [R1+0x3ec], R72 ;  /* 0x0003ec4801007387 */ /* 0x0001e80000100800 */
[----:B0-----:R-:W2:Y:S01]  /*1f260*/  LDL.LU R72, [R1+0x3a0] ;  /* 0x0003a00001487983 */ /* 0x001ea20000300800 */
[----:B---3--:R-:W-:-:S05]  /*1f270*/  IADD3.X R71, PT, PT, R71, UR14, RZ, P2, !PT ;  /* 0x0000000e47477c10 */ /* 0x008fca00097fe4ff */
[----:B------:R0:W-:Y:S04]  /*1f280*/  STL [R1+0x408], R71 ;  /* 0x0004084701007387 */ /* 0x0001e80000100800 */
[----:B0-----:R-:W3:Y:S01]  /*1f290*/  LDL.LU R71, [R1+0x37c] ;  /* 0x00037c0001477983 */ /* 0x001ee20000300800 */
[----:B----4-:R-:W-:-:S05]  /*1f2a0*/  IADD3 R76, P2, PT, R76, UR12, RZ ;  /* 0x0000000c4c4c7c10 */ /* 0x010fca000ff5e0ff */
[----:B------:R0:W-:Y:S01]  /*1f2b0*/  STL [R1+0x3e4], R76 ;  /* 0x0003e44c01007387 */ /* 0x0001e20000100800 */
[----:B------:R-:W-:-:S03]  /*1f2c0*/  IADD3.X R75, PT, PT, R75, UR14, RZ, P3, !PT ;  /* 0x0000000e4b4b7c10 */ /* 0x000fc60009ffe4ff */
        /* <DEDUP_REMOVED lines=45> */
[----:B------:R-:W-:Y:S04]  /*1f5a0*/  STL [R1+0x3b0], R79 ;  /* 0x0003b04f01007387 */ /* 0x000fe80000100800 */
[----:B------:R0:W-:Y:S04]  /*1f5b0*/  STL [R1+0x384], R74 ;  /* 0x0003844a01007387 */ /* 0x0001e80000100800 */
[----:B------:R-:W-:Y:S04]  /*1f5c0*/  STL [R1+0x38c], R78 ;  /* 0x00038c4e01007387 */ /* 0x000fe80000100800 */
[----:B0-----:R-:W4:Y:S04]  /*1f5d0*/  LDL.LU R74, [R1+0x390] ;  /* 0x00039000014a7983 */ /* 0x001f280000300800 */
[----:B------:R-:W-:Y:S01]  /*1f5e0*/  STL [R1+0x3a8], R77 ;  /* 0x0003a84d01007387 */ /* 0x000fe20000100800 */
[----:B--2---:R-:W-:-:S05]  /*1f5f0*/  IADD3.X R72, PT, PT, R72, UR14, RZ, P5, !PT ;  /* 0x0000000e48487c10 */ /* 0x004fca000affe4ff */
[----:B------:R0:W-:Y:S04]  /*1f600*/  STL [R1+0x3a0], R72 ;  /* 0x0003a04801007387 */ /* 0x0001e80000100800 */
[----:B0-----:R-:W2:Y:S01]  /*1f610*/  LDL.LU R72, [R1+0x36c] ;  /* 0x00036c0001487983 */ /* 0x001ea20000300800 */
[----:B---3--:R-:W-:-:S05]  /*1f620*/  IADD3 R71, P5, PT, R71, UR12, RZ ;  /* 0x0000000c47477c10 */ /* 0x008fca000ffbe0ff */
[----:B------:R0:W-:Y:S04]  /*1f630*/  STL [R1+0x37c], R71 ;  /* 0x00037c4701007387 */ /* 0x0001e80000100800 */
[----:B0-----:R-:W3:Y:S01]  /*1f640*/  LDL.LU R71, [R1+0x388] ;  /* 0x0003880001477983 */ /* 0x001ee20000300800 */
[----:B----4-:R-:W-:-:S05]  /*1f650*/  IADD3.X R76, PT, PT, R76, UR14, RZ, P6, !PT ;  /* 0x0000000e4c4c7c10 */ /* 0x010fca000b7fe4ff */
[----:B------:R0:W-:Y:S01]  /*1f660*/  STL [R1+0x398], R76 ;  /* 0x0003984c01007387 */ /* 0x0001e20000100800 */
[----:B------:R-:W-:-:S03]  /*1f670*/  IADD3 R75, P6, PT, R75, UR12, RZ ;  /* 0x0000000c4b4b7c10 */ /* 0x000fc6000ffde0ff */
        /* <DEDUP_REMOVED lines=24> */
[----:B------:R-:W-:-:S03]  /*1f800*/  IADD3.X R74, PT, PT, R74, UR14, RZ, P2, !PT ;  /* 0x0000000e4a4a7c10 */ /* 0x000fc600097fe4ff */
[----:B0-----:R-:W4:Y:S04]  /*1f810*/  LDL.LU R75, [R1+0x328] ;  /* 0x00032800014b7983 */ /* 0x001f280000300800 */
[----:B------:R0:W-:Y:S04]  /*1f820*/  STL [R1+0x390], R74 ;  /* 0x0003904a01007387 */ /* 0x0001e80000100800 */
[----:B0-----:R-:W4:Y:S01]  /*1f830*/  LDL.LU R74, [R1+0x304] ;  /* 0x00030400014a7983 */ /* 0x001f220000300800 */
[----:B--2---:R-:W-:-:S05]  /*1f840*/  IADD3 R72, P2, PT, R72, UR12, RZ ;  /* 0x0000000c48487c10 */ /* 0x004fca000ff5e0ff */
[----:B------:R0:W-:Y:S04]  /*1f850*/  STL [R1+0x36c], R72 ;  /* 0x00036c4801007387 */ /* 0x0001e80000100800 */
[----:B0-----:R-:W2:Y:S01]  /*1f860*/  LDL.LU R72, [R1+0x320] ;  /* 0x0003200001487983 */ /* 0x001ea20000300800 */
[----:B---3--:R-:W-:-:S05]  /*1f870*/  IADD3.X R71, PT, PT, R71, UR14, RZ, P3, !PT ;  /* 0x0000000e47477c10 */ /* 0x008fca0009ffe4ff */
[----:B------:R0:W-:Y:S04]  /*1f880*/  STL [R1+0x388], R71 ;  /* 0x0003884701007387 */ /* 0x0001e80000100800 */
[----:B0-----:R-:W3:Y:S01]  /*1f890*/  LDL.LU R71, [R1+0x2fc] ;  /* 0x0002fc0001477983 */ /* 0x001ee20000300800 */
[----:B----4-:R-:W-:Y:S02]  /*1f8a0*/  IADD3 R76, P3, PT, R76, UR12, RZ ;  /* 0x0000000c4c4c7c10 */ /* 0x010fe4000ff7e0ff */
[----:B------:R-:W-:-:S03]  /*1f8b0*/  IADD3.X R98, PT, PT, R98, UR14, RZ, P4, !PT ;  /* 0x0000000e62627c10 */ /* 0x000fc6000a7fe4ff */
[----:B------:R0:W-:Y:S01]  /*1f8c0*/  STL [R1+0x364], R76 ;  /* 0x0003644c01007387 */ /* 0x0001e20000100800 */
[----:B------:R-:W-:Y:S02]  /*1f8d0*/  IADD3 R97, P4, PT, R97, UR12, RZ ;  /* 0x0000000c61617c10 */ /* 0x000fe4000ff9e0ff */
[----:B------:R-:W-:Y:S01]  /*1f8e0*/  IADD3.X R96, PT, PT, R96, UR14, RZ, P5, !PT ;  /* 0x0000000e60607c10 */ /* 0x000fe2000affe4ff */
[----:B0-----:R-:W4:Y:S01]  /*1f8f0*/  LDL.LU R76, [R1+0x318] ;  /* 0x00031800014c7983 */ /* 0x001f220000300800 */
        /* <DEDUP_REMOVED lines=36> */
[----:B------:R-:W-:Y:S01]  /*1fb40*/  STL [R1+0x338], R80 ;  /* 0x0003385001007387 */ /* 0x000fe20000100800 */
[----:B------:R-:W-:-:S03]  /*1fb50*/  IADD3.X R75, PT, PT, R75, UR14, RZ, P5, !PT ;  /* 0x0000000e4b4b7c10 */ /* 0x000fc6000affe4ff */
[----:B------:R-:W-:Y:S01]  /*1fb60*/  STL [R1+0x314], R79 ;  /* 0x0003144f01007387 */ /* 0x000fe20000100800 */
[----:B------:R-:W-:-:S03]  /*1fb70*/  IADD3 R77, P4, PT, R77, UR12, RZ ;  /* 0x0000000c4d4d7c10 */ /* 0x000fc6000ff9e0ff */
[----:B------:R0:W-:Y:S04]  /*1fb80*/  STL [R1+0x328], R75 ;  /* 0x0003284b01007387 */ /* 0x0001e80000100800 */
[----:B------:R-:W-:Y:S01]  /*1fb90*/  STL [R1+0x330], R78 ;  /* 0x0003304e01007387 */ /* 0x000fe20000100800 */
[----:B------:R-:W-:-:S03]  /*1fba0*/  IADD3 R74, P5, PT, R74, UR12, RZ ;  /* 0x0000000c4a4a7c10 */ /* 0x000fc6000ffbe0ff */
[----:B0-----:R-:W4:Y:S04]  /*1fbb0*/  LDL.LU R75, [R1+0x2f4] ;  /* 0x0002f400014b7983 */ /* 0x001f280000300800 */
[----:B------:R-:W-:Y:S04]  /*1fbc0*/  STL [R1+0x30c], R77 ;  /* 0x00030c4d01007387 */ /* 0x000fe80000100800 */
[----:B------:R0:W-:Y:S04]  /*1fbd0*/  STL [R1+0x304], R74 ;  /* 0x0003044a01007387 */ /* 0x0001e80000100800 */
[----:B0-----:R-:W4:Y:S01]  /*1fbe0*/  LDL.LU R74, [R1+0x310] ;  /* 0x00031000014a7983 */ /* 0x001f220000300800 */
[----:B--2---:R-:W-:-:S05]  /*1fbf0*/  IADD3.X R72, PT, PT, R72, UR14, RZ, P6, !PT ;  /* 0x0000000e48487c10 */ /* 0x004fca000b7fe4ff */
[----:B------:R0:W-:Y:S04]  /*1fc00*/  STL [R1+0x320], R72 ;  /* 0x0003204801007387 */ /* 0x0001e80000100800 */
[----:B0-----:R-:W2:Y:S01]  /*1fc10*/  LDL.LU R72, [R1+0x2ec] ;  /* 0x0002ec0001487983 */ /* 0x001ea20000300800 */
[----:B---3--:R-:W-:-:S05]  /*1fc20*/  IADD3 R71, P6, PT, R71, UR12, RZ ;  /* 0x0000000c47477c10 */ /* 0x008fca000ffde0ff */
[----:B------:R0:W-:Y:S04]  /*1fc30*/  STL [R1+0x2fc], R71 ;  /* 0x0002fc4701007387 */ /* 0x0001e80000100800 */
[----:B0-----:R-:W3:Y:S01]  /*1fc40*/  LDL.LU R71, [R1+0x308] ;  /* 0x0003080001477983 */ /* 0x001ee20000300800 */
[----:B----4-:R-:W-:-:S03]  /*1fc50*/  IADD3.X R76, PT, PT, R76, UR14, RZ, P2, !PT ;  /* 0x0000000e4c4c7c10 */ /* 0x010fc600097fe4ff */
        /* <DEDUP_REMOVED lines=24> */
[----:B------:R-:W-:-:S05]  /*1fde0*/  IADD3 R75, P2, PT, R75, UR12, RZ ;  /* 0x0000000c4b4b7c10 */ /* 0x000fca000ff5e0ff */
[----:B------:R0:W-:Y:S04]  /*1fdf0*/  STL [R1+0x2f4], R75 ;  /* 0x0002f44b01007387 */ /* 0x0001e80000100800 */
[----:B0-----:R-:W4:Y:S01]  /*1fe00*/  LDL.LU R75, [R1+0x2a8] ;  /* 0x0002a800014b7983 */ /* 0x001f220000300800 */
[----:B------:R-:W-:-:S05]  /*1fe10*/  IADD3.X R74, PT, PT, R74, UR14, RZ, P3, !PT ;  /* 0x0000000e4a4a7c10 */ /* 0x000fca0009ffe4ff */
        /* <DEDUP_REMOVED lines=9> */
[----:B------:R-:W-:Y:S02]  /*1feb0*/  IADD3.X R97, PT, PT, R97, UR14, RZ, P5, !PT ;  /* 0x0000000e61617c10 */ /* 0x000fe4000affe4ff */
        /* <DEDUP_REMOVED lines=35> */
[----:B------:R-:W-:Y:S02]  /*200f0*/  IADD3 R78, P4, PT, R78, UR12, RZ ;  /* 0x0000000c4e4e7c10 */ /* 0x000fe4000ff9e0ff */
[----:B------:R-:W-:Y:S01]  /*20100*/  IADD3.X R77, PT, PT, R77, UR14, RZ, P5, !PT ;  /* 0x0000000e4d4d7c10 */ /* 0x000fe2000affe4ff */
[----:B------:R-:W-:Y:S01]  /*20110*/  STL [R1+0x2c0], R81 ;  /* 0x0002c05101007387 */ /* 0x000fe20000100800 */
[----:B------:R-:W-:-:S03]  /*20120*/  IADD3 R76, P5, PT, R76, UR12, RZ ;  /* 0x0000000c4c4c7c10 */ /* 0x000fc6000ffbe0ff */
[----:B------:R-:W-:Y:S04]  /*20130*/  STL [R1+0x29c], R80 ;  /* 0x00029c5001007387 */ /* 0x000fe80000100800 */
[----:B------:R-:W-:Y:S04]  /*20140*/  STL [R1+0x2b8], R79 ;  /* 0x0002b84f01007387 */ /* 0x000fe80000100800 */
[----:B------:R0:W-:Y:S04]  /*20150*/  STL [R1+0x28c], R76 ;  /* 0x00028c4c01007387 */ /* 0x0001e80000100800 */
[----:B------:R-:W-:Y:S01]  /*20160*/  STL [R1+0x294], R78 ;  /* 0x0002944e01007387 */ /* 0x000fe20000100800 */
[----:B------:R-:W-:-:S03]  /*20170*/  IADD3.X R75, PT, PT, R75, UR14, RZ, P6, !PT ;  /* 0x0000000e4b4b7c10 */ /* 0x000fc6000b7fe4ff */
[----:B0-----:R-:W4:Y:S04]  /*20180*/  LDL.LU R76, [R1+0x298] ;  /* 0x00029800014c7983 */ /* 0x001f280000300800 */
[----:B------:R-:W-:Y:S04]  /*20190*/  STL [R1+0x2b0], R77 ;  /* 0x0002b04d01007387 */ /* 0x000fe80000100800 */
[----:B------:R0:W-:Y:S01]  /*201a0*/  STL [R1+0x2a8], R75 ;  /* 0x0002a84b01007387 */ /* 0x0001e20000100800 */
[----:B------:R-:W-:-:S03]  /*201b0*/  IADD3 R74, P6, PT, R74, UR12, RZ ;  /* 0x0000000c4a4a7c10 */ /* 0x000fc6000ffde0ff */
[----:B0-----:R-:W4:Y:S04]  /*201c0*/  LDL.LU R75, [R1+0x274] ;  /* 0x00027400014b7983 */ /* 0x001f280000300800 */
[----:B------:R0:W-:Y:S04]  /*201d0*/  STL [R1+0x284], R74 ;  /* 0x0002844a01007387 */ /* 0x0001e80000100800 */
[----:B0-----:R-:W4:Y:S01]  /*201e0*/  LDL.LU R74, [R1+0x290] ;  /* 0x00029000014a7983 */ /* 0x001f220000300800 */
[----:B--2---:R-:W-:-:S05]  /*201f0*/  IADD3.X R72, PT, PT, R72, UR14, RZ, P2, !PT ;  /* 0x0000000e48487c10 */ /* 0x004fca00097fe4ff */
[----:B------:R0:W-:Y:S04]  /*20200*/  STL [R1+0x2a0], R72 ;  /* 0x0002a04801007387 */ /* 0x0001e80000100800 */
[----:B0-----:R-:W2:Y:S04]  /*20210*/  LDL.LU R72, [R1+0x26c] ;  /* 0x00026c0001487983 */ /* 0x001ea80000300800 */
[----:B------:R-:W2:Y:S04]  /*20220*/  LDL.LU R98, [R1+0x288] ;  /* 0x0002880001627983 */ /* 0x000ea80000300800 */
[----:B------:R-:W2:Y:S01]  /*20230*/  LDL.LU R97, [R1+0x264] ;  /* 0x0002640001617983 */ /* 0x000ea20000300800 */
[----:B---3--:R-:W-:-:S03]  /*20240*/  IADD3 R71, P2, PT, R71, UR12, RZ ;  /* 0x0000000c47477c10 */ /* 0x008fc6000ff5e0ff */
        /* <DEDUP_REMOVED lines=22> */
[----:B----4-:R-:W-:-:S05]  /*203b0*/  IADD3.X R76, PT, PT, R76, UR14, RZ, P3, !PT ;  /* 0x0000000e4c4c7c10 */ /* 0x010fca0009ffe4ff */
[----:B------:R0:W-:Y:S04]  /*203c0*/  STL [R1+0x298], R76 ;  /* 0x0002984c01007387 */ /* 0x0001e80000100800 */
[----:B0-----:R-:W4:Y:S01]  /*203d0*/  LDL.LU R76, [R1+0x20c] ;  /* 0x00020c00014c7983 */ /* 0x001f220000300800 */
[----:B------:R-:W-:-:S05]  /*203e0*/  IADD3 R75, P3, PT, R75, UR12, RZ ;  /* 0x0000000c4b4b7c10 */ /* 0x000fca000ff7e0ff */
[----:B------:R0:W-:Y:S01]  /*203f0*/  STL [R1+0x274], R75 ;  /* 0x0002744b01007387 */ /* 0x0001e20000100800 */
[----:B------:R-:W-:-:S03]  /*20400*/  IADD3.X R74, PT, PT, R74, UR14, RZ, P4, !PT ;  /* 0x0000000e4a4a7c10 */ /* 0x000fc6000a7fe4ff */
[----:B0-----:R-:W4:Y:S04]  /*20410*/  LDL.LU R75, [R1+0x228] ;  /* 0x00022800014b7983 */ /* 0x001f280000300800 */
[----:B------:R0:W-:Y:S04]  /*20420*/  STL [R1+0x290], R74 ;  /* 0x0002904a01007387 */ /* 0x0001e80000100800 */
[----:B0-----:R-:W4:Y:S01]  /*20430*/  LDL.LU R74, [R1+0x204] ;  /* 0x00020400014a7983 */ /* 0x001f220000300800 */
[----:B--2---:R-:W-:Y:S02]  /*20440*/  IADD3 R72, P4, PT, R72, UR12, RZ ;  /* 0x0000000c48487c10 */ /* 0x004fe4000ff9e0ff */
[----:B------:R-:W-:-:S03]  /*20450*/  IADD3.X R98, PT, PT, R98, UR14, RZ, P5, !PT ;  /* 0x0000000e62627c10 */ /* 0x000fc6000affe4ff */
[----:B------:R0:W-:Y:S01]  /*20460*/  STL [R1+0x26c], R72 ;  /* 0x00026c4801007387 */ /* 0x0001e20000100800 */
[----:B------:R-:W-:Y:S02]  /*20470*/  IADD3 R97, P5, PT, R97, UR12, RZ ;  /* 0x0000000c61617c10 */ /* 0x000fe4000ffbe0ff */
[----:B---3--:R-:W-:Y:S01]  /*20480*/  IADD3.X R96, PT, PT, R96, UR14, RZ, P6, !PT ;  /* 0x0000000e60607c10 */ /* 0x008fe2000b7fe4ff */
[----:B0-----:R-:W2:Y:S01]  /*20490*/  LDL.LU R72, [R1+0x220] ;  /* 0x0002200001487983 */ /* 0x001ea20000300800 */
        /* <DEDUP_REMOVED lines=38> */
[----:B------:R-:W-:Y:S04]  /*20700*/  STL [R1+0x21c], R79 ;  /* 0x00021c4f01007387 */ /* 0x000fe80000100800 */
[----:B------:R0:W-:Y:S04]  /*20710*/  STL [R1+0x230], R71 ;  /* 0x0002304701007387 */ /* 0x0001e80000100800 */
[----:B------:R-:W-:Y:S04]  /*20720*/  STL [R1+0x238], R78 ;  /* 0x0002384e01007387 */ /* 0x000fe80000100800 */
[----:B0-----:R-:W3:Y:S01]  /*20730*/  LDL.LU R71, [R1+0x1fc] ;  /* 0x0001fc0001477983 */ /* 0x001ee20000300800 */
[----:B------:R-:W-:-:S05]  /*20740*/  IADD3 R77, P5, PT, R77, UR12, RZ ;  /* 0x0000000c4d4d7c10 */ /* 0x000fca000ffbe0ff */
[----:B------:R-:W-:Y:S01]  /*20750*/  STL [R1+0x214], R77 ;  /* 0x0002144d01007387 */ /* 0x000fe20000100800 */
[----:B----4-:R-:W-:-:S05]  /*20760*/  IADD3 R76, P6, PT, R76, UR12, RZ ;  /* 0x0000000c4c4c7c10 */ /* 0x010fca000ffde0ff */
[----:B------:R0:W-:Y:S04]  /*20770*/  STL [R1+0x20c], R76 ;  /* 0x00020c4c01007387 */ /* 0x0001e80000100800 */
[----:B0-----:R-:W4:Y:S01]  /*20780*/  LDL.LU R76, [R1+0x218] ;  /* 0x00021800014c7983 */ /* 0x001f220000300800 */
[----:B------:R-:W-:-:S05]  /*20790*/  IADD3.X R75, PT, PT, R75, UR14, RZ, P2, !PT ;  /* 0x0000000e4b4b7c10 */ /* 0x000fca00097fe4ff */
[----:B------:R0:W-:Y:S01]  /*207a0*/  STL [R1+0x228], R75 ;  /* 0x0002284b01007387 */ /* 0x0001e20000100800 */
[----:B------:R-:W-:-:S03]  /*207b0*/  IADD3 R74, P2, PT, R74, UR12, RZ ;  /* 0x0000000c4a4a7c10 */ /* 0x000fc6000ff5e0ff */
[----:B0-----:R-:W4:Y:S04]  /*207c0*/  LDL.LU R75, [R1+0x1f4] ;  /* 0x0001f400014b7983 */ /* 0x001f280000300800 */
[----:B------:R0:W-:Y:S04]  /*207d0*/  STL [R1+0x204], R74 ;  /* 0x0002044a01007387 */ /* 0x0001e80000100800 */
[----:B0-----:R-:W4:Y:S04]  /*207e0*/  LDL.LU R74, [R1+0x210] ;  /* 0x00021000014a7983 */ /* 0x001f280000300800 */
[----:B------:R-:W4:Y:S04]  /*207f0*/  LDL.LU R98, [R1+0x1ec] ;  /* 0x0001ec0001627983 */ /* 0x000f280000300800 */
[----:B------:R-:W4:Y:S04]  /*20800*/  LDL.LU R97, [R1+0x208] ;  /* 0x0002080001617983 */ /* 0x000f280000300800 */
[----:B------:R-:W4:Y:S01]  /*20810*/  LDL.LU R96, [R1+0x1e4] ;  /* 0x0001e40001607983 */ /* 0x000f220000300800 */
[----:B--2---:R-:W-:-:S05]  /*20820*/  IADD3.X R72, PT, PT, R72, UR14, RZ, P3, !PT ;  /* 0x0000000e48487c10 */ /* 0x004fca0009ffe4ff */
        /* <DEDUP_REMOVED lines=21> */
[----:B---3--:R-:W-:-:S05]  /*20980*/  IADD3 R71, P3, PT, R71, UR12, RZ ;  /* 0x0000000c47477c10 */ /* 0x008fca000ff7e0ff */
[----:B------:R0:W-:Y:S04]  /*20990*/  STL [R1+0x1fc], R71 ;  /* 0x0001fc4701007387 */ /* 0x0001e80000100800 */
        /* <DEDUP_REMOVED lines=10> */
[----:B------:R-:W-:Y:S02]  /*20a40*/  IADD3 R98, P5, PT, R98, UR12, RZ ;  /* 0x0000000c62627c10 */ /* 0x000fe4000ffbe0ff */
[----:B------:R-:W-:-:S02]  /*20a50*/  IADD3.X R97, PT, PT, R97, UR14, RZ, P6, !PT ;  /* 0x0000000e61617c10 */ /* 0x000fc4000b7fe4ff */
[----:B------:R-:W-:Y:S01]  /*20a60*/  IADD3 R96, P6, PT, R96, UR12, RZ ;  /* 0x0000000c60607c10 */ /* 0x000fe2000ffde0ff */
[----:B------:R-:W-:Y:S04]  /*20a70*/  STL [R1+0x1ec], R98 ;  /* 0x0001ec6201007387 */ /* 0x000fe80000100800 */
[----:B------:R-:W-:Y:S04]  /*20a80*/  STL [R1+0x208], R97 ;  /* 0x0002086101007387 */ /* 0x000fe80000100800 */
[----:B------:R-:W-:Y:S01]  /*20a90*/  STL [R1+0x1e4], R96 ;  /* 0x0001e46001007387 */ /* 0x000fe20000100800 */
[----:B--2---:R-:W-:-:S02]  /*20aa0*/  IADD3.X R95, PT, PT, R95, UR14, RZ, P2, !PT ;  /* 0x0000000e5f5f7c10 */ /* 0x004fc400097fe4ff */
        /* <DEDUP_REMOVED lines=33> */
[----:B------:R-:W-:Y:S02]  /*20cc0*/  IADD3.X R77, PT, PT, R77, UR14, RZ, P6, !PT ;  /* 0x0000000e4d4d7c10 */ /* 0x000fe4000b7fe4ff */
[----:B------:R-:W-:Y:S01]  /*20cd0*/  IADD3 R72, P6, PT, R72, UR12, RZ ;  /* 0x0000000c48487c10 */ /* 0x000fe2000ffde0ff */
[----:B------:R-:W-:Y:S04]  /*20ce0*/  STL [R1+0x1c0], R79 ;  /* 0x0001c04f01007387 */ /* 0x000fe80000100800 */
[----:B------:R0:W-:Y:S04]  /*20cf0*/  STL [R1+0x174], R72 ;  /* 0x0001744801007387 */ /* 0x0001e80000100800 */
[----:B------:R-:W-:Y:S04]  /*20d00*/  STL [R1+0x19c], R78 ;  /* 0x00019c4e01007387 */ /* 0x000fe80000100800 */
[----:B0-----:R-:W2:Y:S04]  /*20d10*/  LDL.LU R72, [R1+0x1a0] ;  /* 0x0001a00001487983 */ /* 0x001ea80000300800 */
[----:B------:R-:W-:Y:S01]  /*20d20*/  STL [R1+0x1b8], R77 ;  /* 0x0001b84d01007387 */ /* 0x000fe20000100800 */
[----:B---3--:R-:W-:-:S05]  /*20d30*/  IADD3.X R71, PT, PT, R71, UR14, RZ, P2, !PT ;  /* 0x0000000e47477c10 */ /* 0x008fca00097fe4ff */
[----:B------:R0:W-:Y:S04]  /*20d40*/  STL [R1+0x1b0], R71 ;  /* 0x0001b04701007387 */ /* 0x0001e80000100800 */
[----:B0-----:R-:W3:Y:S01]  /*20d50*/  LDL.LU R71, [R1+0x15c] ;  /* 0x00015c0001477983 */ /* 0x001ee20000300800 */
[----:B----4-:R-:W-:-:S05]  /*20d60*/  IADD3 R76, P2, PT, R76, UR12, RZ ;  /* 0x0000000c4c4c7c10 */ /* 0x010fca000ff5e0ff */
[----:B------:R0:W-:Y:S04]  /*20d70*/  STL [R1+0x16c], R76 ;  /* 0x00016c4c01007387 */ /* 0x0001e80000100800 */
[----:B0-----:R-:W4:Y:S01]  /*20d80*/  LDL.LU R76, [R1+0x178] ;  /* 0x00017800014c7983 */ /* 0x001f220000300800 */
[----:B------:R-:W-:-:S05]  /*20d90*/  IADD3.X R75, PT, PT, R75, UR14, RZ, P3, !PT ;  /* 0x0000000e4b4b7c10 */ /* 0x000fca0009ffe4ff */
        /* <DEDUP_REMOVED lines=28> */
[----:B------:R0:W-:Y:S04]  /*20f60*/  STL [R1+0x1a0], R72 ;  /* 0x0001a04801007387 */ /* 0x0001e80000100800 */
[----:B0-----:R-:W2:Y:S01]  /*20f70*/  LDL.LU R72, [R1+0xf4] ;  /* 0x0000f40001487983 */ /* 0x001ea20000300800 */
[----:B---3--:R-:W-:-:S05]  /*20f80*/  IADD3 R71, P4, PT, R71, UR12, RZ ;  /* 0x0000000c47477c10 */ /* 0x008fca000ff9e0ff */
[----:B------:R0:W-:Y:S04]  /*20f90*/  STL [R1+0x15c], R71 ;  /* 0x00015c4701007387 */ /* 0x0001e80000100800 */
[----:B0-----:R-:W3:Y:S01]  /*20fa0*/  LDL.LU R71, [R1+0x110] ;  /* 0x0001100001477983 */ /* 0x001ee20000300800 */
[----:B----4-:R-:W-:-:S05]  /*20fb0*/  IADD3.X R76, PT, PT, R76, UR14, RZ, P5, !PT ;  /* 0x0000000e4c4c7c10 */ /* 0x010fca000affe4ff */
[----:B------:R0:W-:Y:S04]  /*20fc0*/  STL [R1+0x178], R76 ;  /* 0x0001784c01007387 */ /* 0x0001e80000100800 */
[----:B0-----:R-:W4:Y:S01]  /*20fd0*/  LDL.LU R76, [R1+0xec] ;  /* 0x0000ec00014c7983 */ /* 0x001f220000300800 */
[----:B------:R-:W-:Y:S02]  /*20fe0*/  IADD3 R75, P5, PT, R75, UR12, RZ ;  /* 0x0000000c4b4b7c10 */ /* 0x000fe4000ffbe0ff */
        /* <DEDUP_REMOVED lines=46> */
[----:B0-----:R-:W4:Y:S01]  /*212d0*/  LDL.LU R74, [R1+0xe4] ;  /* 0x0000e400014a7983 */ /* 0x001f220000300800 */
[----:B------:R-:W-:-:S05]  /*212e0*/  IADD3 R77, P6, PT, R77, UR12, RZ ;  /* 0x0000000c4d4d7c10 */ /* 0x000fca000ffde0ff */
[----:B------:R-:W-:Y:S01]  /*212f0*/  STL [R1+0xfc], R77 ;  /* 0x0000fc4d01007387 */ /* 0x000fe20000100800 */
[----:B--2---:R-:W-:-:S05]  /*21300*/  IADD3 R72, P2, PT, R72, UR12, RZ ;  /* 0x0000000c48487c10 */ /* 0x004fca000ff5e0ff */
[----:B------:R0:W-:Y:S04]  /*21310*/  STL [R1+0xf4], R72 ;  /* 0x0000f44801007387 */ /* 0x0001e80000100800 */
[----:B0-----:R-:W2:Y:S01]  /*21320*/  LDL.LU R72, [R1+0x100] ;  /* 0x0001000001487983 */ /* 0x001ea20000300800 */
[----:B---3--:R-:W-:-:S05]  /*21330*/  IADD3.X R71, PT, PT, R71, UR14, RZ, P3, !PT ;  /* 0x0000000e47477c10 */ /* 0x008fca0009ffe4ff */
[----:B------:R0:W-:Y:S04]  /*21340*/  STL [R1+0x110], R71 ;  /* 0x0001104701007387 */ /* 0x0001e80000100800 */
[----:B0-----:R-:W3:Y:S01]  /*21350*/  LDL.LU R71, [R1+0xdc] ;  /* 0x0000dc0001477983 */ /* 0x001ee20000300800 */
[----:B----4-:R-:W-:-:S05]  /*21360*/  IADD3 R76, P3, PT, R76, UR12, RZ ;  /* 0x0000000c4c4c7c10 */ /* 0x010fca000ff7e0ff */
        /* <DEDUP_REMOVED lines=36> */
[----:B----4-:R-:W-:Y:S02]  /*215b0*/  IADD3.X R76, PT, PT, R76, UR14, RZ, P6, !PT ;  /* 0x0000000e4c4c7c10 */ /* 0x010fe4000b7fe4ff */
        /* <DEDUP_REMOVED lines=47> */
[----:B0-----:R-:W4:Y:S01]  /*218b0*/  LDL.LU R75, [R1+0x88] ;  /* 0x00008800014b7983 */ /* 0x001f220000300800 */
[----:B------:R-:W-:-:S03]  /*218c0*/  IADD3.X R74, PT, PT, R74, UR14, RZ, P3, !PT ;  /* 0x0000000e4a4a7c10 */ /* 0x000fc60009ffe4ff */
[----:B------:R-:W-:Y:S04]  /*218d0*/  STL [R1+0xa0], R77 ;  /* 0x0000a04d01007387 */ /* 0x000fe80000100800 */
[----:B------:R0:W-:Y:S04]  /*218e0*/  STL [R1+0x98], R74 ;  /* 0x0000984a01007387 */ /* 0x0001e80000100800 */
[----:B0-----:R-:W4:Y:S01]  /*218f0*/  LDL.LU R74, [R1+0x64] ;  /* 0x00006400014a7983 */ /* 0x001f220000300800 */
[----:B--2---:R-:W-:-:S05]  /*21900*/  IADD3 R72, P3, PT, R72, UR12, RZ ;  /* 0x0000000c48487c10 */ /* 0x004fca000ff7e0ff */
[----:B------:R0:W-:Y:S04]  /*21910*/  STL [R1+0x74], R72 ;  /* 0x0000744801007387 */ /* 0x0001e80000100800 */
[----:B0-----:R-:W2:Y:S01]  /*21920*/  LDL.LU R72, [R1+0x80] ;  /* 0x0000800001487983 */ /* 0x001ea20000300800 */
[----:B---3--:R-:W-:-:S05]  /*21930*/  IADD3.X R71, PT, PT, R71, UR14, RZ, P4, !PT ;  /* 0x0000000e47477c10 */ /* 0x008fca000a7fe4ff */
[----:B------:R0:W-:Y:S04]  /*21940*/  STL [R1+0x90], R71 ;  /* 0x0000904701007387 */ /* 0x0001e80000100800 */
[----:B0-----:R-:W3:Y:S04]  /*21950*/  LDL.LU R71, [R1+0x5c] ;  /* 0x00005c0001477983 */ /* 0x001ee80000300800 */
[----:B------:R-:W3:Y:S04]  /*21960*/  LDL.LU R98, [R1+0x78] ;  /* 0x0000780001627983 */ /* 0x000ee80000300800 */
[----:B------:R-:W3:Y:S04]  /*21970*/  LDL.LU R97, [R1+0x54] ;  /* 0x0000540001617983 */ /* 0x000ee80000300800 */
[----:B------:R-:W3:Y:S01]  /*21980*/  LDL.LU R96, [R1+0x70] ;  /* 0x0000700001607983 */ /* 0x000ee20000300800 */
[----:B----4-:R-:W-:-:S05]  /*21990*/  IADD3 R76, P4, PT, R76, UR12, RZ ;  /* 0x0000000c4c4c7c10 */ /* 0x010fca000ff9e0ff */
        /* <DEDUP_REMOVED lines=32> */
[----:B0-----:R-:W3:Y:S01]  /*21ba0*/  LDL.LU R71, [R1] ;  /* 0x0000000001477983 */ /* 0x001ee20000300800 */
[----:B----4-:R-:W-:Y:S02]  /*21bb0*/  IADD3.X R92, PT, PT, R92, UR14, RZ, P5, !PT ;  /* 0x0000000e5c5c7c10 */ /* 0x010fe4000affe4ff */
[----:B------:R-:W-:Y:S02]  /*21bc0*/  IADD3 R91, P5, PT, R91, UR12, RZ ;  /* 0x0000000c5b5b7c10 */ /* 0x000fe4000ffbe0ff */
[----:B------:R-:W-:Y:S02]  /*21bd0*/  IADD3.X R96, PT, PT, R96, UR14, RZ, P3, !PT ;  /* 0x0000000e60607c10 */ /* 0x000fe40009ffe4ff */
[----:B------:R-:W-:-:S02]  /*21be0*/  IADD3 R95, P3, PT, R95, UR12, RZ ;  /* 0x0000000c5f5f7c10 */ /* 0x000fc4000ff7e0ff */
[----:B------:R-:W-:Y:S02]  /*21bf0*/  IADD3.X R98, PT, PT, R98, UR14, RZ, P2, !PT ;  /* 0x0000000e62627c10 */ /* 0x000fe400097fe4ff */
[----:B------:R-:W-:Y:S02]  /*21c00*/  IADD3 R97, P2, PT, R97, UR12, RZ ;  /* 0x0000000c61617c10 */ /* 0x000fe4000ff5e0ff */
[----:B------:R-:W-:Y:S02]  /*21c10*/  IADD3.X R94, PT, PT, R94, UR14, RZ, P4, !PT ;  /* 0x0000000e5e5e7c10 */ /* 0x000fe4000a7fe4ff */
[----:B------:R-:W-:Y:S02]  /*21c20*/  IADD3 R93, P4, PT, R93, UR12, RZ ;  /* 0x0000000c5d5d7c10 */ /* 0x000fe4000ff9e0ff */
[----:B------:R-:W-:Y:S02]  /*21c30*/  IADD3.X R82, PT, PT, R82, UR14, RZ, P5, !PT ;  /* 0x0000000e52527c10 */ /* 0x000fe4000affe4ff */
[----:B------:R-:W-:-:S02]  /*21c40*/  IADD3 R81, P5, PT, R81, UR12, RZ ;  /* 0x0000000c51517c10 */ /* 0x000fc4000ffbe0ff */
[----:B------:R-:W-:Y:S02]  /*21c50*/  IADD3.X R86, PT, PT, R86, UR14, RZ, P3, !PT ;  /* 0x0000000e56567c10 */ /* 0x000fe40009ffe4ff */
[----:B------:R-:W-:Y:S02]  /*21c60*/  IADD3 R85, P3, PT, R85, UR12, RZ ;  /* 0x0000000c55557c10 */ /* 0x000fe4000ff7e0ff */
[----:B------:R-:W-:Y:S02]  /*21c70*/  IADD3.X R90, PT, PT, R90, UR14, RZ, P6, !PT ;  /* 0x0000000e5a5a7c10 */ /* 0x000fe4000b7fe4ff */
[----:B------:R-:W-:Y:S02]  /*21c80*/  IADD3.X R88, PT, PT, R88, UR14, RZ, P2, !PT ;  /* 0x0000000e58587c10 */ /* 0x000fe400097fe4ff */
[----:B------:R-:W-:Y:S02]  /*21c90*/  IADD3 R89, P6, PT, R89, UR12, RZ ;  /* 0x0000000c59597c10 */ /* 0x000fe4000ffde0ff */
[----:B------:R-:W-:-:S02]  /*21ca0*/  IADD3 R87, P2, PT, R87, UR12, RZ ;  /* 0x0000000c57577c10 */ /* 0x000fc4000ff5e0ff */
[----:B------:R-:W-:Y:S02]  /*21cb0*/  IADD3.X R84, PT, PT, R84, UR14, RZ, P4, !PT ;  /* 0x0000000e54547c10 */ /* 0x000fe4000a7fe4ff */
[----:B------:R-:W-:Y:S02]  /*21cc0*/  IADD3 R83, P4, PT, R83, UR12, RZ ;  /* 0x0000000c53537c10 */ /* 0x000fe4000ff9e0ff */
[----:B------:R-:W-:Y:S02]  /*21cd0*/  IADD3.X R76, PT, PT, R76, UR14, RZ, P3, !PT ;  /* 0x0000000e4c4c7c10 */ /* 0x000fe40009ffe4ff */
[----:B------:R-:W-:Y:S02]  /*21ce0*/  IADD3 R252, P3, PT, R252, UR12, RZ ;  /* 0x0000000cfcfc7c10 */ /* 0x000fe4000ff7e0ff */
[----:B------:R-:W-:Y:S02]  /*21cf0*/  IADD3.X R80, PT, PT, R80, UR14, RZ, P6, !PT ;  /* 0x0000000e50507c10 */ /* 0x000fe4000b7fe4ff */
[----:B------:R-:W-:-:S02]  /*21d00*/  IADD3.X R78, PT, PT, R78, UR14, RZ, P2, !PT ;  /* 0x0000000e4e4e7c10 */ /* 0x000fc400097fe4ff */
[----:B------:R-:W-:Y:S02]  /*21d10*/  IADD3 R79, P6, PT, R79, UR12, RZ ;  /* 0x0000000c4f4f7c10 */ /* 0x000fe4000ffde0ff */
[----:B------:R-:W-:Y:S02]  /*21d20*/  IADD3 R77, P2, PT, R77, UR12, RZ ;  /* 0x0000000c4d4d7c10 */ /* 0x000fe4000ff5e0ff */
[----:B------:R-:W-:Y:S02]  /*21d30*/  IADD3.X R251, PT, PT, R251, UR14, RZ, P3, !PT ;  /* 0x0000000efbfb7c10 */ /* 0x000fe40009ffe4ff */
[----:B-----5:R-:W-:Y:S02]  /*21d40*/  IADD3 R242, P3, PT, R242, UR12, RZ ;  /* 0x0000000cf2f27c10 */ /* 0x020fe4000ff7e0ff */
[----:B------:R-:W-:Y:S02]  /*21d50*/  IADD3.X R74, PT, PT, R74, UR14, RZ, P5, !PT ;  /* 0x0000000e4a4a7c10 */ /* 0x000fe4000affe4ff */
[----:B------:R-:W-:-:S04]  /*21d60*/  IADD3 R248, P5, PT, R248, UR12, RZ ;  /* 0x0000000cf8f87c10 */ /* 0x000fc8000ffbe0ff */
[----:B------:R-:W-:Y:S02]  /*21d70*/  IADD3.X R247, PT, PT, R247, UR14, RZ, P5, !PT ;  /* 0x0000000ef7f77c10 */ /* 0x000fe4000affe4ff */
[----:B------:R-:W-:-:S04]  /*21d80*/  IADD3 R238, P5, PT, R238, UR12, RZ ;  /* 0x0000000ceeee7c10 */ /* 0x000fc8000ffbe0ff */
[----:B------:R-:W-:Y:S02]  /*21d90*/  IADD3.X R237, PT, PT, R237, UR14, RZ, P5, !PT ;  /* 0x0000000eeded7c10 */ /* 0x000fe4000affe4ff */
[----:B------:R-:W-:-:S04]  /*21da0*/  IADD3 R228, P5, PT, R228, UR12, RZ ;  /* 0x0000000ce4e47c10 */ /* 0x000fc8000ffbe0ff */
[----:B------:R-:W-:Y:S02]  /*21db0*/  IADD3.X R227, PT, PT, R227, UR14, RZ, P5, !PT ;  /* 0x0000000ee3e37c10 */ /* 0x000fe4000affe4ff */
[----:B------:R-:W-:-:S04]  /*21dc0*/  IADD3 R218, P5, PT, R218, UR12, RZ ;  /* 0x0000000cdada7c10 */ /* 0x000fc8000ffbe0ff */
        /* <DEDUP_REMOVED lines=9> */
[----:B------:R-:W-:Y:S02]  /*21e60*/  IADD3.X R241, PT, PT, R241, UR14, RZ, P3, !PT ;  /* 0x0000000ef1f17c10 */ /* 0x000fe40009ffe4ff */
[----:B------:R-:W-:Y:S02]  /*21e70*/  IADD3 R240, P4, PT, R240, UR12, RZ ;  /* 0x0000000cf0f07c10 */ /* 0x000fe4000ff9e0ff */
[----:B------:R-:W-:-:S02]  /*21e80*/  IADD3 R232, P3, PT, R232, UR12, RZ ;  /* 0x0000000ce8e87c10 */ /* 0x000fc4000ff7e0ff */
[----:B------:R-:W-:Y:S01]  /*21e90*/  IADD3.X R187, PT, PT, R187, UR14, RZ, P5, !PT ;  /* 0x0000000ebbbb7c10 */ /* 0x000fe2000affe4ff */
[----:B------:R-:W-:Y:S01]  /*21ea0*/  STL [R1+0x78], R98 ;  /* 0x0000786201007387 */ /* 0x000fe20000100800 */
[----:B------:R-:W-:Y:S02]  /*21eb0*/  IADD3 R178, P5, PT, R178, UR12, RZ ;  /* 0x0000000cb2b27c10 */ /* 0x000fe4000ffbe0ff */
[----:B------:R-:W-:Y:S01]  /*21ec0*/  IADD3.X R239, PT, PT, R239, UR14, RZ, P4, !PT ;  /* 0x0000000eefef7c10 */ /* 0x000fe2000a7fe4ff */
[----:B------:R-:W-:Y:S01]  /*21ed0*/  STL [R1+0x54], R97 ;  /* 0x0000546101007387 */ /* 0x000fe20000100800 */
[----:B------:R-:W-:Y:S02]  /*21ee0*/  IADD3.X R231, PT, PT, R231, UR14, RZ, P3, !PT ;  /* 0x0000000ee7e77c10 */ /* 0x000fe40009ffe4ff */
[----:B------:R-:W-:Y:S01]  /*21ef0*/  IADD3 R230, P4, PT, R230, UR12, RZ ;  /* 0x0000000ce6e67c10 */ /* 0x000fe2000ff9e0ff */
[----:B------:R-:W-:Y:S01]  /*21f00*/  STL [R1+0x70], R96 ;  /* 0x0000706001007387 */ /* 0x000fe20000100800 */
        /* <DEDUP_REMOVED lines=16> */
[----:B------:R-:W-:Y:S01]  /*22010*/  IADD3.X R211, PT, PT, R211, UR14, RZ, P3, !PT ;  /* 0x0000000ed3d37c10 */ /* 0x000fe20009ffe4ff */
[----:B------:R-:W-:Y:S01]  /*22020*/  STL [R1+0x34], R89 ;  /* 0x0000345901007387 */ /* 0x000fe20000100800 */
[----:B------:R-:W-:Y:S02]  /*22030*/  IADD3 R210, P4, PT, R210, UR12, RZ ;  /* 0x0000000cd2d27c10 */ /* 0x000fe4000ff9e0ff */
[----:B------:R-:W-:Y:S01]  /*22040*/  IADD3 R202, P3, PT, R202, UR12, RZ ;  /* 0x0000000ccaca7c10 */ /* 0x000fe2000ff7e0ff */
[----:B------:R-:W-:Y:S01]  /*22050*/  STL [R1+0x50], R88 ;  /* 0x0000505801007387 */ /* 0x000fe20000100800 */
[----:B------:R-:W-:-:S03]  /*22060*/  IADD3.X R58, PT, PT, R58, UR15, RZ, P5, !PT ;  /* 0x0000000f3a3a7c10 */ /* 0x000fc6000affe4ff */
[----:B------:R-:W-:Y:S01]  /*22070*/  STL [R1+0x2c], R87 ;  /* 0x00002c5701007387 */ /* 0x000fe20000100800 */
[----:B------:R-:W-:-:S03]  /*22080*/  IADD3 R44, P5, PT, R44, UR13, RZ ;  /* 0x0000000d2c2c7c10 */ /* 0x000fc6000ffbe0ff */
[----:B------:R-:W-:Y:S01]  /*22090*/  STL [R1+0x48], R86 ;  /* 0x0000485601007387 */ /* 0x000fe20000100800 */
[----:B------:R-:W-:-:S03]  /*220a0*/  IADD3.X R209, PT, PT, R209, UR14, RZ, P4, !PT ;  /* 0x0000000ed1d17c10 */ /* 0x000fc6000a7fe4ff */
[----:B------:R-:W-:Y:S01]  /*220b0*/  STL [R1+0x24], R85 ;  /* 0x0000245501007387 */ /* 0x000fe20000100800 */
[----:B------:R-:W-:-:S03]  /*220c0*/  IADD3.X R201, PT, PT, R201, UR14, RZ, P3, !PT ;  /* 0x0000000ec9c97c10 */ /* 0x000fc60009ffe4ff */
        /* <DEDUP_REMOVED lines=10> */
[----:B--2---:R-:W-:Y:S02]  /*22170*/  IADD3.X R72, PT, PT, R72, UR14, RZ, P6, !PT ;  /* 0x0000000e48487c10 */ /* 0x004fe4000b7fe4ff */
[----:B------:R-:W-:-:S04]  /*22180*/  IADD3 R246, P6, PT, R246, UR12, RZ ;  /* 0x0000000cf6f67c10 */ /* 0x000fc8000ffde0ff */
[----:B------:R-:W-:Y:S02]  /*22190*/  IADD3.X R245, PT, PT, R245, UR14, RZ, P6, !PT ;  /* 0x0000000ef5f57c10 */ /* 0x000fe4000b7fe4ff */
[----:B------:R-:W-:-:S04]  /*221a0*/  IADD3 R236, P6, PT, R236, UR12, RZ ;  /* 0x0000000cecec7c10 */ /* 0x000fc8000ffde0ff */
[----:B------:R-:W-:Y:S02]  /*221b0*/  IADD3.X R235, PT, PT, R235, UR14, RZ, P6, !PT ;  /* 0x0000000eebeb7c10 */ /* 0x000fe4000b7fe4ff */
[----:B------:R-:W-:Y:S02]  /*221c0*/  IADD3 R226, P6, PT, R226, UR12, RZ ;  /* 0x0000000ce2e27c10 */ /* 0x000fe4000ffde0ff */
[----:B---3--:R-:W-:Y:S02]  /*221d0*/  IADD3.X R71, PT, PT, R71, UR14, RZ, P2, !PT ;  /* 0x0000000e47477c10 */ /* 0x008fe400097fe4ff */
        /* <DEDUP_REMOVED lines=10> */
[----:B------:R-:W-:Y:S02]  /*22280*/  IADD3.X R213, PT, PT, R213, UR14, RZ, P2, !PT ;  /* 0x0000000ed5d57c10 */ /* 0x000fe400097fe4ff */
[----:B------:R-:W-:Y:S02]  /*22290*/  IADD3 R206, P6, PT, R206, UR12, RZ ;  /* 0x0000000ccece7c10 */ /* 0x000fe4000ffde0ff */
[----:B------:R-:W-:Y:S01]  /*222a0*/  IADD3 R204, P2, PT, R204, UR12, RZ ;  /* 0x0000000ccccc7c10 */ /* 0x000fe2000ff5e0ff */
[----:B------:R-:W-:Y:S01]  /*222b0*/  STL [R1+0xc], R79 ;  /* 0x00000c4f01007387 */ /* 0x000fe20000100800 */
[----:B------:R-:W-:Y:S02]  /*222c0*/  IADD3.X R205, PT, PT, R205, UR14, RZ, P6, !PT ;  /* 0x0000000ecdcd7c10 */ /* 0x000fe4000b7fe4ff */
[----:B------:R-:W-:Y:S01]  /*222d0*/  IADD3.X R203, PT, PT, R203, UR14, RZ, P2, !PT ;  /* 0x0000000ecbcb7c10 */ /* 0x000fe200097fe4ff */
[----:B------:R-:W-:Y:S01]  /*222e0*/  STL [R1+0x28], R78 ;  /* 0x0000284e01007387 */ /* 0x000fe20000100800 */
[----:B------:R-:W-:-:S02]  /*222f0*/  IADD3 R196, P6, PT, R196, UR12, RZ ;  /* 0x0000000cc4c47c10 */ /* 0x000fc4000ffde0ff */
[----:B------:R-:W-:Y:S01]  /*22300*/  IADD3 R194, P2, PT, R194, UR12, RZ ;  /* 0x0000000cc2c27c10 */ /* 0x000fe2000ff5e0ff */
[----:B------:R-:W-:Y:S01]  /*22310*/  STL [R1+0x4], R77 ;  /* 0x0000044d01007387 */ /* 0x000fe20000100800 */
[----:B------:R-:W-:Y:S02]  /*22320*/  IADD3.X R191, PT, PT, R191, UR14, RZ, P3, !PT ;  /* 0x0000000ebfbf7c10 */ /* 0x000fe40009ffe4ff */
[----:B------:R-:W-:Y:S01]  /*22330*/  IADD3 R190, P4, PT, R190, UR12, RZ ;  /* 0x0000000cbebe7c10 */ /* 0x000fe2000ff9e0ff */
[----:B------:R-:W-:Y:S01]  /*22340*/  STL [R1+0x20], R76 ;  /* 0x0000204c01007387 */ /* 0x000fe20000100800 */
[----:B------:R-:W-:Y:S02]  /*22350*/  IADD3 R182, P3, PT, R182, UR12, RZ ;  /* 0x0000000cb6b67c10 */ /* 0x000fe4000ff7e0ff */
[----:B------:R-:W-:Y:S01]  /*22360*/  IADD3.X R195, PT, PT, R195, UR14, RZ, P6, !PT ;  /* 0x0000000ec3c37c10 */ /* 0x000fe2000b7fe4ff */
[----:B------:R-:W-:Y:S01]  /*22370*/  STL [R1+0x18], R75 ;  /* 0x0000184b01007387 */ /* 0x000fe20000100800 */
[----:B------:R-:W-:-:S02]  /*22380*/  IADD3.X R193, PT, PT, R193, UR14, RZ, P2, !PT ;  /* 0x0000000ec1c17c10 */ /* 0x000fc400097fe4ff */
[----:B------:R-:W-:Y:S01]  /*22390*/  IADD3 R186, P6, PT, R186, UR12, RZ ;  /* 0x0000000cbaba7c10 */ /* 0x000fe2000ffde0ff */
[----:B------:R-:W-:Y:S01]  /*223a0*/  STL [R1+0x10], R74 ;  /* 0x0000104a01007387 */ /* 0x000fe20000100800 */
[----:B------:R-:W-:Y:S02]  /*223b0*/  IADD3 R184, P2, PT, R184, UR12, RZ ;  /* 0x0000000cb8b87c10 */ /* 0x000fe4000ff5e0ff */
[----:B------:R-:W-:Y:S01]  /*223c0*/  IADD3.X R189, PT, PT, R189, UR14, RZ, P4, !PT ;  /* 0x0000000ebdbd7c10 */ /* 0x000fe2000a7fe4ff */
[----:B------:R-:W-:Y:S01]  /*223d0*/  STL [R1+0x8], R72 ;  /* 0x0000084801007387 */ /* 0x000fe20000100800 */
[----:B------:R-:W-:Y:S02]  /*223e0*/  IADD3.X R181, PT, PT, R181, UR14, RZ, P3, !PT ;  /* 0x0000000eb5b57c10 */ /* 0x000fe40009ffe4ff */
[----:B------:R-:W-:Y:S01]  /*223f0*/  IADD3 R180, P4, PT, R180, UR12, RZ ;  /* 0x0000000cb4b47c10 */ /* 0x000fe2000ff9e0ff */
[----:B------:R0:W-:Y:S01]  /*22400*/  STL [R1], R71 ;  /* 0x0000004701007387 */ /* 0x0001e20000100800 */
[----:B------:R-:W-:-:S02]  /*22410*/  IADD3 R172, P3, PT, R172, UR12, RZ ;  /* 0x0000000cacac7c10 */ /* 0x000fc4000ff7e0ff */
[----:B------:R-:W-:Y:S02]  /*22420*/  IADD3.X R185, PT, PT, R185, UR14, RZ, P6, !PT ;  /* 0x0000000eb9b97c10 */ /* 0x000fe4000b7fe4ff */
[----:B------:R-:W-:Y:S02]  /*22430*/  IADD3.X R183, PT, PT, R183, UR14, RZ, P2, !PT ;  /* 0x0000000eb7b77c10 */ /* 0x000fe400097fe4ff */
[----:B------:R-:W-:Y:S01]  /*22440*/  IADD3 R176, P6, PT, R176, UR12, RZ ;  /* 0x0000000cb0b07c10 */ /* 0x000fe2000ffde0ff */
[----:B0-----:R-:W-:Y:S01]  /*22450*/  IMAD.U32 R71, RZ, RZ, UR5 ;  /* 0x00000005ff477e24 */ /* 0x001fe2000f8e00ff */
[----:B------:R-:W-:Y:S02]  /*22460*/  IADD3 R174, P2, PT, R174, UR12, RZ ;  /* 0x0000000caeae7c10 */ /* 0x000fe4000ff5e0ff */
[----:B------:R-:W-:Y:S02]  /*22470*/  IADD3.X R179, PT, PT, R179, UR14, RZ, P4, !PT ;  /* 0x0000000eb3b37c10 */ /* 0x000fe4000a7fe4ff */
[----:B------:R-:W-:-:S02]  /*22480*/  IADD3.X R171, PT, PT, R171, UR14, RZ, P3, !PT ;  /* 0x0000000eabab7c10 */ /* 0x000fc40009ffe4ff */
[----:B------:R-:W-:Y:S01]  /*22490*/  IADD3.X R37, PT, PT, R37, UR15, RZ, P5, !PT ;  /* 0x0000000f25257c10 */ /* 0x000fe2000affe4ff */
[----:B------:R-:W0:Y:S01]  /*224a0*/  SYNCS.PHASECHK.TRANS64.TRYWAIT P5, [UR4], R71 ;  /* 0x00000047ff0075a7 */ /* 0x000e2200080a1104 */
[----:B------:R-:W-:Y:S02]  /*224b0*/  IADD3 R170, P4, PT, R170, UR12, RZ ;  /* 0x0000000caaaa7c10 */ /* 0x000fe4000ff9e0ff */
[----:B------:R-:W-:Y:S02]  /*224c0*/  IADD3 R61, P3, PT, R61, UR13, RZ ;  /* 0x0000000d3d3d7c10 */ /* 0x000fe4000ff7e0ff */
[----:B------:R-:W-:Y:S02]  /*224d0*/  IADD3.X R175, PT, PT, R175, UR14, RZ, P6, !PT ;  /* 0x0000000eafaf7c10 */ /* 0x000fe4000b7fe4ff */
[----:B------:R-:W-:Y:S02]  /*224e0*/  IADD3.X R173, PT, PT, R173, UR14, RZ, P2, !PT ;  /* 0x0000000eadad7c10 */ /* 0x000fe400097fe4ff */
[----:B------:R-:W-:-:S02]  /*224f0*/  IADD3 R66, P6, PT, R66, UR13, RZ ;  /* 0x0000000d42427c10 */ /* 0x000fc4000ffde0ff */
[----:B------:R-:W-:Y:S02]  /*22500*/  IADD3 R63, P2, PT, R63, UR13, RZ ;  /* 0x0000000d3f3f7c10 */ /* 0x000fe4000ff5e0ff */
[----:B------:R-:W-:Y:S02]  /*22510*/  IADD3.X R65, PT, PT, R65, UR14, RZ, P4, !PT ;  /* 0x0000000e41417c10 */ /* 0x000fe4000a7fe4ff */
[----:B------:R-:W-:Y:S02]  /*22520*/  IADD3.X R62, PT, PT, R62, UR15, RZ, P3, !PT ;  /* 0x0000000f3e3e7c10 */ /* 0x000fe40009ffe4ff */
[----:B------:R-:W-:Y:S02]  /*22530*/  IADD3 R59, P4, PT, R59, UR13, RZ ;  /* 0x0000000d3b3b7c10 */ /* 0x000fe4000ff9e0ff */
[----:B------:R-:W-:Y:S02]  /*22540*/  IADD3 R48, P3, PT, R48, UR13, RZ ;  /* 0x0000000d30307c10 */ /* 0x000fe4000ff7e0ff */
[----:B------:R-:W-:-:S02]  /*22550*/  IADD3.X R67, PT, PT, R67, UR15, RZ, P6, !PT ;  /* 0x0000000f43437c10 */ /* 0x000fc4000b7fe4ff */
[----:B------:R-:W-:Y:S02]  /*22560*/  IADD3.X R64, PT, PT, R64, UR15, RZ, P2, !PT ;  /* 0x0000000f40407c10 */ /* 0x000fe400097fe4ff */
        /* <DEDUP_REMOVED lines=30> */
[--C-:B------:R-:W-:Y:S02]  /*22750*/  SHF.R.U32.HI R72, RZ, 0x6, R73.reuse ;  /* 0x00000006ff487819 */ /* 0x100fe40000011649 */
[----:B------:R-:W-:Y:S02]  /*22760*/  SHF.R.U32.HI R73, RZ, 0x6, R73 ;  /* 0x00000006ff497819 */ /* 0x000fe40000011649 */
        /* <DEDUP_REMOVED lines=8> */
[----:B------:R-:W-:-:S02]  /*227f0*/  SGXT.U32 R72, R72, 0x2 ;  /* 0x000000024848781a */ /* 0x000fc40000000000 */
[----:B------:R-:W-:Y:S02]  /*22800*/  SGXT.U32 R73, R73, 0x2 ;  /* 0x000000024949781a */ /* 0x000fe40000000000 */
[----:B------:R-:W-:Y:S02]  /*22810*/  IADD3.X R19, PT, PT, R19, UR15, RZ, P6, !PT ;  /* 0x0000000f13137c10 */ /* 0x000fe4000b7fe4ff */
[----:B------:R-:W-:Y:S02]  /*22820*/  IADD3.X R17, PT, PT, R17, UR15, RZ, P2, !PT ;  /* 0x0000000f11117c10 */ /* 0x000fe400097fe4ff */
[----:B------:R-:W-:Y:S02]  /*22830*/  IADD3 R8, P6, PT, R8, UR13, RZ ;  /* 0x0000000d08087c10 */ /* 0x000fe4000ffde0ff */
[----:B------:R-:W-:Y:S02]  /*22840*/  IADD3 R6, P2, PT, R6, UR13, RZ ;  /* 0x0000000d06067c10 */ /* 0x000fe4000ff5e0ff */
[----:B------:R-:W-:-:S02]  /*22850*/  IADD3.X R13, PT, PT, R13, UR15, RZ, P4, !PT ;  /* 0x0000000f0d0d7c10 */ /* 0x000fc4000a7fe4ff */
[----:B------:R-:W-:Y:S02]  /*22860*/  IADD3.X R7, PT, PT, R7, UR15, RZ, P3, !PT ;  /* 0x0000000f07077c10 */ /* 0x000fe40009ffe4ff */
[----:B------:R-:W-:Y:S02]  /*22870*/  IADD3 R2, P4, PT, R2, UR13, RZ ;  /* 0x0000000d02027c10 */ /* 0x000fe4000ff9e0ff */
[----:B------:R-:W-:Y:S02]  /*22880*/  LOP3.LUT R73, R73, 0x4, RZ, 0xfc, !PT ;  /* 0x0000000449497812 */ /* 0x000fe400078efcff */
[----:B------:R-:W-:Y:S02]  /*22890*/  LOP3.LUT R72, R72, 0x8, RZ, 0xfc, !PT ;  /* 0x0000000848487812 */ /* 0x000fe400078efcff */
[----:B------:R-:W-:Y:S02]  /*228a0*/  IADD3 R0, P3, PT, R0, UR13, RZ ;  /* 0x0000000d00007c10 */ /* 0x000fe4000ff7e0ff */
[----:B------:R-:W-:-:S02]  /*228b0*/  IADD3.X R11, PT, PT, R11, UR15, RZ, P6, !PT ;  /* 0x0000000f0b0b7c10 */ /* 0x000fc4000b7fe4ff */
[----:B------:R-:W-:Y:S02]  /*228c0*/  IADD3.X R9, PT, PT, R9, UR15, RZ, P2, !PT ;  /* 0x0000000f09097c10 */ /* 0x000fe400097fe4ff */
[----:B------:R-:W-:Y:S02]  /*228d0*/  ISETP.GE.AND P2, PT, R73, UR64, PT ;  /* 0x0000004049007c0c */ /* 0x000fe4000bf46270 */
[----:B------:R-:W-:Y:S02]  /*228e0*/  ISETP.GE.AND P6, PT, R72, UR64, PT ;  /* 0x0000004048007c0c */ /* 0x000fe4000bfc6270 */
[----:B------:R-:W-:Y:S02]  /*228f0*/  IADD3.X R5, PT, PT, R5, UR15, RZ, P4, !PT ;  /* 0x0000000f05057c10 */ /* 0x000fe4000a7fe4ff */
[----:B------:R-:W-:Y:S02]  /*22900*/  IADD3.X R3, PT, PT, R3, UR15, RZ, P3, !PT ;  /* 0x0000000f03037c10 */ /* 0x000fe40009ffe4ff */
[----:B------:R-:W-:Y:S01]  /*22910*/  PRMT R169, RZ, 0x7610, R169 ;  /* 0x00007610ffa97816 */ /* 0x000fe200000000a9 */
[----:B0-----:R-:W-:Y:S06]  /*22920*/  @!P5 BRA `(.L_x_8) ;  /* 0x000000c800f0d947 */ /* 0x001fec0003800000 */
.L_x_16:
[----:B------:R-:W0:Y:S01]  /*22930*/  S2R R72, SR_TID.X ;  /* 0x0000000000487919 */ /* 0x000e220000002100 */
[----:B------:R-:W-:Y:S01]  /*22940*/  @!P1 IMAD.MOV.U32 R73, RZ, RZ, R3 ;  /* 0x000000ffff499224 */ /* 0x000fe200078e0003 */
[----:B------:R-:W-:Y:S01]  /*22950*/  PRMT R141, RZ, 0x7610, R141 ;  /* 0x00007610ff8d7816 */ /* 0x000fe2000000008d */
[----:B------:R-:W1:Y:S01]  /*22960*/  S2R R126, SR_TID.X ;  /* 0x00000000007e7919 */ /* 0x000e620000002100 */
[----:B------:R-:W-:Y:S01]  /*22970*/  PRMT R71, RZ, 0x7610, R71 ;  /* 0x00007610ff477816 */ /* 0x000fe20000000047 */
[----:B------:R2:W-:Y:S04]  /*22980*/  STL [R1+0x950], R245 ;  /* 0x000950f501007387 */ /* 0x0005e80000100800 */
[----:B------:R3:W-:Y:S01]  /*22990*/  STL [R1+0x94c], R70 ;  /* 0x00094c4601007387 */ /* 0x0007e20000100800 */
[----:B------:R-:W-:-:S02]  /*229a0*/  PRMT R143, RZ, 0x7610, R143 ;  /* 0x00007610ff8f7816 */ /* 0x000fc4000000008f */
[----:B------:R-:W-:Y:S02]  /*229b0*/  PRMT R111, RZ, 0x7610, R111 ;  /* 0x00007610ff6f7816 */ /* 0x000fe4000000006f */
[----:B------:R-:W-:Y:S01]  /*229c0*/  PRMT R145, RZ, 0x7610, R145 ;  /* 0x00007610ff917816 */ /* 0x000fe20000000091 */
[----:B--2---:R-:W2:Y:S01]  /*229d0*/  LDL R245, [R1+0x68] ;  /* 0x0000680001f57983 */ /* 0x004ea20000100800 */
[----:B0-----:R-:W-:-:S04]  /*229e0*/  SHF.R.U32.HI R72, RZ, 0x6, R72 ;  /* 0x00000006ff487819 */ /* 0x001fc80000011648 */
[----:B------:R-:W-:Y:S02]  /*229f0*/  SGXT.U32 R72, R72, 0x2 ;  /* 0x000000024848781a */ /* 0x000fe40000000000 */
[----:B-1----:R-:W-:Y:S02]  /*22a00*/  SHF.R.U32.HI R127, RZ, 0x6, R126 ;  /* 0x00000006ff7f7819 */ /* 0x002fe4000001167e */
[----:B------:R-:W-:Y:S02]  /*22a10*/  LOP3.LUT R72, R72, 0xc, RZ, 0xfc, !PT ;  /* 0x0000000c48487812 */ /* 0x000fe400078efcff */
[----:B------:R-:W-:Y:S02]  /*22a20*/  SGXT.U32 R127, R127, 0x2 ;  /* 0x000000027f7f781a */ /* 0x000fe40000000000 */
[----:B------:R-:W-:Y:S01]  /*22a30*/  ISETP.GE.AND P3, PT, R72, UR64, PT ;  /* 0x0000004048007c0c */ /* 0x000fe2000bf66270 */
[----:B------:R-:W-:Y:S01]  /*22a40*/  @!P1 IMAD.MOV.U32 R72, RZ, RZ, R0 ;  /* 0x000000ffff489224 */ /* 0x000fe200078e0000 */
[----:B---3--:R-:W-:-:S02]  /*22a50*/  SHF.R.U32.HI R70, RZ, 0x6, R126 ;  /* 0x00000006ff467819 */ /* 0x008fc4000001167e */
[----:B------:R-:W-:Y:S02]  /*22a60*/  LOP3.LUT R127, R127, 0x10, RZ, 0xfc, !PT ;  /* 0x000000107f7f7812 */ /* 0x000fe400078efcff */
[----:B------:R0:W3:Y:S01]  /*22a70*/  @!P1 LDG.E.U16 R169, desc[UR16][R72.64] ;  /* 0x0000001048a99981 */ /* 0x0000e2000c1e1500 */
[----:B------:R-:W-:Y:S02]  /*22a80*/  SGXT.U32 R70, R70, 0x2 ;  /* 0x000000024646781a */ /* 0x000fe40000000000 */
[----:B------:R-:W-:Y:S02]  /*22a90*/  ISETP.GE.AND P1, PT, R127, UR64, PT ;  /* 0x000000407f007c0c */ /* 0x000fe4000bf26270 */
[----:B------:R-:W-:Y:S01]  /*22aa0*/  SHF.R.U32.HI R127, RZ, 0x6, R126 ;  /* 0x00000006ff7f7819 */ /* 0x000fe2000001167e */
[----:B0-----:R-:W-:Y:S02]  /*22ab0*/  @!P2 IMAD.MOV.U32 R72, RZ, RZ, R2 ;  /* 0x000000ffff48a224 */ /* 0x001fe400078e0002 */
[----:B------:R-:W-:Y:S01]  /*22ac0*/  @!P2 IMAD.MOV.U32 R73, RZ, RZ, R5 ;  /* 0x000000ffff49a224 */ /* 0x000fe200078e0005 */
[----:B------:R-:W-:-:S02]  /*22ad0*/  LOP3.LUT R70, R70, 0x1c, RZ, 0xfc, !PT ;  /* 0x0000001c46467812 */ /* 0x000fc400078efcff */
[----:B------:R-:W-:Y:S02]  /*22ae0*/  SGXT.U32 R127, R127, 0x2 ;  /* 0x000000027f7f781a */ /* 0x000fe40000000000 */
[----:B------:R0:W4:Y:S02]  /*22af0*/  @!P2 LDG.E.U16 R141, desc[UR16][R72.64] ;  /* 0x00000010488da981 */ /* 0x000124000c1e1500 */
[----:B------:R-:W-:Y:S01]  /*22b00*/  LOP3.LUT R127, R127, 0x14, RZ, 0xfc, !PT ;  /* 0x000000147f7f7812 */ /* 0x000fe200078efcff */
[----:B0-----:R-:W-:Y:S02]  /*22b10*/  @!P6 IMAD.MOV.U32 R72, RZ, RZ, R4 ;  /* 0x000000ffff48e224 */ /* 0x001fe400078e0004 */
[----:B------:R-:W-:-:S05]  /*22b20*/  @!P6 IMAD.MOV.U32 R73, RZ, RZ, R7 ;  /* 0x000000ffff49e224 */ /* 0x000fca00078e0007 */
[----:B------:R0:W5:Y:S02]  /*22b30*/  @!P6 LDG.E.U16 R71, desc[UR16][R72.64] ;  /* 0x000000104847e981 */ /* 0x000164000c1e1500 */
[----:B0-----:R-:W-:Y:S02]  /*22b40*/  @!P3 IMAD.MOV.U32 R72, RZ, RZ, R6 ;  /* 0x000000ffff48b224 */ /* 0x001fe400078e0006 */
[----:B------:R-:W-:-:S05]  /*22b50*/  @!P3 IMAD.MOV.U32 R73, RZ, RZ, R9 ;  /* 0x000000ffff49b224 */ /* 0x000fca00078e0009 */
[----:B------:R0:W2:Y:S01]  /*22b60*/  @!P3 LDG.E.U16 R143, desc[UR16][R72.64] ;  /* 0x00000010488fb981 */ /* 0x0000a2000c1e1500 */
[----:B------:R-:W-:Y:S02]  /*22b70*/  ISETP.GE.AND P3, PT, R70, UR64, PT ;  /* 0x0000004046007c0c */ /* 0x000fe4000bf66270 */
[--C-:B------:R-:W-:Y:S02]  /*22b80*/  SHF.R.U32.HI R70, RZ, 0x6, R126.reuse ;  /* 0x00000006ff467819 */ /* 0x100fe4000001167e */
[----:B------:R-:W-:Y:S02]  /*22b90*/  ISETP.GE.AND P2, PT, R127, UR64, PT ;  /* 0x000000407f007c0c */ /* 0x000fe4000bf46270 */
[----:B------:R-:W-:Y:S02]  /*22ba0*/  SGXT.U32 R70, R70, 0x2 ;  /* 0x000000024646781a */ /* 0x000fe40000000000 */
[----:B------:R-:W-:Y:S01]  /*22bb0*/  SHF.R.U32.HI R127, RZ, 0x6, R126 ;  /* 0x00000006ff7f7819 */ /* 0x000fe2000001167e */
[----:B0-----:R-:W-:-:S02]  /*22bc0*/  @!P1 IMAD.MOV.U32 R72, RZ, RZ, R8 ;  /* 0x000000ffff489224 */ /* 0x001fc400078e0008 */
[----:B------:R-:W-:Y:S01]  /*22bd0*/  @!P1 IMAD.MOV.U32 R73, RZ, RZ, R11 ;  /* 0x000000ffff499224 */ /* 0x000fe200078e000b */
[----:B------:R-:W-:Y:S02]  /*22be0*/  LOP3.LUT R70, R70, 0x20, RZ, 0xfc, !PT ;  /* 0x0000002046467812 */ /* 0x000fe400078efcff */
[----:B------:R-:W-:Y:S02]  /*22bf0*/  SGXT.U32 R127, R127, 0x2 ;  /* 0x000000027f7f781a */ /* 0x000fe40000000000 */
[----:B------:R0:W2:Y:S01]  /*22c00*/  @!P1 LDG.E.U16 R111, desc[UR16][R72.64] ;  /* 0x00000010486f9981 */ /* 0x0000a2000c1e1500 */
[----:B------:R-:W-:Y:S02]  /*22c10*/  ISETP.GE.AND P1, PT, R70, UR64, PT ;  /* 0x0000004046007c0c */ /* 0x000fe4000bf26270 */
[----:B------:R-:W-:Y:S02]  /*22c20*/  SHF.R.U32.HI R70, RZ, 0x6, R126 ;  /* 0x00000006ff467819 */ /* 0x000fe4000001167e */
[----:B------:R-:W-:-:S02]  /*22c30*/  LOP3.LUT R127, R127, 0x18, RZ, 0xfc, !PT ;  /* 0x000000187f7f7812 */ /* 0x000fc400078efcff */
[----:B------:R-:W-:Y:S02]  /*22c40*/  SGXT.U32 R70, R70, 0x2 ;  /* 0x000000024646781a */ /* 0x000fe40000000000 */
[----:B------:R-:W-:Y:S01]  /*22c50*/  ISETP.GE.AND P4, PT, R127, UR64, PT ;  /* 0x000000407f007c0c */ /* 0x000fe2000bf86270 */
[----:B0-----:R-:W-:Y:S02]  /*22c60*/  @!P2 IMAD.MOV.U32 R72, RZ, RZ, R10 ;  /* 0x000000ffff48a224 */ /* 0x001fe400078e000a */
[----:B------:R-:W-:Y:S01]  /*22c70*/  @!P2 IMAD.MOV.U32 R73, RZ, RZ, R13 ;  /* 0x000000ffff49a224 */ /* 0x000fe200078e000d */
[----:B------:R-:W-:-:S04]  /*22c80*/  LOP3.LUT R70, R70, 0x24, RZ, 0xfc, !PT ;  /* 0x0000002446467812 */ /* 0x000fc800078efcff */
[----:B------:R0:W2:Y:S01]  /*22c90*/  @!P2 LDG.E.U16 R145, desc[UR16][R72.64] ;  /* 0x000000104891a981 */ /* 0x0000a2000c1e1500 */
[----:B------:R-:W-:Y:S02]  /*22ca0*/  ISETP.GE.AND P2, PT, R70, UR64, PT ;  /* 0x0000004046007c0c */ /* 0x000fe4000bf46270 */
[----:B------:R-:W-:Y:S02]  /*22cb0*/  SHF.R.U32.HI R70, RZ, 0x6, R126 ;  /* 0x00000006ff467819 */ /* 0x000fe4000001167e */
[----:B------:R-:W-:Y:S02]  /*22cc0*/  PRMT R112, RZ, 0x7610, R112 ;  /* 0x00007610ff707816 */ /* 0x000fe40000000070 */
[----:B------:R-:W-:Y:S01]  /*22cd0*/  SGXT.U32 R70, R70, 0x2 ;  /* 0x000000024646781a */ /* 0x000fe20000000000 */
        /* <DEDUP_REMOVED lines=112> */
[----:B------:R-:W1:Y:S01]  /*233e0*/  S2R R127, SR_TID.X ;  /* 0x00000000007f7919 */ /* 0x000e620000002100 */
        /* <DEDUP_REMOVED lines=23> */
[----:B-1----:R-:W-:Y:S01]  /*23560*/  SHF.R.U32.HI R126, RZ, 0x6, R127 ;  /* 0x00000006ff7e7819 */ /* 0x002fe2000001167f */
[----:B0-----:R-:W-:Y:S02]  /*23570*/  @!P3 IMAD.MOV.U32 R72, RZ, RZ, R46 ;  /* 0x000000ffff48b224 */ /* 0x001fe400078e002e */
[----:B------:R-:W-:Y:S01]  /*23580*/  @!P3 IMAD.MOV.U32 R73, RZ, RZ, R49 ;  /* 0x000000ffff49b224 */ /* 0x000fe200078e0031 */
[----:B------:R-:W-:-:S02]  /*23590*/  SGXT.U32 R126, R126, 0x2 ;  /* 0x000000027e7e781a */ /* 0x000fc40000000000 */
[----:B------:R-:W-:Y:S02]  /*235a0*/  PRMT R133, RZ, 0x7610, R133 ;  /* 0x00007610ff857816 */ /* 0x000fe40000000085 */
[----:B------:R0:W2:Y:S01]  /*235b0*/  @!P3 LDG.E.U16 R163, desc[UR16][R72.64] ;  /* 0x0000001048a3b981 */ /* 0x0000a2000c1e1500 */
[----:B------:R-:W-:Y:S01]  /*235c0*/  LOP3.LUT R126, R126, 0x70, RZ, 0xfc, !PT ;  /* 0x000000707e7e7812 */ /* 0x000fe200078efcff */
[----:B0-----:R-:W-:Y:S02]  /*235d0*/  @!P1 IMAD.MOV.U32 R72, RZ, RZ, R48 ;  /* 0x000000ffff489224 */ /* 0x001fe400078e0030 */
[----:B------:R-:W-:-:S05]  /*235e0*/  @!P1 IMAD.MOV.U32 R73, RZ, RZ, R50 ;  /* 0x000000ffff499224 */ /* 0x000fca00078e0032 */
[----:B------:R0:W2:Y:S01]  /*235f0*/  @!P1 LDG.E.U16 R133, desc[UR16][R72.64] ;  /* 0x0000001048859981 */ /* 0x0000a2000c1e1500 */
[----:B------:R-:W-:Y:S02]  /*23600*/  ISETP.GE.AND P1, PT, R126, UR64, PT ;  /* 0x000000407e007c0c */ /* 0x000fe4000bf26270 */
[----:B------:R-:W1:Y:S01]  /*23610*/  S2R R126, SR_TID.X ;  /* 0x00000000007e7919 */ /* 0x000e620000002100 */
[----:B------:R-:W-:-:S04]  /*23620*/  SGXT.U32 R70, R70, 0x2 ;  /* 0x000000024646781a */ /* 0x000fc80000000000 */
[----:B------:R-:W-:-:S04]  /*23630*/  LOP3.LUT R70, R70, 0x6c, RZ, 0xfc, !PT ;  /* 0x0000006c46467812 */ /* 0x000fc800078efcff */
[----:B------:R-:W-:Y:S02]  /*23640*/  ISETP.GE.AND P3, PT, R70, UR64, PT ;  /* 0x0000004046007c0c */ /* 0x000fe4000bf66270 */
[----:B------:R-:W-:Y:S01]  /*23650*/  SHF.R.U32.HI R70, RZ, 0x6, R127 ;  /* 0x00000006ff467819 */ /* 0x000fe2000001167f */
[----:B0-----:R-:W-:Y:S01]  /*23660*/  @!P2 IMAD.MOV.U32 R72, RZ, RZ, R51 ;  /* 0x000000ffff48a224 */ /* 0x001fe200078e0033 */
[----:B------:R-:W-:Y:S01]  /*23670*/  PRMT R165, RZ, 0x7610, R165 ;  /* 0x00007610ffa57816 */ /* 0x000fe200000000a5 */
[----:B------:R-:W-:Y:S01]  /*23680*/  @!P2 IMAD.MOV.U32 R73, RZ, RZ, R52 ;  /* 0x000000ffff49a224 */ /* 0x000fe200078e0034 */
[----:B------:R-:W-:Y:S02]  /*23690*/  SGXT.U32 R70, R70, 0x2 ;  /* 0x000000024646781a */ /* 0x000fe40000000000 */
[----:B------:R-:W-:Y:S02]  /*236a0*/  PRMT R135, RZ, 0x7610, R135 ;  /* 0x00007610ff877816 */ /* 0x000fe40000000087 */
[----:B------:R-:W-:Y:S01]  /*236b0*/  LOP3.LUT R70, R70, 0x74, RZ, 0xfc, !PT ;  /* 0x0000007446467812 */ /* 0x000fe200078efcff */
[----:B------:R0:W2:Y:S01]  /*236c0*/  @!P2 LDG.E.U16 R165, desc[UR16][R72.64] ;  /* 0x0000001048a5a981 */ /* 0x0000a2000c1e1500 */
[----:B------:R-:W-:-:S02]  /*236d0*/  PRMT R166, RZ, 0x7610, R166 ;  /* 0x00007610ffa67816 */ /* 0x000fc400000000a6 */
[----:B------:R-:W-:Y:S01]  /*236e0*/  ISETP.GE.AND P2, PT, R70, UR64, PT ;  /* 0x0000004046007c0c */ /* 0x000fe2000bf46270 */
[----:B0-----:R-:W-:Y:S01]  /*236f0*/  @!P4 IMAD.MOV.U32 R72, RZ, RZ, R53 ;  /* 0x000000ffff48c224 */ /* 0x001fe200078e0035 */
[----:B-1----:R-:W-:Y:S01]  /*23700*/  SHF.R.U32.HI R127, RZ, 0x6, R126 ;  /* 0x00000006ff7f7819 */ /* 0x002fe2000001167e */
[----:B------:R-:W-:Y:S01]  /*23710*/  @!P4 IMAD.MOV.U32 R73, RZ, RZ, R54 ;  /* 0x000000ffff49c224 */ /* 0x000fe200078e0036 */
[----:B------:R-:W-:Y:S02]  /*23720*/  SHF.R.U32.HI R70, RZ, 0x6, R126 ;  /* 0x00000006ff467819 */ /* 0x000fe4000001167e */
[----:B------:R-:W-:Y:S02]  /*23730*/  SGXT.U32 R127, R127, 0x2 ;  /* 0x000000027f7f781a */ /* 0x000fe40000000000 */
[----:B------:R0:W2:Y:S01]  /*23740*/  @!P4 LDG.E.U16 R135, desc[UR16][R72.64] ;  /* 0x000000104887c981 */ /* 0x0000a2000c1e1500 */
[----:B------:R-:W-:Y:S02]  /*23750*/  SGXT.U32 R70, R70, 0x2 ;  /* 0x000000024646781a */ /* 0x000fe40000000000 */
[----:B------:R-:W-:-:S02]  /*23760*/  LOP3.LUT R127, R127, 0x78, RZ, 0xfc, !PT ;  /* 0x000000787f7f7812 */ /* 0x000fc400078efcff */
[----:B------:R-:W-:Y:S01]  /*23770*/  PRMT R137, RZ, 0x7610, R137 ;  /* 0x00007610ff897816 */ /* 0x000fe20000000089 */
[----:B0-----:R-:W-:Y:S02]  /*23780*/  @!P3 IMAD.MOV.U32 R72, RZ, RZ, R57 ;  /* 0x000000ffff48b224 */ /* 0x001fe400078e0039 */
[----:B------:R-:W-:Y:S01]  /*23790*/  @!P3 IMAD.MOV.U32 R73, RZ, RZ, R58 ;  /* 0x000000ffff49b224 */ /* 0x000fe200078e003a */
[----:B------:R-:W-:Y:S02]  /*237a0*/  ISETP.GE.AND P4, PT, R127, UR64, PT ;  /* 0x000000407f007c0c */ /* 0x000fe4000bf86270 */
[----:B------:R-:W-:Y:S01]  /*237b0*/  LOP3.LUT R70, R70, 0x7c, RZ, 0xfc, !PT ;  /* 0x0000007c46467812 */ /* 0x000fe200078efcff */
[----:B------:R-:W2:Y:S04]  /*237c0*/  LDL R127, [R1+0x6c] ;  /* 0x00006c00017f7983 */ /* 0x000ea80000100800 */
[----:B------:R0:W2:Y:S01]  /*237d0*/  @!P3 LDG.E.U16 R166, desc[UR16][R72.64] ;  /* 0x0000001048a6b981 */ /* 0x0000a2000c1e1500 */
[----:B------:R-:W-:-:S02]  /*237e0*/  ISETP.GE.AND P5, PT, R70, UR64, PT ;  /* 0x0000004046007c0c */ /* 0x000fc4000bfa6270 */
[----:B------:R-:W-:Y:S01]  /*237f0*/  PRMT R168, RZ, 0x7610, R168 ;  /* 0x00007610ffa87816 */ /* 0x000fe200000000a8 */
[----:B0-----:R-:W-:Y:S02]  /*23800*/  @!P1 IMAD.MOV.U32 R72, RZ, RZ, R59 ;  /* 0x000000ffff489224 */ /* 0x001fe400078e003b */
[----:B------:R-:W-:-:S05]  /*23810*/  @!P1 IMAD.MOV.U32 R73, RZ, RZ, R60 ;  /* 0x000000ffff499224 */ /* 0x000fca00078e003c */
[----:B------:R0:W2:Y:S01]  /*23820*/  @!P1 LDG.E.U16 R137, desc[UR16][R72.64] ;  /* 0x0000001048899981 */ /* 0x0000a2000c1e1500 */
[----:B------:R-:W-:Y:S02]  /*23830*/  PRMT R139, RZ, 0x7610, R139 ;  /* 0x00007610ff8b7816 */ /* 0x000fe4000000008b */
[----:B------:R-:W-:Y:S02]  /*23840*/  PRMT R167, RZ, 0x7610, R167 ;  /* 0x00007610ffa77816 */ /* 0x000fe400000000a7 */
[----:B------:R-:W-:Y:S02]  /*23850*/  LOP3.LUT R70, R126, 0x7f, RZ, 0xc0, !PT ;  /* 0x0000007f7e467812 */ /* 0x000fe400078ec0ff */
[----:B------:R-:W-:Y:S01]  /*23860*/  PRMT R164, RZ, 0x7610, R164 ;  /* 0x00007610ffa47816 */ /* 0x000fe200000000a4 */
[----:B------:R-:W2:Y:S01]  /*23870*/  LDL R126, [R1+0x88] ;  /* 0x00008800017e7983 */ /* 0x000ea20000100800 */
[----:B0-----:R-:W-:Y:S02]  /*23880*/  @!P2 IMAD.MOV.U32 R72, RZ, RZ, R61 ;  /* 0x000000ffff48a224 */ /* 0x001fe400078e003d */
[----:B------:R-:W-:Y:S01]  /*23890*/  @!P2 IMAD.MOV.U32 R73, RZ, RZ, R62 ;  /* 0x000000ffff49a224 */ /* 0x000fe200078e003e */
[----:B------:R-:W2:Y:S04]  /*238a0*/  @!P5 LDG.E.U16 R167, desc[UR16][R66.64] ;  /* 0x0000001042a7d981 */ /* 0x000ea8000c1e1500 */
[----:B------:R0:W2:Y:S02]  /*238b0*/  @!P2 LDG.E.U16 R168, desc[UR16][R72.64] ;  /* 0x0000001048a8a981 */ /* 0x0000a4000c1e1500 */
[----:B0-----:R-:W-:-:S02]  /*238c0*/  @!P4 IMAD.MOV.U32 R72, RZ, RZ, R63 ;  /* 0x000000ffff48c224 */ /* 0x001fc400078e003f */
[----:B------:R-:W-:-:S05]  /*238d0*/  @!P4 IMAD.MOV.U32 R73, RZ, RZ, R64 ;  /* 0x000000ffff49c224 */ /* 0x000fca00078e0040 */
[----:B------:R0:W2:Y:S01]  /*238e0*/  @!P4 LDG.E.U16 R139, desc[UR16][R72.64] ;  /* 0x00000010488bc981 */ /* 0x0000a2000c1e1500 */
[----:B------:R-:W-:Y:S01]  /*238f0*/  BAR.SYNC.DEFER_BLOCKING 0x0 ;  /* 0x0000000000007b1d */ /* 0x000fe20000010000 */
[----:B------:R-:W-:Y:S02]  /*23900*/  ISETP.GE.AND P3, PT, R70, UR64, PT ;  /* 0x0000004046007c0c */ /* 0x000fe4000bf66270 */
[----:B------:R-:W-:Y:S02]  /*23910*/  PRMT R162, RZ, 0x7610, R162 ;  /* 0x00007610ffa27816 */ /* 0x000fe400000000a2 */
[----:B------:R-:W-:Y:S02]  /*23920*/  PRMT R161, RZ, 0x7610, R161 ;  /* 0x00007610ffa17816 */ /* 0x000fe400000000a1 */
[----:B------:R-:W-:Y:S01]  /*23930*/  PRMT R158, RZ, 0x7610, R158 ;  /* 0x00007610ff9e7816 */ /* 0x000fe2000000009e */
[----:B------:R-:W2:Y:S06]  /*23940*/  LDL R70, [R1+0x8c] ;  /* 0x00008c0001467983 */ /* 0x000eac0000100800 */
[----:B0-----:R-:W-:-:S02]  /*23950*/  @!P3 IMAD.MOV.U32 R72, RZ, RZ, R55 ;  /* 0x000000ffff48b224 */ /* 0x001fc400078e0037 */
[----:B------:R-:W-:-:S05]  /*23960*/  @!P3 IMAD.MOV.U32 R73, RZ, RZ, R56 ;  /* 0x000000ffff49b224 */ /* 0x000fca00078e0038 */
[----:B------:R0:W2:Y:S02]  /*23970*/  @!P3 LDG.E.U16 R164, desc[UR16][R72.64] ;  /* 0x0000001048a4b981 */ /* 0x0000a4000c1e1500 */
[----:B0-----:R-:W-:Y:S02]  /*23980*/  @!P3 IMAD.MOV.U32 R72, RZ, RZ, R176 ;  /* 0x000000ffff48b224 */ /* 0x001fe400078e00b0 */
[----:B------:R-:W-:-:S05]  /*23990*/  @!P3 IMAD.MOV.U32 R73, RZ, RZ, R175 ;  /* 0x000000ffff49b224 */ /* 0x000fca00078e00af */
[----:B------:R0:W2:Y:S02]  /*239a0*/  @!P3 LDG.E.U16 R162, desc[UR16][R72.64] ;  /* 0x0000001048a2b981 */ /* 0x0000a4000c1e1500 */
[----:B0-----:R-:W-:Y:S02]  /*239b0*/  @!P3 IMAD.MOV.U32 R72, RZ, RZ, R184 ;  /* 0x000000ffff48b224 */ /* 0x001fe400078e00b8 */
[----:B------:R-:W-:-:S05]  /*239c0*/  @!P3 IMAD.MOV.U32 R73, RZ, RZ, R183 ;  /* 0x000000ffff49b224 */ /* 0x000fca00078e00b7 */
[----:B------:R0:W2:Y:S01]  /*239d0*/  @!P3 LDG.E.U16 R161, desc[UR16][R72.64] ;  /* 0x0000001048a1b981 */ /* 0x0000a2000c1e1500 */
[----:B------:R-:W-:Y:S01]  /*239e0*/  PRMT R156, RZ, 0x7610, R156 ;  /* 0x00007610ff9c7816 */ /* 0x000fe2000000009c */
        /* <DEDUP_REMOVED lines=26> */
[----:B------:R0:W2:Y:S02]  /*23b90*/  @!P3 LDG.E.U16 R146, desc[UR16][R72.64] ;  /* 0x000000104892b981 */ /* 0x0000a4000c1e1500 */
[----:B0-----:R-:W-:Y:S02]  /*23ba0*/  @!P3 IMAD.MOV.U32 R72, RZ, RZ, R248 ;  /* 0x000000ffff48b224 */ /* 0x001fe400078e00f8 */
[----:B------:R-:W-:-:S05]  /*23bb0*/  @!P3 IMAD.MOV.U32 R73, RZ, RZ, R247 ;  /* 0x000000ffff49b224 */ /* 0x000fca00078e00f7 */
[----:B------:R0:W2:Y:S04]  /*23bc0*/  @!P3 LDG.E.U16 R144, desc[UR16][R72.64] ;  /* 0x000000104890b981 */ /* 0x0000a8000c1e1500 */
[----:B------:R-:W0:Y:S04]  /*23bd0*/  LDL R72, [R1+0x8] ;  /* 0x0000080001487983 */ /* 0x000e280000100800 */
[----:B------:R-:W0:Y:S01]  /*23be0*/  LDL R73, [R1+0xc] ;  /* 0x00000c0001497983 */ /* 0x000e220000100800 */
[----:B------:R-:W-:Y:S02]  /*23bf0*/  PRMT R142, RZ, 0x7610, R142 ;  /* 0x00007610ff8e7816 */ /* 0x000fe4000000008e */
[----:B0-----:R-:W-:-:S04]  /*23c00*/  @!P3 LOP3.LUT R73, R73, R72, RZ, 0x3c, !PT ;  /* 0x000000484949b212 */ /* 0x001fc800078e3cff */
[----:B------:R-:W-:-:S04]  /*23c10*/  @!P3 LOP3.LUT R72, R73, R72, RZ, 0x3c, !PT ;  /* 0x000000484948b212 */ /* 0x000fc800078e3cff */
[----:B------:R-:W-:-:S05]  /*23c20*/  @!P3 LOP3.LUT R73, R73, R72, RZ, 0x3c, !PT ;  /* 0x000000484949b212 */ /* 0x000fca00078e3cff */
        /* <DEDUP_REMOVED lines=11> */
[----:B------:R-:W-:-:S02]  /*23ce0*/  PRMT R136, RZ, 0x7610, R136 ;  /* 0x00007610ff887816 */ /* 0x000fc40000000088 */
[----:B------:R-:W-:Y:S02]  /*23cf0*/  PRMT R134, RZ, 0x7610, R134 ;  /* 0x00007610ff867816 */ /* 0x000fe40000000086 */
[----:B0-----:R-:W-:-:S04]  /*23d00*/  @!P3 LOP3.LUT R73, R73, R72, RZ, 0x3c, !PT ;  /* 0x000000484949b212 */ /* 0x001fc800078e3cff */
[----:B------:R-:W-:-:S04]  /*23d10*/  @!P3 LOP3.LUT R72, R73, R72, RZ, 0x3c, !PT ;  /* 0x000000484948b212 */ /* 0x000fc800078e3cff */
[----:B------:R-:W-:-:S05]  /*23d20*/  @!P3 LOP3.LUT R73, R73, R72, RZ, 0x3c, !PT ;  /* 0x000000484949b212 */ /* 0x000fca00078e3cff */
[----:B------:R2:W3:Y:S02]  /*23d30*/  @!P3 LDG.E.U16 R138, desc[UR16][R72.64] ;  /* 0x00000010488ab981 */ /* 0x0004e4000c1e1500 */
[----:B--2---:R-:W-:Y:S02]  /*23d40*/  @!P3 IMAD.MOV.U32 R72, RZ, RZ, R127 ;  /* 0x000000ffff48b224 */ /* 0x004fe400078e007f */
[----:B------:R-:W-:Y:S01]  /*23d50*/  @!P3 IMAD.MOV.U32 R73, RZ, RZ, R245 ;  /* 0x000000ffff49b224 */ /* 0x000fe200078e00f5 */
[----:B------:R-:W-:Y:S01]  /*23d60*/  PRMT R132, RZ, 0x7610, R132 ;  /* 0x00007610ff847816 */ /* 0x000fe20000000084 */
[----:B------:R-:W2:Y:S04]  /*23d70*/  LDL R245, [R1+0x128] ;  /* 0x0001280001f57983 */ /* 0x000ea80000100800 */
[----:B------:R0:W2:Y:S01]  /*23d80*/  @!P3 LDG.E.U16 R136, desc[UR16][R72.64] ;  /* 0x000000104888b981 */ /* 0x0000a2000c1e1500 */
[----:B------:R-:W-:-:S02]  /*23d90*/  PRMT R130, RZ, 0x7610, R130 ;  /* 0x00007610ff827816 */ /* 0x000fc40000000082 */
[----:B------:R-:W-:Y:S01]  /*23da0*/  PRMT R128, RZ, 0x7610, R128 ;  /* 0x00007610ff807816 */ /* 0x000fe20000000080 */
[----:B------:R-:W2:Y:S01]  /*23db0*/  LDL R127, [R1+0x12c] ;  /* 0x00012c00017f7983 */ /* 0x000ea20000100800 */
[----:B0-----:R-:W-:Y:S02]  /*23dc0*/  @!P3 IMAD.MOV.U32 R72, RZ, RZ, R70 ;  /* 0x000000ffff48b224 */ /* 0x001fe400078e0046 */
[----:B------:R-:W-:Y:S01]  /*23dd0*/  @!P3 IMAD.MOV.U32 R73, RZ, RZ, R126 ;  /* 0x000000ffff49b224 */ /* 0x000fe200078e007e */
[----:B------:R-:W2:Y:S04]  /*23de0*/  LDL R70, [R1+0x14c] ;  /* 0x00014c0001467983 */ /* 0x000ea80000100800 */
[----:B------:R0:W2:Y:S04]  /*23df0*/  @!P3 LDG.E.U16 R134, desc[UR16][R72.64] ;  /* 0x000000104886b981 */ /* 0x0000a8000c1e1500 */
[----:B------:R-:W2:Y:S04]  /*23e00*/  LDL R126, [R1+0x148] ;  /* 0x00014800017e7983 */ /* 0x000ea80000100800 */
[----:B------:R-:W0:Y:S04]  /*23e10*/  LDL R72, [R1+0xa8] ;  /* 0x0000a80001487983 */ /* 0x000e280000100800 */
[----:B------:R-:W0:Y:S02]  /*23e20*/  LDL R73, [R1+0xac] ;  /* 0x0000ac0001497983 */ /* 0x000e240000100800 */
[----:B0-----:R-:W-:-:S04]  /*23e30*/  @!P3 LOP3.LUT R73, R73, R72, RZ, 0x3c, !PT ;  /* 0x000000484949b212 */ /* 0x001fc800078e3cff */
[----:B------:R-:W-:-:S04]  /*23e40*/  @!P3 LOP3.LUT R72, R73, R72, RZ, 0x3c, !PT ;  /* 0x000000484948b212 */ /* 0x000fc800078e3cff */
[----:B------:R-:W-:-:S05]  /*23e50*/  @!P3 LOP3.LUT R73, R73, R72, RZ, 0x3c, !PT ;  /* 0x000000484949b212 */ /* 0x000fca00078e3cff */
[----:B------:R0:W2:Y:S04]  /*23e60*/  @!P3 LDG.E.U16 R132, desc[UR16][R72.64] ;  /* 0x000000104884b981 */ /* 0x0000a8000c1e1500 */
        /* <DEDUP_REMOVED lines=295> */
[----:B------:R-:W-:Y:S01]  /*250e0*/  PRMT R74, RZ, 0x7610, R74 ;  /* 0x00007610ff4a7816 */ /* 0x000fe2000000004a */
[----:B-----5:R1:W-:Y:S04]  /*250f0*/  STS.U16 [R68+UR8+0x44400], R71 ;  /* 0x0444004744007988 */ /* 0x0203e80008000408 */
[----:B------:R5:W-:Y:S01]  /*25100*/  STS.U16 [R68+UR8+0x44800], R111 ;  /* 0x0448006f44007988 */ /* 0x000be20008000408 */
[----:B-1----:R-:W-:-:S02]  /*25110*/  PRMT R71, RZ, 0x7610, R71 ;  /* 0x00007610ff477816 */ /* 0x002fc40000000047 */
[----:B-----5:R-:W-:Y:S01]  /*25120*/  PRMT R111, RZ, 0x7610, R111 ;  /* 0x00007610ff6f7816 */ /* 0x020fe2000000006f */
[----:B------:R1:W-:Y:S04]  /*25130*/  STS.U16 [R68+UR8+0x44c00], R112 ;  /* 0x044c007044007988 */ /* 0x0003e80008000408 */
[----:B------:R5:W-:Y:S01]  /*25140*/  STS.U16 [R68+UR8+0x45000], R115 ;  /* 0x0450007344007988 */ /* 0x000be20008000408 */
[----:B-1----:R-:W-:Y:S02]  /*25150*/  PRMT R112, RZ, 0x7610, R112 ;  /* 0x00007610ff707816 */ /* 0x002fe40000000070 */
[----:B-----5:R-:W-:Y:S01]  /*25160*/  PRMT R115, RZ, 0x7610, R115 ;  /* 0x00007610ff737816 */ /* 0x020fe20000000073 */
[----:B------:R1:W-:Y:S04]  /*25170*/  STS.U16 [R68+UR8+0x45400], R116 ;  /* 0x0454007444007988 */ /* 0x0003e80008000408 */
        /* <DEDUP_REMOVED lines=10> */
[----:B-----5:R-:W-:Y:S02]  /*25220*/  PRMT R129, RZ, 0x7610, R129 ;  /* 0x00007610ff817816 */ /* 0x020fe40000000081 */
[----:B0-----:R-:W-:-:S04]  /*25230*/  @!P3 LOP3.LUT R73, R73, R72, RZ, 0x3c, !PT ;  /* 0x000000484949b212 */ /* 0x001fc800078e3cff */
[----:B------:R-:W-:-:S04]  /*25240*/  @!P3 LOP3.LUT R72, R73, R72, RZ, 0x3c, !PT ;  /* 0x000000484948b212 */ /* 0x000fc800078e3cff */
[----:B------:R-:W-:-:S05]  /*25250*/  @!P3 LOP3.LUT R73, R73, R72, RZ, 0x3c, !PT ;  /* 0x000000484949b212 */ /* 0x000fca00078e3cff */
[----:B------:R2:W5:Y:S02]  /*25260*/  @!P3 LDG.E.U16 R75, desc[UR16][R72.64] ;  /* 0x00000010484bb981 */ /* 0x000564000c1e1500 */
[----:B--2---:R-:W-:Y:S02]  /*25270*/  @!P3 IMAD.MOV.U32 R72, RZ, RZ, R127 ;  /* 0x000000ffff48b224 */ /* 0x004fe400078e007f */
[----:B------:R-:W-:Y:S02]  /*25280*/  @!P3 IMAD.MOV.U32 R73, RZ, RZ, R245 ;  /* 0x000000ffff49b224 */ /* 0x000fe400078e00f5 */
[----:B------:R-:W-:Y:S01]  /*25290*/  @!P3 IMAD.MOV.U32 R127, RZ, RZ, R126 ;  /* 0x000000ffff7fb224 */ /* 0x000fe200078e007e */
[----:B------:R0:W-:Y:S01]  /*252a0*/  STS.U16 [R68+UR8+0x46c00], R131 ;  /* 0x046c008344007988 */ /* 0x0001e20008000408 */
[----:B------:R-:W-:-:S03]  /*252b0*/  @!P3 IMAD.MOV.U32 R126, RZ, RZ, R70 ;  /* 0x000000ffff7eb224 */ /* 0x000fc600078e0046 */
[----:B------:R1:W2:Y:S04]  /*252c0*/  @!P3 LDG.E.U16 R74, desc[UR16][R72.64] ;  /* 0x00000010484ab981 */ /* 0x0002a8000c1e1500 */
[----:B------:R2:W-:Y:S01]  /*252d0*/  STS.U16 [R68+UR8+0x47000], R133 ;  /* 0x0470008544007988 */ /* 0x0005e20008000408 */
[----:B0-----:R-:W-:-:S03]  /*252e0*/  PRMT R131, RZ, 0x7610, R131 ;  /* 0x00007610ff837816 */ /* 0x001fc60000000083 */
[----:B------:R-:W2:Y:S01]  /*252f0*/  LDL R245, [R1+0x70] ;  /* 0x0000700001f57983 */ /* 0x000ea20000100800 */
[----:B-1----:R-:W-:Y:S02]  /*25300*/  PRMT R73, RZ, 0x7610, R73 ;  /* 0x00007610ff497816 */ /* 0x002fe40000000049 */
[----:B------:R-:W-:Y:S01]  /*25310*/  PRMT R72, RZ, 0x7610, R72 ;  /* 0x00007610ff487816 */ /* 0x000fe20000000048 */
[----:B------:R-:W2:Y:S04]  /*25320*/  LDL R70, [R1+0x74] ;  /* 0x0000740001467983 */ /* 0x000ea80000100800 */
[----:B------:R0:W2:Y:S02]  /*25330*/  @!P3 LDG.E.U16 R73, desc[UR16][R126.64] ;  /* 0x000000107e49b981 */ /* 0x0000a4000c1e1500 */
        /* <DEDUP_REMOVED lines=32> */
[----:B------:R0:W2:Y:S04]  /*25540*/  @!P3 LDG.E.U16 R129, desc[UR16][R126.64] ;  /* 0x000000107e81b981 */ /* 0x0000a8000c1e1500 */
[----:B------:R-:W0:Y:S04]  /*25550*/  LDL R126, [R1+0x10] ;  /* 0x00001000017e7983 */ /* 0x000e280000100800 */
[----:B------:R-:W0:Y:S02]  /*25560*/  LDL R127, [R1+0x14] ;  /* 0x00001400017f7983 */ /* 0x000e240000100800 */
[----:B0-----:R-:W-:-:S04]  /*25570*/  @!P3 LOP3.LUT R127, R127, R126, RZ, 0x3c, !PT ;  /* 0x0000007e7f7fb212 */ /* 0x001fc800078e3cff */
[----:B------:R-:W-:-:S04]  /*25580*/  @!P3 LOP3.LUT R126, R127, R126, RZ, 0x3c, !PT ;  /* 0x0000007e7f7eb212 */ /* 0x000fc800078e3cff */
[----:B------:R-:W-:-:S05]  /*25590*/  @!P3 LOP3.LUT R127, R127, R126, RZ, 0x3c, !PT ;  /* 0x0000007e7f7fb212 */ /* 0x000fca00078e3cff */
[----:B------:R0:W3:Y:S04]  /*255a0*/  @!P3 LDG.E.U16 R131, desc[UR16][R126.64] ;  /* 0x000000107e83b981 */ /* 0x0000e8000c1e1500 */
[----:B------:R-:W0:Y:S04]  /*255b0*/  LDL R126, [R1+0x30] ;  /* 0x00003000017e7983 */ /* 0x000e280000100800 */
[----:B------:R-:W0:Y:S01]  /*255c0*/  LDL R127, [R1+0x34] ;  /* 0x00003400017f7983 */ /* 0x000e220000100800 */
[----:B--2---:R-:W-:Y:S02]  /*255d0*/  PRMT R133, RZ, 0x7610, R133 ;  /* 0x00007610ff857816 */ /* 0x004fe40000000085 */
[----:B0-----:R-:W-:-:S04]  /*255e0*/  @!P3 LOP3.LUT R127, R127, R126, RZ, 0x3c, !PT ;  /* 0x0000007e7f7fb212 */ /* 0x001fc800078e3cff */
[----:B------:R-:W-:-:S04]  /*255f0*/  @!P3 LOP3.LUT R126, R127, R126, RZ, 0x3c, !PT ;  /* 0x0000007e7f7eb212 */ /* 0x000fc800078e3cff */
[----:B------:R-:W-:-:S05]  /*25600*/  @!P3 LOP3.LUT R127, R127, R126, RZ, 0x3c, !PT ;  /* 0x0000007e7f7fb212 */ /* 0x000fca00078e3cff */
[----:B------:R0:W2:Y:S04]  /*25610*/  @!P3 LDG.E.U16 R133, desc[UR16][R126.64] ;  /* 0x000000107e85b981 */ /* 0x0000a8000c1e1500 */
[----:B------:R-:W0:Y:S04]  /*25620*/  LDL R126, [R1+0x50] ;  /* 0x00005000017e7983 */ /* 0x000e280000100800 */
[----:B------:R-:W0:Y:S04]  /*25630*/  LDL R127, [R1+0x54] ;  /* 0x00005400017f7983 */ /* 0x000e280000100800 */
[----:B------:R1:W-:Y:S04]  /*25640*/  STS.U16 [R68+UR8+0x47400], R135 ;  /* 0x0474008744007988 */ /* 0x0003e80008000408 */
[----:B------:R3:W-:Y:S01]  /*25650*/  STS.U16 [R68+UR8+0x47800], R137 ;  /* 0x0478008944007988 */ /* 0x0007e20008000408 */
[----:B-1----:R-:W-:-:S02]  /*25660*/  PRMT R135, RZ, 0x7610, R135 ;  /* 0x00007610ff877816 */ /* 0x002fc40000000087 */
[----:B---3--:R-:W-:Y:S02]  /*25670*/  PRMT R137, RZ, 0x7610, R137 ;  /* 0x00007610ff897816 */ /* 0x008fe40000000089 */
[----:B0-----:R-:W-:-:S04]  /*25680*/  @!P3 LOP3.LUT R127, R127, R126, RZ, 0x3c, !PT ;  /* 0x0000007e7f7fb212 */ /* 0x001fc800078e3cff */
[----:B------:R-:W-:-:S04]  /*25690*/  @!P3 LOP3.LUT R126, R127, R126, RZ, 0x3c, !PT ;  /* 0x0000007e7f7eb212 */ /* 0x000fc800078e3cff */
[----:B------:R-:W-:-:S05]  /*256a0*/  @!P3 LOP3.LUT R127, R127, R126, RZ, 0x3c, !PT ;  /* 0x0000007e7f7fb212 */ /* 0x000fca00078e3cff */
[----:B------:R0:W3:Y:S02]  /*256b0*/  @!P3 LDG.E.U16 R135, desc[UR16][R126.64] ;  /* 0x000000107e87b981 */ /* 0x0000e4000c1e1500 */
[----:B0-----:R-:W-:Y:S02]  /*256c0*/  @!P3 IMAD.MOV.U32 R126, RZ, RZ, R70 ;  /* 0x000000ffff7eb224 */ /* 0x001fe400078e0046 */
[----:B------:R-:W-:Y:S01]  /*256d0*/  @!P3 IMAD.MOV.U32 R127, RZ, RZ, R245 ;  /* 0x000000ffff7fb224 */ /* 0x000fe200078e00f5 */
[----:B------:R0:W-:Y:S04]  /*256e0*/  STS.U16 [R68+UR8+0x47c00], R139 ;  /* 0x047c008b44007988 */ /* 0x0001e80008000408 */
[----:B------:R1:W2:Y:S04]  /*256f0*/  @!P3 LDG.E.U16 R137, desc[UR16][R126.64] ;  /* 0x000000107e89b981 */ /* 0x0002a8000c1e1500 */
[----:B------:R-:W-:Y:S04]  /*25700*/  STS.U16 [R68+UR8+0x44000], R169 ;  /* 0x044000a944007988 */ /* 0x000fe80008000408 */
[----:B------:R-:W2:Y:S04]  /*25710*/  LDL R70, [R1+0xf4] ;  /* 0x0000f40001467983 */ /* 0x000ea80000100800 */
[----:B------:R-:W1:Y:S04]  /*25720*/  LDL R126, [R1+0x90] ;  /* 0x00009000017e7983 */ /* 0x000e680000100800 */
[----:B------:R-:W1:Y:S01]  /*25730*/  LDL R127, [R1+0x94] ;  /* 0x00009400017f7983 */ /* 0x000e620000100800 */
[----:B0-----:R-:W-:-:S02]  /*25740*/  PRMT R139, RZ, 0x7610, R139 ;  /* 0x00007610ff8b7816 */ /* 0x001fc4000000008b */
[----:B-1----:R-:W-:-:S04]  /*25750*/  @!P3 LOP3.LUT R127, R127, R126, RZ, 0x3c, !PT ;  /* 0x0000007e7f7fb212 */ /* 0x002fc800078e3cff */
[----:B------:R-:W-:-:S04]  /*25760*/  @!P3 LOP3.LUT R126, R127, R126, RZ, 0x3c, !PT ;  /* 0x0000007e7f7eb212 */ /* 0x000fc800078e3cff */
[----:B------:R-:W-:-:S05]  /*25770*/  @!P3 LOP3.LUT R127, R127, R126, RZ, 0x3c, !PT ;  /* 0x0000007e7f7fb212 */ /* 0x000fca00078e3cff */
[----:B------:R0:W2:Y:S04]  /*25780*/  @!P3 LDG.E.U16 R139, desc[UR16][R126.64] ;  /* 0x000000107e8bb981 */ /* 0x0000a8000c1e1500 */
[----:B------:R-:W0:Y:S04]  /*25790*/  LDL R126, [R1+0xb0] ;  /* 0x0000b000017e7983 */ /* 0x000e280000100800 */
[----:B------:R-:W0:Y:S01]  /*257a0*/  LDL R127, [R1+0xb4] ;  /* 0x0000b400017f7983 */ /* 0x000e220000100800 */
[----:B------:R-:W-:-:S05]  /*257b0*/  LOP3.LUT R245, R68, 0x40, RZ, 0x3c, !PT ;  /* 0x0000004044f57812 */ /* 0x000fca00078e3cff */
[----:B----4-:R1:W-:Y:S02]  /*257c0*/  STS.U16 [R245+UR8+0x44200], R141 ;  /* 0x0442008df5007988 */ /* 0x0103e40008000408 */
[----:B-1----:R-:W-:Y:S02]  /*257d0*/  PRMT R141, RZ, 0x7610, R141 ;  /* 0x00007610ff8d7816 */ /* 0x002fe4000000008d */
[----:B0-----:R-:W-:-:S04]  /*257e0*/  @!P3 LOP3.LUT R127, R127, R126, RZ, 0x3c, !PT ;  /* 0x0000007e7f7fb212 */ /* 0x001fc800078e3cff */
[----:B------:R-:W-:-:S04]  /*257f0*/  @!P3 LOP3.LUT R126, R127, R126, RZ, 0x3c, !PT ;  /* 0x0000007e7f7eb212 */ /* 0x000fc800078e3cff */
[----:B------:R-:W-:-:S05]  /*25800*/  @!P3 LOP3.LUT R127, R127, R126, RZ, 0x3c, !PT ;  /* 0x0000007e7f7fb212 */ /* 0x000fca00078e3cff */
[----:B------:R0:W4:Y:S04]  /*25810*/  @!P3 LDG.E.U16 R141, desc[UR16][R126.64] ;  /* 0x000000107e8db981 */ /* 0x000128000c1e1500 */
[----:B------:R-:W0:Y:S04]  /*25820*/  LDL R126, [R1+0xd0] ;  /* 0x0000d000017e7983 */ /* 0x000e280000100800 */
[----:B------:R-:W0:Y:S04]  /*25830*/  LDL R127, [R1+0xd4] ;  /* 0x0000d400017f7983 */ /* 0x000e280000100800 */
[----:B------:R1:W-:Y:S02]  /*25840*/  STS.U16 [R245+UR8+0x44600], R143 ;  /* 0x0446008ff5007988 */ /* 0x0003e40008000408 */
[----:B-1----:R-:W-:-:S02]  /*25850*/  PRMT R143, RZ, 0x7610, R143 ;  /* 0x00007610ff8f7816 */ /* 0x002fc4000000008f */
[----:B0-----:R-:W-:-:S04]  /*25860*/  @!P3 LOP3.LUT R127, R127, R126, RZ, 0x3c, !PT ;  /* 0x0000007e7f7fb212 */ /* 0x001fc800078e3cff */
[----:B------:R-:W-:-:S04]  /*25870*/  @!P3 LOP3.LUT R126, R127, R126, RZ, 0x3c, !PT ;  /* 0x0000007e7f7eb212 */ /* 0x000fc800078e3cff */
[----:B------:R-:W-:-:S05]  /*25880*/  @!P3 LOP3.LUT R127, R127, R126, RZ, 0x3c, !PT ;  /* 0x0000007e7f7fb212 */ /* 0x000fca00078e3cff */
[----:B------:R2:W3:Y:S04]  /*25890*/  @!P3 LDG.E.U16 R143, desc[UR16][R126.64] ;  /* 0x000000107e8fb981 */ /* 0x0004e8000c1e1500 */
[----:B------:R-:W3:Y:S01]  /*258a0*/  LDL R127, [R1+0xf0] ;  /* 0x0000f000017f7983 */ /* 0x000ee20000100800 */
[----:B--2---:R-:W-:-:S03]  /*258b0*/  @!P3 IMAD.MOV.U32 R126, RZ, RZ, R70 ;  /* 0x000000ffff7eb224 */ /* 0x004fc600078e0046 */
[----:B------:R0:W-:Y:S04]  /*258c0*/  STS.U16 [R245+UR8+0x44a00], R145 ;  /* 0x044a0091f5007988 */ /* 0x0001e80008000408 */
[----:B------:R-:W2:Y:S01]  /*258d0*/  LDL R70, [R1+0x1b4] ;  /* 0x0001b40001467983 */ /* 0x000ea20000100800 */
[----:B0-----:R-:W-:-:S06]  /*258e0*/  PRMT R145, RZ, 0x7610, R145 ;  /* 0x00007610ff917816 */ /* 0x001fcc0000000091 */
[----:B---3--:R0:W3:Y:S04]  /*258f0*/  @!P3 LDG.E.U16 R145, desc[UR16][R126.64] ;  /* 0x000000107e91b981 */ /* 0x0080e8000c1e1500 */
[----:B------:R-:W0:Y:S04]  /*25900*/  LDL R126, [R1+0x110] ;  /* 0x00011000017e7983 */ /* 0x000e280000100800 */
[----:B------:R-:W0:Y:S04]  /*25910*/  LDL R127, [R1+0x114] ;  /* 0x00011400017f7983 */ /* 0x000e280000100800 */
[----:B------:R1:W-:Y:S02]  /*25920*/  STS.U16 [R245+UR8+0x44e00], R147 ;  /* 0x044e0093f5007988 */ /* 0x0003e40008000408 */
[----:B-1----:R-:W-:-:S02]  /*25930*/  PRMT R147, RZ, 0x7610, R147 ;  /* 0x00007610ff937816 */ /* 0x002fc40000000093 */
[----:B0-----:R-:W-:-:S04]  /*25940*/  @!P3 LOP3.LUT R127, R127, R126, RZ, 0x3c, !PT ;  /* 0x0000007e7f7fb212 */ /* 0x001fc800078e3cff */
[----:B------:R-:W-:-:S04]  /*25950*/  @!P3 LOP3.LUT R126, R127, R126, RZ, 0x3c, !PT ;  /* 0x0000007e7f7eb212 */ /* 0x000fc800078e3cff */
[----:B------:R-:W-:-:S05]  /*25960*/  @!P3 LOP3.LUT R127, R127, R126, RZ, 0x3c, !PT ;  /* 0x0000007e7f7fb212 */ /* 0x000fca00078e3cff */
[----:B------:R0:W2:Y:S04]  /*25970*/  @!P3 LDG.E.U16 R147, desc[UR16][R126.64] ;  /* 0x000000107e93b981 */ /* 0x0000a8000c1e1500 */
        /* <DEDUP_REMOVED lines=88> */
[----:B------:R-:W2:Y:S01]  /*25f00*/  LDL.LU R245, [R1+0x950] ;  /* 0x0009500001f57983 */ /* 0x000ea20000300800 */
        /* <DEDUP_REMOVED lines=15> */
[----:B------:R1:W-:Y:S04]  /*26000*/  STS.U16 [R69+UR8+0x20800], R161 ;  /* 0x020800a145007988 */ /* 0x0003e80008000408 */
[----:B------:R2:W-:Y:S01]  /*26010*/  STS.U16 [R69+UR8+0x20c00], R158 ;  /* 0x020c009e45007988 */ /* 0x0005e20008000408 */
[----:B0-----:R-:W-:-:S03]  /*26020*/  PRMT R162, RZ, 0x7610, R162 ;  /* 0x00007610ffa27816 */ /* 0x001fc600000000a2 */
[----:B------:R0:W-:Y:S04]  /*26030*/  STS.U16 [R69+UR8+0x21000], R156 ;  /* 0x0210009c45007988 */ /* 0x0001e80008000408 */
[----:B------:R0:W-:Y:S04]  /*26040*/  STS.U16 [R69+UR8+0x21400], R154 ;  /* 0x0214009a45007988 */ /* 0x0001e80008000408 */
[----:B------:R-:W2:Y:S04]  /*26050*/  LDL R70, [R1+0x394] ;  /* 0x0003940001467983 */ /* 0x000ea80000100800 */
[----:B---3--:R3:W2:Y:S04]  /*26060*/  @!P3 LDG.E.U16 R162, desc[UR16][R126.64] ;  /* 0x000000107ea2b981 */ /* 0x0086a8000c1e1500 */
[----:B------:R-:W3:Y:S04]  /*26070*/  LDL R126, [R1+0x310] ;  /* 0x00031000017e7983 */ /* 0x000ee80000100800 */
[----:B------:R-:W3:Y:S01]  /*26080*/  LDL R127, [R1+0x314] ;  /* 0x00031400017f7983 */ /* 0x000ee20000100800 */
[----:B-1----:R-:W-:-:S02]  /*26090*/  PRMT R161, RZ, 0x7610, R161 ;  /* 0x00007610ffa17816 */ /* 0x002fc400000000a1 */
[----:B---3--:R-:W-:-:S04]  /*260a0*/  @!P3 LOP3.LUT R127, R127, R126, RZ, 0x3c, !PT ;  /* 0x0000007e7f7fb212 */ /* 0x008fc800078e3cff */
[----:B------:R-:W-:-:S04]  /*260b0*/  @!P3 LOP3.LUT R126, R127, R126, RZ, 0x3c, !PT ;  /* 0x0000007e7f7eb212 */ /* 0x000fc800078e3cff */
[----:B------:R-:W-:-:S05]  /*260c0*/  @!P3 LOP3.LUT R127, R127, R126, RZ, 0x3c, !PT ;  /* 0x0000007e7f7fb212 */ /* 0x000fca00078e3cff */
[----:B------:R1:W3:Y:S04]  /*260d0*/  @!P3 LDG.E.U16 R161, desc[UR16][R126.64] ;  /* 0x000000107ea1b981 */ /* 0x0002e8000c1e1500 */
[----:B------:R-:W1:Y:S04]  /*260e0*/  LDL R126, [R1+0x330] ;  /* 0x00033000017e7983 */ /* 0x000e680000100800 */
[----:B------:R-:W1:Y:S01]  /*260f0*/  LDL R127, [R1+0x334] ;  /* 0x00033400017f7983 */ /* 0x000e620000100800 */
[----:B--2---:R-:W-:Y:S02]  /*26100*/  PRMT R158, RZ, 0x7610, R158 ;  /* 0x00007610ff9e7816 */ /* 0x004fe4000000009e */
[----:B-1----:R-:W-:-:S04]  /*26110*/  @!P3 LOP3.LUT R127, R127, R126, RZ, 0x3c, !PT ;  /* 0x0000007e7f7fb212 */ /* 0x002fc800078e3cff */
[----:B------:R-:W-:-:S04]  /*26120*/  @!P3 LOP3.LUT R126, R127, R126, RZ, 0x3c, !PT ;  /* 0x0000007e7f7eb212 */ /* 0x000fc800078e3cff */
[----:B------:R-:W-:-:S05]  /*26130*/  @!P3 LOP3.LUT R127, R127, R126, RZ, 0x3c, !PT ;  /* 0x0000007e7f7fb212 */ /* 0x000fca00078e3cff */
[----:B------:R1:W2:Y:S04]  /*26140*/  @!P3 LDG.E.U16 R158, desc[UR16][R126.64] ;  /* 0x000000107e9eb981 */ /* 0x0002a8000c1e1500 */
[----:B------:R-:W1:Y:S04]  /*26150*/  LDL R126, [R1+0x350] ;  /* 0x00035000017e7983 */ /* 0x000e680000100800 */
[----:B------:R-:W1:Y:S01]  /*26160*/  LDL R127, [R1+0x354] ;  /* 0x00035400017f7983 */ /* 0x000e620000100800 */
[----:B0-----:R-:W-:Y:S02]  /*26170*/  PRMT R156, RZ, 0x7610, R156 ;  /* 0x00007610ff9c7816 */ /* 0x001fe4000000009c */
[----:B-1----:R-:W-:-:S04]  /*26180*/  @!P3 LOP3.LUT R127, R127, R126, RZ, 0x3c, !PT ;  /* 0x0000007e7f7fb212 */ /* 0x002fc800078e3cff */
        /* <DEDUP_REMOVED lines=10> */
[----:B------:R-:W2:Y:S01]  /*26230*/  LDL R127, [R1+0x390] ;  /* 0x00039000017f7983 */ /* 0x000ea20000100800 */
[----:B0-----:R-:W-:-:S03]  /*26240*/  @!P3 IMAD.MOV.U32 R126, RZ, RZ, R70 ;  /* 0x000000ffff7eb224 */ /* 0x001fc600078e0046 */
[----:B------:R0:W-:Y:S04]  /*26250*/  STS.U16 [R69+UR8+0x21800], R152 ;  /* 0x0218009845007988 */ /* 0x0001e80008000408 */
[----:B------:R1:W-:Y:S04]  /*26260*/  STS.U16 [R69+UR8+0x21c00], R150 ;  /* 0x021c009645007988 */ /* 0x0003e80008000408 */
[----:B------:R1:W-:Y:S01]  /*26270*/  STS.U16 [R69+UR8+0x22000], R149 ;  /* 0x0220009545007988 */ /* 0x0003e20008000408 */
[----:B0-----:R-:W-:-:S03]  /*26280*/  PRMT R152, RZ, 0x7610, R152 ;  /* 0x00007610ff987816 */ /* 0x001fc60000000098 */
[----:B------:R0:W-:Y:S04]  /*26290*/  STS.U16 [R69+UR8+0x22400], R146 ;  /* 0x0224009245007988 */ /* 0x0001e80008000408 */
[----:B------:R0:W-:Y:S04]  /*262a0*/  STS.U16 [R69+UR8+0x22800], R144 ;  /* 0x0228009045007988 */ /* 0x0001e80008000408 */
[----:B------:R-:W3:Y:S04]  /*262b0*/  LDL R70, [R1+0x434] ;  /* 0x0004340001467983 */ /* 0x000ee80000100800 */
[----:B--2---:R2:W2:Y:S04]  /*262c0*/  @!P3 LDG.E.U16 R152, desc[UR16][R126.64] ;  /* 0x000000107e98b981 */ /* 0x0044a8000c1e1500 */
[----:B------:R-:W2:Y:S04]  /*262d0*/  LDL R126, [R1+0x3b0] ;  /* 0x0003b000017e7983 */ /* 0x000ea80000100800 */
[----:B------:R-:W2:Y:S01]  /*262e0*/  LDL R127, [R1+0x3b4] ;  /* 0x0003b400017f7983 */ /* 0x000ea20000100800 */
[----:B-1----:R-:W-:-:S02]  /*262f0*/  PRMT R150, RZ, 0x7610, R150 ;  /* 0x00007610ff967816 */ /* 0x002fc40000000096 */
[----:B--2---:R-:W-:-:S04]  /*26300*/  @!P3 LOP3.LUT R127, R127, R126, RZ, 0x3c, !PT ;  /* 0x0000007e7f7fb212 */ /* 0x004fc800078e3cff */
[----:B------:R-:W-:-:S04]  /*26310*/  @!P3 LOP3.LUT R126, R127, R126, RZ, 0x3c, !PT ;  /* 0x0000007e7f7eb212 */ /* 0x000fc800078e3cff */
[----:B------:R-:W-:-:S05]  /*26320*/  @!P3 LOP3.LUT R127, R127, R126, RZ, 0x3c, !PT ;  /* 0x0000007e7f7fb212 */ /* 0x000fca00078e3cff */
[----:B------:R1:W2:Y:S04]  /*26330*/  @!P3 LDG.E.U16 R150, desc[UR16][R126.64] ;  /* 0x000000107e96b981 */ /* 0x0002a8000c1e1500 */
[----:B------:R-:W1:Y:S04]  /*26340*/  LDL R126, [R1+0x3d0] ;  /* 0x0003d000017e7983 */ /* 0x000e680000100800 */
[----:B------:R-:W1:Y:S01]  /*26350*/  LDL R127, [R1+0x3d4] ;  /* 0x0003d400017f7983 */ /* 0x000e620000100800 */
[----:B------:R-:W-:Y:S02]  /*26360*/  PRMT R149, RZ, 0x7610, R149 ;  /* 0x00007610ff957816 */ /* 0x000fe40000000095 */
        /* <DEDUP_REMOVED lines=19> */
[----:B---3--:R-:W-:-:S03]  /*264a0*/  @!P3 IMAD.MOV.U32 R126, RZ, RZ, R70 ;  /* 0x000000ffff7eb224 */ /* 0x008fc600078e0046 */
        /* <DEDUP_REMOVED lines=17> */
[----:B---3--:R-:W-:Y:S02]  /*265c0*/  PRMT R138, RZ, 0x7610, R138 ;  /* 0x00007610ff8a7816 */ /* 0x008fe4000000008a */
[----:B-1----:R-:W-:-:S04]  /*265d0*/  @!P3 LOP3.LUT R127, R127, R126, RZ, 0x3c, !PT ;  /* 0x0000007e7f7fb212 */ /* 0x002fc800078e3cff */
[----:B------:R-:W-:-:S04]  /*265e0*/  @!P3 LOP3.LUT R126, R127, R126, RZ, 0x3c, !PT ;  /* 0x0000007e7f7eb212 */ /* 0x000fc800078e3cff */
[----:B------:R-:W-:-:S05]  /*265f0*/  @!P3 LOP3.LUT R127, R127, R126, RZ, 0x3c, !PT ;  /* 0x0000007e7f7fb212 */ /* 0x000fca00078e3cff */
[----:B------:R1:W3:Y:S04]  /*26600*/  @!P3 LDG.E.U16 R138, desc[UR16][R126.64] ;  /* 0x000000107e8ab981 */ /* 0x0002e8000c1e1500 */
        /* <DEDUP_REMOVED lines=95> */
[----:B0-----:R-:W-:Y:S02]  /*26c00*/  PRMT R110, RZ, 0x7610, R110 ;  /* 0x00007610ff6e7816 */ /* 0x001fe4000000006e */
[----:B------:R-:W-:Y:S01]  /*26c10*/  PRMT R169, RZ, 0x7610, R169 ;  /* 0x00007610ffa97816 */ /* 0x000fe200000000a9 */
[----:B------:R0:W-:Y:S04]  /*26c20*/  STS.U16 [R69+UR8+0x27400], R107 ;  /* 0x0274006b45007988 */ /* 0x0001e80008000408 */
[----:B-1----:R-:W4:Y:S04]  /*26c30*/  LDL R109, [R1+0x654] ;  /* 0x00065400016d7983 */ /* 0x002f280000100800 */
[----:B---3--:R-:W4:Y:S04]  /*26c40*/  LDL R108, [R1+0x650] ;  /* 0x00065000016c7983 */ /* 0x008f280000100800 */
[----:B------:R1:W-:Y:S04]  /*26c50*/  STS.U16 [R69+UR8+0x27800], R106 ;  /* 0x0278006a45007988 */ /* 0x0003e80008000408 */
[----:B0-----:R-:W3:Y:S04]  /*26c60*/  LDL R107, [R1+0x680] ;  /* 0x00068000016b7983 */ /* 0x001ee80000100800 */
[----:B------:R-:W3:Y:S04]  /*26c70*/  LDL R70, [R1+0x690] ;  /* 0x0006900001467983 */ /* 0x000ee80000100800 */
[----:B-1----:R-:W3:Y:S04]  /*26c80*/  LDL R106, [R1+0x67c] ;  /* 0x00067c00016a7983 */ /* 0x002ee80000100800 */
[----:B--2---:R0:W2:Y:S04]  /*26c90*/  @!P3 LDG.E.U16 R110, desc[UR16][R126.64] ;  /* 0x000000107e6eb981 */ /* 0x0040a8000c1e1500 */
[----:B------:R-:W0:Y:S04]  /*26ca0*/  LDL R126, [R1+0x630] ;  /* 0x00063000017e7983 */ /* 0x000e280000100800 */
[----:B------:R-:W0:Y:S01]  /*26cb0*/  LDL R127, [R1+0x634] ;  /* 0x00063400017f7983 */ /* 0x000e220000100800 */
[----:B----4-:R-:W-:-:S04]  /*26cc0*/  @!P3 LOP3.LUT R109, R109, R108, RZ, 0x3c, !PT ;  /* 0x0000006c6d6db212 */ /* 0x010fc800078e3cff */
[----:B------:R-:W-:-:S04]  /*26cd0*/  @!P3 LOP3.LUT R108, R109, R108, RZ, 0x3c, !PT ;  /* 0x0000006c6d6cb212 */ /* 0x000fc800078e3cff */
[----:B------:R-:W-:Y:S02]  /*26ce0*/  @!P3 LOP3.LUT R109, R109, R108, RZ, 0x3c, !PT ;  /* 0x0000006c6d6db212 */ /* 0x000fe400078e3cff */
[----:B0-----:R-:W-:-:S04]  /*26cf0*/  @!P3 LOP3.LUT R127, R127, R126, RZ, 0x3c, !PT ;  /* 0x0000007e7f7fb212 */ /* 0x001fc800078e3cff */
[----:B------:R-:W-:-:S04]  /*26d00*/  @!P3 LOP3.LUT R126, R127, R126, RZ, 0x3c, !PT ;  /* 0x0000007e7f7eb212 */ /* 0x000fc800078e3cff */
[----:B------:R-:W-:-:S05]  /*26d10*/  @!P3 LOP3.LUT R127, R127, R126, RZ, 0x3c, !PT ;  /* 0x0000007e7f7fb212 */ /* 0x000fca00078e3cff */
[----:B------:R0:W4:Y:S02]  /*26d20*/  @!P3 LDG.E.U16 R169, desc[UR16][R126.64] ;  /* 0x000000107ea9b981 */ /* 0x000124000c1e1500 */
[----:B0-----:R-:W-:-:S06]  /*26d30*/  PRMT R126, RZ, 0x7610, R126 ;  /* 0x00007610ff7e7816 */ /* 0x001fcc000000007e */
[----:B------:R0:W2:Y:S04]  /*26d40*/  @!P3 LDG.E.U16 R126, desc[UR16][R108.64] ;  /* 0x000000106c7eb981 */ /* 0x0000a8000c1e1500 */
[----:B------:R-:W0:Y:S04]  /*26d50*/  LDL R108, [R1+0x668] ;  /* 0x00066800016c7983 */ /* 0x000e280000100800 */
[----:B------:R-:W0:Y:S01]  /*26d60*/  LDL R109, [R1+0x66c] ;  /* 0x00066c00016d7983 */ /* 0x000e220000100800 */
[----:B------:R-:W-:Y:S02]  /*26d70*/  PRMT R127, RZ, 0x7610, R127 ;  /* 0x00007610ff7f7816 */ /* 0x000fe4000000007f */
[----:B---3--:R-:W-:-:S04]  /*26d80*/  @!P3 LOP3.LUT R107, R107, R106, RZ, 0x3c, !PT ;  /* 0x0000006a6b6bb212 */ /* 0x008fc800078e3cff */
[----:B------:R-:W-:-:S04]  /*26d90*/  @!P3 LOP3.LUT R106, R107, R106, RZ, 0x3c, !PT ;  /* 0x0000006a6b6ab212 */ /* 0x000fc800078e3cff */
[----:B------:R-:W-:Y:S02]  /*26da0*/  @!P3 LOP3.LUT R107, R107, R106, RZ, 0x3c, !PT ;  /* 0x0000006a6b6bb212 */ /* 0x000fe400078e3cff */
[----:B0-----:R-:W-:-:S04]  /*26db0*/  @!P3 LOP3.LUT R109, R109, R108, RZ, 0x3c, !PT ;  /* 0x0000006c6d6db212 */ /* 0x001fc800078e3cff */
[----:B------:R-:W-:-:S04]  /*26dc0*/  @!P3 LOP3.LUT R108, R109, R108, RZ, 0x3c, !PT ;  /* 0x0000006c6d6cb212 */ /* 0x000fc800078e3cff */
[----:B------:R-:W-:-:S05]  /*26dd0*/  @!P3 LOP3.LUT R109, R109, R108, RZ, 0x3c, !PT ;  /* 0x0000006c6d6db212 */ /* 0x000fca00078e3cff */
[----:B------:R0:W3:Y:S02]  /*26de0*/  @!P3 LDG.E.U16 R127, desc[UR16][R108.64] ;  /* 0x000000106c7fb981 */ /* 0x0000e4000c1e1500 */
[----:B0-----:R-:W-:-:S06]  /*26df0*/  PRMT R108, RZ, 0x7610, R108 ;  /* 0x00007610ff6c7816 */ /* 0x001fcc000000006c */
[----:B------:R0:W2:Y:S04]  /*26e00*/  @!P3 LDG.E.U16 R108, desc[UR16][R106.64] ;  /* 0x000000106a6cb981 */ /* 0x0000a8000c1e1500 */
[----:B------:R-:W2:Y:S01]  /*26e10*/  LDL R107, [R1+0x68c] ;  /* 0x00068c00016b7983 */ /* 0x000ea20000100800 */
[----:B------:R-:W-:Y:S01]  /*26e20*/  PRMT R109, RZ, 0x7610, R109 ;  /* 0x00007610ff6d7816 */ /* 0x000fe2000000006d */
[----:B0-----:R-:W-:Y:S02]  /*26e30*/  @!P3 IMAD.MOV.U32 R106, RZ, RZ, R70 ;  /* 0x000000ffff6ab224 */ /* 0x001fe400078e0046 */
[----:B------:R0:W-:Y:S04]  /*26e40*/  STS.U16 [R69+UR8+0x27c00], R105 ;  /* 0x027c006945007988 */ /* 0x0001e80008000408 */
[----:B------:R1:W-:Y:S04]  /*26e50*/  STS.U16 [R69+UR8+0x30000], R104 ;  /* 0x0300006845007988 */ /* 0x0003e80008000408 */
[----:B------:R4:W-:Y:S01]  /*26e60*/  STS.U16 [R69+UR8+0x30400], R103 ;  /* 0x0304006745007988 */ /* 0x0009e20008000408 */
[----:B0-----:R-:W-:-:S03]  /*26e70*/  @!P3 IMAD.MOV.U32 R105, RZ, RZ, R171 ;  /* 0x000000ffff69b224 */ /* 0x001fc600078e00ab */
[----:B------:R0:W-:Y:S01]  /*26e80*/  STS.U16 [R69+UR8+0x30800], R102 ;  /* 0x0308006645007988 */ /* 0x0001e20008000408 */
[----:B-1----:R-:W-:-:S03]  /*26e90*/  @!P3 IMAD.MOV.U32 R104, RZ, RZ, R172 ;  /* 0x000000ffff68b224 */ /* 0x002fc600078e00ac */
[----:B------:R1:W-:Y:S01]  /*26ea0*/  STS.U16 [R69+UR8+0x30c00], R101 ;  /* 0x030c006545007988 */ /* 0x0003e20008000408 */
[----:B----4-:R-:W-:-:S03]  /*26eb0*/  @!P3 IMAD.MOV.U32 R103, RZ, RZ, R187 ;  /* 0x000000ffff67b224 */ /* 0x010fc600078e00bb */
        /* <DEDUP_REMOVED lines=18> */
[----:B------:R4:W-:Y:S04]  /*26fe0*/  STS.U16 [R69+UR8+0x33400], R91 ;  /* 0x0334005b45007988 */ /* 0x0009e80008000408 */
[----:B0-----:R-:W3:Y:S04]  /*26ff0*/  LDL R93, [R1+0x3c] ;  /* 0x00003c00015d7983 */ /* 0x001ee80000100800 */
[----:B-1----:R-:W3:Y:S04]  /*27000*/  LDL R92, [R1+0x38] ;  /* 0x00003800015c7983 */ /* 0x002ee80000100800 */
[----:B------:R0:W-:Y:S04]  /*27010*/  STS.U16 [R69+UR8+0x33800], R90 ;  /* 0x0338005a45007988 */ /* 0x0001e80008000408 */
[----:B----4-:R-:W4:Y:S04]  /*27020*/  LDL R91, [R1+0x7c] ;  /* 0x00007c00015b7983 */ /* 0x010f280000100800 */
[----:B------:R-:W3:Y:S04]  /*27030*/  LDL R70, [R1+0x5c] ;  /* 0x00005c0001467983 */ /* 0x000ee80000100800 */
[----:B0-----:R-:W4:Y:S04]  /*27040*/  LDL R90, [R1+0x78] ;  /* 0x00007800015a7983 */ /* 0x001f280000100800 */
[----:B--2---:R0:W2:Y:S02]  /*27050*/  @!P3 LDG.E.U16 R109, desc[UR16][R106.64] ;  /* 0x000000106a6db981 */ /* 0x0040a4000c1e1500 */
[----:B0-----:R-:W-:-:S02]  /*27060*/  PRMT R106, RZ, 0x7610, R106 ;  /* 0x00007610ff6a7816 */ /* 0x001fc4000000006a */
[----:B------:R-:W-:-:S04]  /*27070*/  PRMT R107, RZ, 0x7610, R107 ;  /* 0x00007610ff6b7816 */ /* 0x000fc8000000006b */
[----:B------:R0:W2:Y:S02]  /*27080*/  @!P3 LDG.E.U16 R106, desc[UR16][R104.64] ;  /* 0x00000010686ab981 */ /* 0x0000a4000c1e1500 */
[----:B0-----:R-:W-:Y:S02]  /*27090*/  @!P3 IMAD.MOV.U32 R104, RZ, RZ, R180 ;  /* 0x000000ffff68b224 */ /* 0x001fe400078e00b4 */
[----:B------:R-:W-:-:S05]  /*270a0*/  @!P3 IMAD.MOV.U32 R105, RZ, RZ, R179 ;  /* 0x000000ffff69b224 */ /* 0x000fca00078e00b3 */
[----:B------:R0:W2:Y:S02]  /*270b0*/  @!P3 LDG.E.U16 R107, desc[UR16][R104.64] ;  /* 0x00000010686bb981 */ /* 0x0000a4000c1e1500 */
[----:B0-----:R-:W-:Y:S02]  /*270c0*/  PRMT R104, RZ, 0x7610, R104 ;  /* 0x00007610ff687816 */ /* 0x001fe40000000068 */
        /* <DEDUP_REMOVED lines=39> */
[----:B0-----:R-:W-:Y:S01]  /*27340*/  @!P3 IMAD.MOV.U32 R92, RZ, RZ, R70 ;  /* 0x000000ffff5cb224 */ /* 0x001fe200078e0046 */
[-C--:B----4-:R-:W-:Y:S01]  /*27350*/  @!P3 LOP3.LUT R91, R91, R90.reuse, RZ, 0x3c, !PT ;  /* 0x0000005a5b5bb212 */ /* 0x090fe200078e3cff */
[----:B------:R0:W-:Y:S03]  /*27360*/  STS.U16 [R69+UR8+0x33c00], R89 ;  /* 0x033c005945007988 */ /* 0x0001e60008000408 */
[C---:B------:R-:W-:Y:S01]  /*27370*/  @!P3 LOP3.LUT R90, R91.reuse, R90, RZ, 0x3c, !PT ;  /* 0x0000005a5b5ab212 */ /* 0x040fe200078e3cff */
[----:B------:R1:W-:Y:S03]  /*27380*/  STS.U16 [R69+UR8+0x34000], R88 ;  /* 0x0340005845007988 */ /* 0x0003e60008000408 */
[----:B------:R-:W-:Y:S01]  /*27390*/  @!P3 LOP3.LUT R91, R91, R90, RZ, 0x3c, !PT ;  /* 0x0000005a5b5bb212 */ /* 0x000fe200078e3cff */
        /* <DEDUP_REMOVED lines=90> */
[----:B------:R-:W4:Y:S04]  /*27940*/  LDL R70, [R1+0x29c] ;  /* 0x00029c0001467983 */ /* 0x000f280000100800 */
[----:B0-----:R-:W3:Y:S04]  /*27950*/  LDL R77, [R1+0x25c] ;  /* 0x00025c00014d7983 */ /* 0x001ee80000100800 */
[----:B-1----:R-:W3:Y:S04]  /*27960*/  LDL R76, [R1+0x258] ;  /* 0x00025800014c7983 */ /* 0x002ee80000100800 */
        /* <DEDUP_REMOVED lines=8> */
[----:B------:R-:W-:Y:S01]  /*279f0*/  @!P3 LOP3.LUT R77, R77, R76, RZ, 0x3c, !PT ;  /* 0x0000004c4d4db212 */ /* 0x000fe200078e3cff */
[----:B-----5:R1:W-:Y:S04]  /*27a00*/  STS.U16 [R69+UR8+0x37400], R75 ;  /* 0x0374004b45007988 */ /* 0x0203e80008000408 */
[----:B-1----:R-:W3:Y:S01]  /*27a10*/  LDL R75, [R1+0x298] ;  /* 0x00029800014b7983 */ /* 0x002ee20000100800 */
[----:B0-----:R-:W-:-:S04]  /*27a20*/  @!P3 LOP3.LUT R79, R79, R78, RZ, 0x3c, !PT ;  /* 0x0000004e4f4fb212 */ /* 0x001fc800078e3cff */
[----:B------:R-:W-:-:S04]  /*27a30*/  @!P3 LOP3.LUT R78, R79, R78, RZ, 0x3c, !PT ;  /* 0x0000004e4f4eb212 */ /* 0x000fc800078e3cff */
[----:B------:R-:W-:-:S05]  /*27a40*/  @!P3 LOP3.LUT R79, R79, R78, RZ, 0x3c, !PT ;  /* 0x0000004e4f4fb212 */ /* 0x000fca00078e3cff */
[----:B------:R0:W5:Y:S02]  /*27a50*/  @!P3 LDG.E.U16 R81, desc[UR16][R78.64] ;  /* 0x000000104e51b981 */ /* 0x000164000c1e1500 */
[----:B0-----:R-:W-:-:S06]  /*27a60*/  PRMT R78, RZ, 0x7610, R78 ;  /* 0x00007610ff4e7816 */ /* 0x001fcc000000004e */
[----:B------:R0:W2:Y:S04]  /*27a70*/  @!P3 LDG.E.U16 R78, desc[UR16][R76.64] ;  /* 0x000000104c4eb981 */ /* 0x0000a8000c1e1500 */
[----:B------:R-:W0:Y:S04]  /*27a80*/  LDL R76, [R1+0x278] ;  /* 0x00027800014c7983 */ /* 0x000e280000100800 */
[----:B------:R-:W0:Y:S01]  /*27a90*/  LDL R77, [R1+0x27c] ;  /* 0x00027c00014d7983 */ /* 0x000e220000100800 */
[----:B------:R-:W-:-:S03]  /*27aa0*/  PRMT R79, RZ, 0x7610, R79 ;  /* 0x00007610ff4f7816 */ /* 0x000fc6000000004f */
[----:B------:R4:W-:Y:S02]  /*27ab0*/  STS.U16 [R69+UR8+0x37800], R74 ;  /* 0x0378004a45007988 */ /* 0x0009e40008000408 */
[----:B----4-:R-:W-:Y:S01]  /*27ac0*/  @!P3 IMAD.MOV.U32 R74, RZ, RZ, R70 ;  /* 0x000000ffff4ab224 */ /* 0x010fe200078e0046 */
[----:B------:R-:W-:Y:S01]  /*27ad0*/  LOP3.LUT R70, R69, 0x20, RZ, 0x3c, !PT ;  /* 0x0000002045467812 */ /* 0x000fe200078e3cff */
[----:B------:R1:W-:Y:S04]  /*27ae0*/  STS.U16 [R69+UR8+0x37c00], R73 ;  /* 0x037c004945007988 */ /* 0x0003e80008000408 */
[----:B------:R4:W-:Y:S04]  /*27af0*/  STS.U16 [R70+UR8+0x20100], R72 ;  /* 0x0201004846007988 */ /* 0x0009e80008000408 */
[----:B-1----:R-:W2:Y:S04]  /*27b00*/  LDL R73, [R1+0x2dc] ;  /* 0x0002dc0001497983 */ /* 0x002ea80000100800 */
[----:B----4-:R-:W2:Y:S01]  /*27b10*/  LDL R72, [R1+0x2d8] ;  /* 0x0002d80001487983 */ /* 0x010ea20000100800 */
[----:B0-----:R-:W-:-:S04]  /*27b20*/  @!P3 LOP3.LUT R77, R77, R76, RZ, 0x3c, !PT ;  /* 0x0000004c4d4db212 */ /* 0x001fc800078e3cff */
[----:B------:R-:W-:-:S04]  /*27b30*/  @!P3 LOP3.LUT R76, R77, R76, RZ, 0x3c, !PT ;  /* 0x0000004c4d4cb212 */ /* 0x000fc800078e3cff */
[----:B------:R-:W-:-:S05]  /*27b40*/  @!P3 LOP3.LUT R77, R77, R76, RZ, 0x3c, !PT ;  /* 0x0000004c4d4db212 */ /* 0x000fca00078e3cff */
[----:B------:R0:W4:Y:S02]  /*27b50*/  @!P3 LDG.E.U16 R79, desc[UR16][R76.64] ;  /* 0x000000104c4fb981 */ /* 0x000124000c1e1500 */
[----:B0-----:R-:W-:-:S06]  /*27b60*/  PRMT R76, RZ, 0x7610, R76 ;  /* 0x00007610ff4c7816 */ /* 0x001fcc000000004c */
[----:B---3--:R0:W3:Y:S04]  /*27b70*/  @!P3 LDG.E.U16 R76, desc[UR16][R74.64] ;  /* 0x000000104a4cb981 */ /* 0x0080e8000c1e1500 */
[----:B------:R-:W0:Y:S04]  /*27b80*/  LDL R74, [R1+0x2b8] ;  /* 0x0002b800014a7983 */ /* 0x000e280000100800 */
[----:B------:R-:W0:Y:S01]  /*27b90*/  LDL R75, [R1+0x2bc] ;  /* 0x0002bc00014b7983 */ /* 0x000e220000100800 */
[----:B------:R-:W-:Y:S02]  /*27ba0*/  PRMT R77, RZ, 0x7610, R77 ;  /* 0x00007610ff4d7816 */ /* 0x000fe4000000004d */
[----:B--2---:R-:W-:-:S04]  /*27bb0*/  @!P3 LOP3.LUT R73, R73, R72, RZ, 0x3c, !PT ;  /* 0x000000484949b212 */ /* 0x004fc800078e3cff */
[----:B------:R-:W-:-:S04]  /*27bc0*/  @!P3 LOP3.LUT R72, R73, R72, RZ, 0x3c, !PT ;  /* 0x000000484948b212 */ /* 0x000fc800078e3cff */
[----:B------:R-:W-:Y:S02]  /*27bd0*/  @!P3 LOP3.LUT R73, R73, R72, RZ, 0x3c, !PT ;  /* 0x000000484949b212 */ /* 0x000fe400078e3cff */
[----:B0-----:R-:W-:-:S04]  /*27be0*/  @!P3 LOP3.LUT R75, R75, R74, RZ, 0x3c, !PT ;  /* 0x0000004a4b4bb212 */ /* 0x001fc800078e3cff */
[----:B------:R-:W-:-:S04]  /*27bf0*/  @!P3 LOP3.LUT R74, R75, R74, RZ, 0x3c, !PT ;  /* 0x0000004a4b4ab212 */ /* 0x000fc800078e3cff */
[----:B------:R-:W-:-:S05]  /*27c00*/  @!P3 LOP3.LUT R75, R75, R74, RZ, 0x3c, !PT ;  /* 0x0000004a4b4bb212 */ /* 0x000fca00078e3cff */
[----:B------:R0:W2:Y:S02]  /*27c10*/  @!P3 LDG.E.U16 R77, desc[UR16][R74.64] ;  /* 0x000000104a4db981 */ /* 0x0000a4000c1e1500 */
[----:B0-----:R-:W-:-:S06]  /*27c20*/  PRMT R74, RZ, 0x7610, R74 ;  /* 0x00007610ff4a7816 */ /* 0x001fcc000000004a */
        /* <DEDUP_REMOVED lines=34> */
[----:B------:R1:W-:Y:S04]  /*27e50*/  STS.U16 [R70+UR8+0x21100], R115 ;  /* 0x0211007346007988 */ /* 0x0003e80008000408 */
        /* <DEDUP_REMOVED lines=22> */
[----:B------:R3:W-:Y:S01]  /*27fc0*/  STS.U16 [R70+UR8+0x26d00], R163 ;  /* 0x026d00a346007988 */ /* 0x0007e20008000408 */
[----:B-1----:R-:W-:-:S02]  /*27fd0*/  PRMT R115, RZ, 0x7610, R115 ;  /* 0x00007610ff737816 */ /* 0x002fc40000000073 */
[----:B---3--:R-:W-:-:S05]  /*27fe0*/  LOP3.LUT R163, R69, 0x20, RZ, 0x3c, !PT ;  /* 0x0000002045a37812 */ /* 0x008fca00078e3cff */
[----:B------:R1:W-:Y:S02]  /*27ff0*/  STS.U16 [R163+UR8+0x27100], R165 ;  /* 0x027100a5a3007988 */ /* 0x0003e40008000408 */
[----:B-1----:R-:W-:-:S05]  /*28000*/  LOP3.LUT R165, R69, 0x20, RZ, 0x3c, !PT ;  /* 0x0000002045a57812 */ /* 0x002fca00078e3cff */
        /* <DEDUP_REMOVED lines=26> */
[----:B------:R-:W-:Y:S01]  /*281b0*/  STS.U16 [R165+UR8+0x35d00], R117 ;  /* 0x035d0075a5007988 */ /* 0x000fe20008000408 */
[----:B------:R-:W-:-:S03]  /*281c0*/  LOP3.LUT R163, R69, 0x40, RZ, 0x3c, !PT ;  /* 0x0000004045a37812 */ /* 0x000fc600078e3cff */
[----:B------:R-:W-:Y:S04]  /*281d0*/  STS.U16 [R165+UR8+0x36100], R114 ;  /* 0x03610072a5007988 */ /* 0x000fe80008000408 */
[----:B------:R-:W-:Y:S04]  /*281e0*/  STS.U16 [R165+UR8+0x36500], R113 ;  /* 0x03650071a5007988 */ /* 0x000fe80008000408 */
[----:B------:R-:W-:Y:S04]  /*281f0*/  STS.U16 [R165+UR8+0x36900], R110 ;  /* 0x0369006ea5007988 */ /* 0x000fe80008000408 */
[----:B------:R1:W-:Y:S04]  /*28200*/  STS.U16 [R165+UR8+0x36d00], R169 ;  /* 0x036d00a9a5007988 */ /* 0x0003e80008000408 */
[----:B------:R-:W-:Y:S04]  /*28210*/  STS.U16 [R165+UR8+0x37100], R126 ;  /* 0x0371007ea5007988 */ /* 0x000fe80008000408 */
[----:B------:R-:W-:Y:S01]  /*28220*/  STS.U16 [R165+UR8+0x37500], R127 ;  /* 0x0375007fa5007988 */ /* 0x000fe20008000408 */
[----:B0-----:R-:W-:-:S04]  /*28230*/  @!P3 LOP3.LUT R73, R73, R72, RZ, 0x3c, !PT ;  /* 0x000000484949b212 */ /* 0x001fc800078e3cff */
[----:B------:R-:W-:-:S04]  /*28240*/  @!P3 LOP3.LUT R72, R73, R72, RZ, 0x3c, !PT ;  /* 0x000000484948b212 */ /* 0x000fc800078e3cff */
[----:B------:R-:W-:-:S05]  /*28250*/  @!P3 LOP3.LUT R73, R73, R72, RZ, 0x3c, !PT ;  /* 0x000000484949b212 */ /* 0x000fca00078e3cff */
[----:B------:R-:W3:Y:S04]  /*28260*/  @!P3 LDG.E.U16 R115, desc[UR16][R72.64] ;  /* 0x000000104873b981 */ /* 0x000ee8000c1e1500 */
[----:B------:R-:W3:Y:S04]  /*28270*/  LDL R72, [R1+0x398] ;  /* 0x0003980001487983 */ /* 0x000ee80000100800 */
[----:B------:R-:W3:Y:S04]  /*28280*/  LDL R73, [R1+0x39c] ;  /* 0x00039c0001497983 */ /* 0x000ee80000100800 */
        /* <DEDUP_REMOVED lines=10> */
[----:B------:R-:W3:Y:S04]  /*28330*/  LDL.LU R70, [R1+0x94c] ;  /* 0x00094c0001467983 */ /* 0x000ee80000300800 */
[----:B------:R0:W-:Y:S04]  /*28340*/  STS.U16 [R163+UR8+0x22200], R98 ;  /* 0x02220062a3007988 */ /* 0x0001e80008000408 */
[----:B-1----:R-:W3:Y:S04]  /*28350*/  LDL R169, [R1+0x4] ;  /* 0x0000040001a97983 */ /* 0x002ee80000100800 */
[----:B------:R-:W3:Y:S04]  /*28360*/  LDL R168, [R1+0x20] ;  /* 0x0000200001a87983 */ /* 0x000ee80000100800 */
[----:B0-----:R-:W3:Y:S04]  /*28370*/  LDL R98, [R1] ;  /* 0x0000000001627983 */ /* 0x001ee80000100800 */
[----:B------:R-:W3:Y:S04]  /*28380*/  LDL R167, [R1+0x24] ;  /* 0x0000240001a77983 */ /* 0x000ee80000100800 */
        /* <DEDUP_REMOVED lines=9> */
[----:B------:R1:W-:Y:S04]  /*28420*/  STS.U16 [R163+UR8+0x24a00], R88 ;  /* 0x024a0058a3007988 */ /* 0x0003e80008000408 */
[----:B------:R2:W-:Y:S04]  /*28430*/  STS.U16 [R163+UR8+0x24e00], R89 ;  /* 0x024e0059a3007988 */ /* 0x0005e80008000408 */
[----:B0-----:R-:W3:Y:S04]  /*28440*/  LDL R93, [R1+0xa0] ;  /* 0x0000a000015d7983 */ /* 0x001ee80000100800 */
[----:B-1----:R-:W3:Y:S04]  /*28450*/  LDL R88, [R1+0x84] ;  /* 0x0000840001587983 */ /* 0x002ee80000100800 */
[----:B--2---:R-:W2:Y:S04]  /*28460*/  LDL R89, [R1+0x80] ;  /* 0x0000800001597983 */ /* 0x004ea80000100800 */
[----:B------:R-:W2:Y:S04]  /*28470*/  LDL R92, [R1+0xa4] ;  /* 0x0000a400015c7983 */ /* 0x000ea80000100800 */
[----:B------:R-:W-:Y:S04]  /*28480*/  STS.U16 [R163+UR8+0x25200], R86 ;  /* 0x02520056a3007988 */ /* 0x000fe80008000408 */
[----:B------:R-:W-:Y:S04]  /*28490*/  STS.U16 [R163+UR8+0x25600], R87 ;  /* 0x02560057a3007988 */ /* 0x000fe80008000408 */
[----:B------:R-:W-:Y:S04]  /*284a0*/  STS.U16 [R163+UR8+0x25a00], R84 ;  /* 0x025a0054a3007988 */ /* 0x000fe80008000408 */
[----:B------:R-:W-:Y:S04]  /*284b0*/  STS.U16 [R163+UR8+0x25e00], R85 ;  /* 0x025e0055a3007988 */ /* 0x000fe80008000408 */
[----:B------:R-:W-:Y:S04]  /*284c0*/  STS.U16 [R163+UR8+0x26200], R82 ;  /* 0x02620052a3007988 */ /* 0x000fe80008000408 */
[----:B------:R-:W-:Y:S04]  /*284d0*/  STS.U16 [R163+UR8+0x26600], R83 ;  /* 0x02660053a3007988 */ /* 0x000fe80008000408 */
[----:B------:R-:W-:Y:S04]  /*284e0*/  STS.U16 [R163+UR8+0x26a00], R80 ;  /* 0x026a0050a3007988 */ /* 0x000fe80008000408 */
[----:B-----5:R-:W-:Y:S04]  /*284f0*/  STS.U16 [R163+UR8+0x26e00], R81 ;  /* 0x026e0051a3007988 */ /* 0x020fe80008000408 */
[----:B------:R-:W-:Y:S04]  /*28500*/  STS.U16 [R163+UR8+0x27200], R78 ;  /* 0x0272004ea3007988 */ /* 0x000fe80008000408 */
[----:B----4-:R-:W-:Y:S01]  /*28510*/  STS.U16 [R163+UR8+0x27600], R79 ;  /* 0x0276004fa3007988 */ /* 0x010fe20008000408 */
[----:B------:R-:W-:-:S03]  /*28520*/  PRMT R116, RZ, 0x7610, R116 ;  /* 0x00007610ff747816 */ /* 0x000fc60000000074 */
[----:B------:R-:W-:Y:S04]  /*28530*/  STS.U16 [R163+UR8+0x27a00], R76 ;  /* 0x027a004ca3007988 */ /* 0x000fe80008000408 */
[----:B------:R-:W-:Y:S04]  /*28540*/  STS.U16 [R163+UR8+0x27e00], R77 ;  /* 0x027e004da3007988 */ /* 0x000fe80008000408 */
[----:B------:R0:W-:Y:S04]  /*28550*/  STS.U16 [R163+UR8+0x30200], R74 ;  /* 0x0302004aa3007988 */ /* 0x0001e80008000408 */
[----:B------:R1:W-:Y:S04]  /*28560*/  STS.U16 [R163+UR8+0x30600], R71 ;  /* 0x03060047a3007988 */ /* 0x0003e80008000408 */
[----:B------:R4:W-:Y:S01]  /*28570*/  STS.U16 [R163+UR8+0x30a00], R75 ;  /* 0x030a004ba3007988 */ /* 0x0009e20008000408 */
[----:B0-----:R-:W-:-:S03]  /*28580*/  @!P3 IMAD.MOV.U32 R74, RZ, RZ, R174 ;  /* 0x000000ffff4ab224 */ /* 0x001fc600078e00ae */
[----:B------:R-:W5:Y:S01]  /*28590*/  LDL R166, [R1+0x40] ;  /* 0x0000400001a67983 */ /* 0x000f620000100800 */
[----:B-1----:R-:W-:-:S03]  /*285a0*/  PRMT R71, RZ, 0x7610, R71 ;  /* 0x00007610ff477816 */ /* 0x002fc60000000047 */
[----:B------:R-:W5:Y:S01]  /*285b0*/  LDL R165, [R1+0x44] ;  /* 0x0000440001a57983 */ /* 0x000f620000100800 */
[----:B----4-:R-:W-:Y:S02]  /*285c0*/  @!P3 IMAD.MOV.U32 R75, RZ, RZ, R173 ;  /* 0x000000ffff4bb224 */ /* 0x010fe400078e00ad */
[----:B------:R-:W-:Y:S01]  /*285d0*/  @!P3 IMAD.MOV.U32 R76, RZ, RZ, R190 ;  /* 0x000000ffff4cb224 */ /* 0x000fe200078e00be */
[----:B------:R-:W4:Y:S01]  /*285e0*/  LDL R164, [R1+0x60] ;  /* 0x0000600001a47983 */ /* 0x000f220000100800 */
[----:B------:R-:W-:-:S03]  /*285f0*/  @!P3 IMAD.MOV.U32 R77, RZ, RZ, R189 ;  /* 0x000000ffff4db224 */ /* 0x000fc600078e00bd */
[----:B------:R0:W4:Y:S01]  /*28600*/  @!P3 LDG.E.U16 R71, desc[UR16][R74.64] ;  /* 0x000000104a47b981 */ /* 0x000122000c1e1500 */
[----:B------:R-:W-:-:S03]  /*28610*/  @!P3 IMAD.MOV.U32 R78, RZ, RZ, R206 ;  /* 0x000000ffff4eb224 */ /* 0x000fc600078e00ce */
[----:B------:R-:W4:Y:S04]  /*28620*/  LDL R162, [R1+0x64] ;  /* 0x0000640001a27983 */ /* 0x000f280000100800 */
[----:B------:R-:W4:Y:S01]  /*28630*/  LDL R99, [R1+0x120] ;  /* 0x0001200001637983 */ /* 0x000f220000100800 */
[----:B0-----:R-:W-:Y:S02]  /*28640*/  @!P3 IMAD.MOV.U32 R74, RZ, RZ, R182 ;  /* 0x000000ffff4ab224 */ /* 0x001fe400078e00b6 */
[----:B------:R-:W-:Y:S01]  /*28650*/  @!P3 IMAD.MOV.U32 R75, RZ, RZ, R181 ;  /* 0x000000ffff4bb224 */ /* 0x000fe200078e00b5 */
[----:B------:R-:W4:Y:S01]  /*28660*/  LDL R91, [R1+0xc0] ;  /* 0x0000c000015b7983 */ /* 0x000f220000100800 */
[----:B------:R-:W-:Y:S02]  /*28670*/  @!P3 IMAD.MOV.U32 R79, RZ, RZ, R205 ;  /* 0x000000ffff4fb224 */ /* 0x000fe400078e00cd */
[----:B------:R-:W-:Y:S01]  /*28680*/  @!P3 IMAD.MOV.U32 R80, RZ, RZ, R222 ;  /* 0x000000ffff50b224 */ /* 0x000fe200078e00de */
[----:B------:R-:W4:Y:S01]  /*28690*/  LDL R90, [R1+0xc4] ;  /* 0x0000c400015a7983 */ /* 0x000f220000100800 */
[----:B------:R-:W-:-:S02]  /*286a0*/  @!P3 IMAD.MOV.U32 R81, RZ, RZ, R221 ;  /* 0x000000ffff51b224 */ /* 0x000fc400078e00dd */
[----:B------:R-:W-:Y:S01]  /*286b0*/  @!P3 IMAD.MOV.U32 R82, RZ, RZ, R238 ;  /* 0x000000ffff52b224 */ /* 0x000fe200078e00ee */
[----:B------:R-:W4:Y:S01]  /*286c0*/  LDL R97, [R1+0xe0] ;  /* 0x0000e00001617983 */ /* 0x000f220000100800 */
[----:B------:R-:W-:-:S03]  /*286d0*/  @!P3 IMAD.MOV.U32 R83, RZ, RZ, R237 ;  /* 0x000000ffff53b224 */ /* 0x000fc600078e00ed */
[----:B------:R-:W4:Y:S04]  /*286e0*/  LDL R96, [R1+0xe4] ;  /* 0x0000e40001607983 */ /* 0x000f280000100800 */
[----:B------:R-:W4:Y:S04]  /*286f0*/  LDL R95, [R1+0x140] ;  /* 0x00014000015f7983 */ /* 0x000f280000100800 */
[----:B------:R-:W4:Y:S01]  /*28700*/  LDL R94, [R1+0x144] ;  /* 0x00014400015e7983 */ /* 0x000f220000100800 */
[----:B---3--:R-:W-:-:S04]  /*28710*/  @!P3 LOP3.LUT R73, R73, R72, RZ, 0x3c, !PT ;  /* 0x000000484949b212 */ /* 0x008fc800078e3cff */
[----:B------:R-:W-:-:S04]  /*28720*/  @!P3 LOP3.LUT R72, R73, R72, RZ, 0x3c, !PT ;  /* 0x000000484948b212 */ /* 0x000fc800078e3cff */
[----:B------:R-:W-:-:S05]  /*28730*/  @!P3 LOP3.LUT R73, R73, R72, RZ, 0x3c, !PT ;  /* 0x000000484949b212 */ /* 0x000fca00078e3cff */
[----:B------:R0:W3:Y:S02]  /*28740*/  @!P3 LDG.E.U16 R116, desc[UR16][R72.64] ;  /* 0x000000104874b981 */ /* 0x0000e4000c1e1500 */
[----:B0-----:R-:W-:Y:S02]  /*28750*/  PRMT R72, RZ, 0x7610, R72 ;  /* 0x00007610ff487816 */ /* 0x001fe40000000048 */
[----:B------:R-:W-:-:S04]  /*28760*/  PRMT R73, RZ, 0x7610, R73 ;  /* 0x00007610ff497816 */ /* 0x000fc80000000049 */
[----:B------:R0:W3:Y:S04]  /*28770*/  @!P3 LDG.E.U16 R72, desc[UR16][R74.64] ;  /* 0x000000104a48b981 */ /* 0x0000e8000c1e1500 */
[----:B------:R1:W3:Y:S01]  /*28780*/  @!P3 LDG.E.U16 R73, desc[UR16][R76.64] ;  /* 0x000000104c49b981 */ /* 0x0002e2000c1e1500 */
[----:B0-----:R-:W-:Y:S02]  /*28790*/  PRMT R74, RZ, 0x7610, R74 ;  /* 0x00007610ff4a7816 */ /* 0x001fe4000000004a */
[----:B------:R-:W-:Y:S01]  /*287a0*/  PRMT R75, RZ, 0x7610, R75 ;  /* 0x00007610ff4b7816 */ /* 0x000fe2000000004b */
[----:B-1----:R-:W-:Y:S02]  /*287b0*/  @!P3 IMAD.MOV.U32 R76, RZ, RZ, R198 ;  /* 0x000000ffff4cb224 */ /* 0x002fe400078e00c6 */
[----:B------:R-:W-:-:S03]  /*287c0*/  @!P3 IMAD.MOV.U32 R77, RZ, RZ, R197 ;  /* 0x000000ffff4db224 */ /* 0x000fc600078e00c5 */
[----:B------:R0:W3:Y:S04]  /*287d0*/  @!P3 LDG.E.U16 R75, desc[UR16][R78.64] ;  /* 0x000000104e4bb981 */ /* 0x0000e8000c1e1500 */
[----:B------:R1:W3:Y:S01]  /*287e0*/  @!P3 LDG.E.U16 R74, desc[UR16][R76.64] ;  /* 0x000000104c4ab981 */ /* 0x0002e2000c1e1500 */
[----:B0-----:R-:W-:Y:S02]  /*287f0*/  @!P3 IMAD.MOV.U32 R78, RZ, RZ, R214 ;  /* 0x000000ffff4eb224 */ /* 0x001fe400078e00d6 */
[----:B------:R-:W-:Y:S01]  /*28800*/  @!P3 IMAD.MOV.U32 R79, RZ, RZ, R213 ;  /* 0x000000ffff4fb224 */ /* 0x000fe200078e00d5 */
[----:B-1----:R-:W-:Y:S02]  /*28810*/  PRMT R76, RZ, 0x7610, R76 ;  /* 0x00007610ff4c7816 */ /* 0x002fe4000000004c */
[----:B------:R-:W-:-:S04]  /*28820*/  PRMT R77, RZ, 0x7610, R77 ;  /* 0x00007610ff4d7816 */ /* 0x000fc8000000004d */
[----:B------:R0:W3:Y:S04]  /*28830*/  @!P3 LDG.E.U16 R76, desc[UR16][R78.64] ;  /* 0x000000104e4cb981 */ /* 0x0000e8000c1e1500 */
[----:B------:R1:W3:Y:S01]  /*28840*/  @!P3 LDG.E.U16 R77, desc[UR16][R80.64] ;  /* 0x00000010504db981 */ /* 0x0002e2000c1e1500 */
[----:B0-----:R-:W-:Y:S02]  /*28850*/  PRMT R78, RZ, 0x7610, R78 ;  /* 0x00007610ff4e7816 */ /* 0x001fe4000000004e */
[----:B------:R-:W-:Y:S01]  /*28860*/  PRMT R79, RZ, 0x7610, R79 ;  /* 0x00007610ff4f7816 */ /* 0x000fe2000000004f */
[----:B-1----:R-:W-:Y:S02]  /*28870*/  @!P3 IMAD.MOV.U32 R80, RZ, RZ, R230 ;  /* 0x000000ffff50b224 */ /* 0x002fe400078e00e6 */
[----:B------:R-:W-:-:S03]  /*28880*/  @!P3 IMAD.MOV.U32 R81, RZ, RZ, R229 ;  /* 0x000000ffff51b224 */ /* 0x000fc600078e00e5 */
[----:B------:R0:W3:Y:S01]  /*28890*/  @!P3 LDG.E.U16 R79, desc[UR16][R82.64] ;  /* 0x00000010524fb981 */ /* 0x0000e2000c1e1500 */
[----:B------:R-:W-:-:S03]  /*288a0*/  @!P3 IMAD.MOV.U32 R84, RZ, RZ, R169 ;  /* 0x000000ffff54b224 */ /* 0x000fc600078e00a9 */
[----:B------:R1:W3:Y:S01]  /*288b0*/  @!P3 LDG.E.U16 R78, desc[UR16][R80.64] ;  /* 0x00000010504eb981 */ /* 0x0002e2000c1e1500 */
[----:B------:R-:W-:-:S03]  /*288c0*/  @!P3 IMAD.MOV.U32 R85, RZ, RZ, R98 ;  /* 0x000000ffff55b224 */ /* 0x000fc600078e0062 */
[----:B------:R-:W3:Y:S01]  /*288d0*/  LDL R98, [R1+0x124] ;  /* 0x0001240001627983 */ /* 0x000ee20000100800 */
[----:B0-----:R-:W-:Y:S02]  /*288e0*/  @!P3 IMAD.MOV.U32 R82, RZ, RZ, R246 ;  /* 0x000000ffff52b224 */ /* 0x001fe400078e00f6 */
[----:B------:R-:W-:Y:S01]  /*288f0*/  @!P3 IMAD.MOV.U32 R83, RZ, RZ, R245 ;  /* 0x000000ffff53b224 */ /* 0x000fe200078e00f5 */
[----:B------:R-:W3:Y:S01]  /*28900*/  LDL R169, [R1+0x224] ;  /* 0x0002240001a97983 */ /* 0x000ee20000100800 */
[----:B-1----:R-:W-:Y:S02]  /*28910*/  PRMT R80, RZ, 0x7610, R80 ;  /* 0x00007610ff507816 */ /* 0x002fe40000000050 */
[----:B------:R-:W-:-:S04]  /*28920*/  PRMT R81, RZ, 0x7610, R81 ;  /* 0x00007610ff517816 */ /* 0x000fc80000000051 */
[----:B------:R0:W3:Y:S04]  /*28930*/  @!P3 LDG.E.U16 R80, desc[UR16][R82.64] ;  /* 0x000000105250b981 */ /* 0x0000e8000c1e1500 */
[----:B------:R1:W3:Y:S01]  /*28940*/  @!P3 LDG.E.U16 R81, desc[UR16][R84.64] ;  /* 0x000000105451b981 */ /* 0x0002e2000c1e1500 */
[----:B0-----:R-:W-:Y:S01]  /*28950*/  PRMT R82, RZ, 0x7610, R82 ;  /* 0x00007610ff527816 */ /* 0x001fe20000000052 */
[----:B-1----:R-:W-:Y:S02]  /*28960*/  @!P3 IMAD.MOV.U32 R84, RZ, RZ, R167 ;  /* 0x000000ffff54b224 */ /* 0x002fe400078e00a7 */
[----:B------:R-:W-:Y:S01]  /*28970*/  @!P3 IMAD.MOV.U32 R85, RZ, RZ, R168 ;  /* 0x000000ffff55b224 */ /* 0x000fe200078e00a8 */
[----:B------:R-:W-:Y:S01]  /*28980*/  PRMT R83, RZ, 0x7610, R83 ;  /* 0x00007610ff537816 */ /* 0x000fe20000000053 */
[----:B------:R-:W3:Y:S04]  /*28990*/  LDL R168, [R1+0x280] ;  /* 0x0002800001a87983 */ /* 0x000ee80000100800 */
[----:B------:R0:W3:Y:S04]  /*289a0*/  @!P3 LDG.E.U16 R82, desc[UR16][R84.64] ;  /* 0x000000105452b981 */ /* 0x0000e8000c1e1500 */
[----:B------:R-:W3:Y:S01]  /*289b0*/  LDL R167, [R1+0x284] ;  /* 0x0002840001a77983 */ /* 0x000ee20000100800 */
[----:B0-----:R-:W-:-:S06]  /*289c0*/  PRMT R85, RZ, 0x7610, R85 ;  /* 0x00007610ff557816 */ /* 0x001fcc0000000055 */
[----:B--2---:R0:W2:Y:S02]  /*289d0*/  @!P3 LDG.E.U16 R85, desc[UR16][R88.64] ;  /* 0x000000105855b981 */ /* 0x0040a4000c1e1500 */
[----:B0-----:R-:W-:Y:S02]  /*289e0*/  @!P3 IMAD.MOV.U32 R88, RZ, RZ, R92 ;  /* 0x000000ffff58b224 */ /* 0x001fe400078e005c */
[----:B------:R-:W-:Y:S01]  /*289f0*/  @!P3 IMAD.MOV.U32 R89, RZ, RZ, R93 ;  /* 0x000000ffff59b224 */ /* 0x000fe200078e005d */
[----:B------:R-:W2:Y:S04]  /*28a00*/  LDL R92, [R1+0x104] ;  /* 0x00010400015c7983 */ /* 0x000ea80000100800 */
[----:B------:R-:W2:Y:S01]  /*28a10*/  LDL R93, [R1+0x100] ;  /* 0x00010000015d7983 */ /* 0x000ea20000100800 */
[----:B------:R-:W-:Y:S01]  /*28a20*/  PRMT R84, RZ, 0x7610, R84 ;  /* 0x00007610ff547816 */ /* 0x000fe20000000054 */
[----:B-----5:R-:W-:-:S02]  /*28a30*/  @!P3 IMAD.MOV.U32 R87, RZ, RZ, R166 ;  /* 0x000000ffff57b224 */ /* 0x020fc400078e00a6 */
[----:B------:R-:W5:Y:S01]  /*28a40*/  LDL R166, [R1+0x160] ;  /* 0x0001600001a67983 */ /* 0x000f620000100800 */
[----:B------:R-:W-:-:S03]  /*28a50*/  @!P3 IMAD.MOV.U32 R86, RZ, RZ, R165 ;  /* 0x000000ffff56b224 */ /* 0x000fc600078e00a5 */
[----:B------:R-:W5:Y:S04]  /*28a60*/  LDL R165, [R1+0x164] ;  /* 0x0001640001a57983 */ /* 0x000f680000100800 */
[----:B------:R4:W5:Y:S02]  /*28a70*/  @!P3 LDG.E.U16 R83, desc[UR16][R86.64] ;  /* 0x000000105653b981 */ /* 0x000964000c1e1500 */
[----:B----4-:R-:W-:Y:S02]  /*28a80*/  @!P3 IMAD.MOV.U32 R86, RZ, RZ, R162 ;  /* 0x000000ffff56b224 */ /* 0x010fe400078e00a2 */
[----:B------:R-:W-:Y:S01]  /*28a90*/  @!P3 IMAD.MOV.U32 R87, RZ, RZ, R164 ;  /* 0x000000ffff57b224 */ /* 0x000fe200078e00a4 */
[----:B------:R-:W4:Y:S04]  /*28aa0*/  LDL R162, [R1+0x1c4] ;  /* 0x0001c40001a27983 */ /* 0x000f280000100800 */
[----:B------:R0:W4:Y:S04]  /*28ab0*/  @!P3 LDG.E.U16 R84, desc[UR16][R86.64] ;  /* 0x000000105654b981 */ /* 0x000128000c1e1500 */
[----:B------:R-:W4:Y:S01]  /*28ac0*/  LDL R164, [R1+0x1c0] ;  /* 0x0001c00001a47983 */ /* 0x000f220000100800 */
[----:B0-----:R-:W-:-:S06]  /*28ad0*/  PRMT R86, RZ, 0x7610, R86 ;  /* 0x00007610ff567816 */ /* 0x001fcc0000000056 */
[----:B------:R0:W4:Y:S02]  /*28ae0*/  @!P3 LDG.E.U16 R86, desc[UR16][R88.64] ;  /* 0x000000105856b981 */ /* 0x000124000c1e1500 */
[----:B0-----:R-:W-:-:S06]  /*28af0*/  PRMT R89, RZ, 0x7610, R89 ;  /* 0x00007610ff597816 */ /* 0x001fcc0000000059 */
[----:B--2---:R3:W2:Y:S02]  /*28b00*/  @!P3 LDG.E.U16 R89, desc[UR16][R92.64] ;  /* 0x000000105c59b981 */ /* 0x0046a4000c1e1500 */
[----:B---3--:R-:W-:Y:S02]  /*28b10*/  @!P3 IMAD.MOV.U32 R92, RZ, RZ, R98 ;  /* 0x000000ffff5cb224 */ /* 0x008fe400078e0062 */
[----:B------:R-:W-:Y:S01]  /*28b20*/  @!P3 IMAD.MOV.U32 R93, RZ, RZ, R99 ;  /* 0x000000ffff5db224 */ /* 0x000fe200078e0063 */
[----:B------:R-:W3:Y:S04]  /*28b30*/  LDL R98, [R1+0x1e4] ;  /* 0x0001e40001627983 */ /* 0x000ee80000100800 */
[----:B------:R-:W3:Y:S01]  /*28b40*/  LDL R99, [R1+0x1e0] ;  /* 0x0001e00001637983 */ /* 0x000ee20000100800 */
[----:B------:R-:W-:-:S02]  /*28b50*/  PRMT R87, RZ, 0x7610, R87 ;  /* 0x00007610ff577816 */ /* 0x000fc40000000057 */
[----:B------:R-:W-:-:S04]  /*28b60*/  PRMT R88, RZ, 0x7610, R88 ;  /* 0x00007610ff587816 */ /* 0x000fc80000000058 */
[----:B------:R0:W2:Y:S02]  /*28b70*/  @!P3 LDG.E.U16 R87, desc[UR16][R90.64] ;  /* 0x000000105a57b981 */ /* 0x0000a4000c1e1500 */
[----:B0-----:R-:W-:Y:S02]  /*28b80*/  @!P3 IMAD.MOV.U32 R90, RZ, RZ, R96 ;  /* 0x000000ffff5ab224 */ /* 0x001fe400078e0060 */
[----:B------:R-:W-:Y:S01]  /*28b90*/  @!P3 IMAD.MOV.U32 R91, RZ, RZ, R97 ;  /* 0x000000ffff5bb224 */ /* 0x000fe200078e0061 */
[----:B------:R-:W2:Y:S04]  /*28ba0*/  LDL R96, [R1+0x1a4] ;  /* 0x0001a40001607983 */ /* 0x000ea80000100800 */
[----:B------:R0:W2:Y:S04]  /*28bb0*/  @!P3 LDG.E.U16 R88, desc[UR16][R90.64] ;  /* 0x000000105a58b981 */ /* 0x0000a8000c1e1500 */
[----:B------:R-:W2:Y:S01]  /*28bc0*/  LDL R97, [R1+0x1a0] ;  /* 0x0001a00001617983 */ /* 0x000ea20000100800 */
[----:B0-----:R-:W-:-:S02]  /*28bd0*/  PRMT R90, RZ, 0x7610, R90 ;  /* 0x00007610ff5a7816 */ /* 0x001fc4000000005a */
[----:B------:R-:W-:-:S04]  /*28be0*/  PRMT R91, RZ, 0x7610, R91 ;  /* 0x00007610ff5b7816 */ /* 0x000fc8000000005b */
[----:B------:R0:W4:Y:S04]  /*28bf0*/  @!P3 LDG.E.U16 R90, desc[UR16][R92.64] ;  /* 0x000000105c5ab981 */ /* 0x000128000c1e1500 */
[----:B------:R5:W4:Y:S01]  /*28c00*/  @!P3 LDG.E.U16 R91, desc[UR16][R94.64] ;  /* 0x000000105e5bb981 */ /* 0x000b22000c1e1500 */
[----:B0-----:R-:W-:Y:S01]  /*28c10*/  PRMT R92, RZ, 0x7610, R92 ;  /* 0x00007610ff5c7816 */ /* 0x001fe2000000005c */
[----:B-----5:R-:W-:Y:S02]  /*28c20*/  @!P3 IMAD.MOV.U32 R94, RZ, RZ, R165 ;  /* 0x000000ffff5eb224 */ /* 0x020fe400078e00a5 */
[----:B------:R-:W-:Y:S01]  /*28c30*/  @!P3 IMAD.MOV.U32 R95, RZ, RZ, R166 ;  /* 0x000000ffff5fb224 */ /* 0x000fe200078e00a6 */
[----:B------:R-:W-:Y:S01]  /*28c40*/  PRMT R93, RZ, 0x7610, R93 ;  /* 0x00007610ff5d7816 */ /* 0x000fe2000000005d */
[----:B------:R-:W5:Y:S04]  /*28c50*/  LDL R166, [R1+0x240] ;  /* 0x0002400001a67983 */ /* 0x000f680000100800 */
[----:B------:R0:W5:Y:S04]  /*28c60*/  @!P3 LDG.E.U16 R92, desc[UR16][R94.64] ;  /* 0x000000105e5cb981 */ /* 0x000168000c1e1500 */
[----:B------:R-:W5:Y:S01]  /*28c70*/  LDL R165, [R1+0x244] ;  /* 0x0002440001a57983 */ /* 0x000f620000100800 */
[----:B0-----:R-:W-:-:S06]  /*28c80*/  PRMT R95, RZ, 0x7610, R95 ;  /* 0x00007610ff5f7816 */ /* 0x001fcc000000005f */
[----:B---3--:R-:W3:Y:S04]  /*28c90*/  @!P3 LDG.E.U16 R95, desc[UR16][R98.64] ;  /* 0x00000010625fb981 */ /* 0x008ee8000c1e1500 */
[----:B------:R-:W3:Y:S04]  /*28ca0*/  LDL R98, [R1+0x200] ;  /* 0x0002000001627983 */ /* 0x000ee80000100800 */
[----:B------:R-:W3:Y:S01]  /*28cb0*/  LDL R99, [R1+0x204] ;  /* 0x0002040001637983 */ /* 0x000ee20000100800 */
[----:B------:R-:W-:-:S03]  /*28cc0*/  PRMT R94, RZ, 0x7610, R94 ;  /* 0x00007610ff5e7816 */ /* 0x000fc6000000005e */
[----:B--2---:R4:W2:Y:S02]  /*28cd0*/  @!P3 LDG.E.U16 R93, desc[UR16][R96.64] ;  /* 0x00000010605db981 */ /* 0x0048a4000c1e1500 */
[----:B----4-:R-:W-:Y:S02]  /*28ce0*/  @!P3 IMAD.MOV.U32 R96, RZ, RZ, R162 ;  /* 0x000000ffff60b224 */ /* 0x010fe400078e00a2 */
[----:B------:R-:W-:Y:S01]  /*28cf0*/  @!P3 IMAD.MOV.U32 R97, RZ, RZ, R164 ;  /* 0x000000ffff61b224 */ /* 0x000fe200078e00a4 */
[----:B------:R-:W4:Y:S04]  /*28d00*/  LDL R162, [R1+0x264] ;  /* 0x0002640001a27983 */ /* 0x000f280000100800 */
[----:B------:R0:W2:Y:S04]  /*28d10*/  @!P3 LDG.E.U16 R94, desc[UR16][R96.64] ;  /* 0x00000010605eb981 */ /* 0x0000a8000c1e1500 */
[----:B------:R-:W2:Y:S01]  /*28d20*/  LDL R164, [R1+0x260] ;  /* 0x0002600001a47983 */ /* 0x000ea20000100800 */
[----:B0-----:R-:W-:-:S02]  /*28d30*/  PRMT R96, RZ, 0x7610, R96 ;  /* 0x00007610ff607816 */ /* 0x001fc40000000060 */
[----:B---3--:R-:W-:-:S04]  /*28d40*/  @!P3 LOP3.LUT R99, R99, R98, RZ, 0x3c, !PT ;  /* 0x000000626363b212 */ /* 0x008fc800078e3cff */
[----:B------:R-:W-:-:S04]  /*28d50*/  @!P3 LOP3.LUT R98, R99, R98, RZ, 0x3c, !PT ;  /* 0x000000626362b212 */ /* 0x000fc800078e3cff */
[----:B------:R-:W-:-:S05]  /*28d60*/  @!P3 LOP3.LUT R99, R99, R98, RZ, 0x3c, !PT ;  /* 0x000000626363b212 */ /* 0x000fca00078e3cff */
[----:B------:R0:W3:Y:S04]  /*28d70*/  @!P3 LDG.E.U16 R96, desc[UR16][R98.64] ;  /* 0x000000106260b981 */ /* 0x0000e8000c1e1500 */
[----:B------:R-:W2:Y:S01]  /*28d80*/  LDL R99, [R1+0x220] ;  /* 0x0002200001637983 */ /* 0x000ea20000100800 */
[----:B------:R-:W-:Y:S01]  /*28d90*/  PRMT R97, RZ, 0x7610, R97 ;  /* 0x00007610ff617816 */ /* 0x000fe20000000061 */
[----:B0-----:R-:W-:Y:S01]  /*28da0*/  @!P3 IMAD.MOV.U32 R98, RZ, RZ, R169 ;  /* 0x000000ffff62b224 */ /* 0x001fe200078e00a9 */
[----:B------:R-:W-:Y:S01]  /*28db0*/  PRMT R100, RZ, 0x7610, R100 ;  /* 0x00007610ff647816 */ /* 0x000fe20000000064 */
[----:B------:R-:W3:Y:S01]  /*28dc0*/  LDL R169, [R1+0x304] ;  /* 0x0003040001a97983 */ /* 0x000ee20000100800 */
[----:B------:R-:W-:Y:S02]  /*28dd0*/  PRMT R101, RZ, 0x7610, R101 ;  /* 0x00007610ff657816 */ /* 0x000fe40000000065 */
[----:B------:R-:W-:Y:S01]  /*28de0*/  PRMT R102, RZ, 0x7610, R102 ;  /* 0x00007610ff667816 */ /* 0x000fe20000000066 */
[----:B--2---:R5:W2:Y:S02]  /*28df0*/  @!P3 LDG.E.U16 R97, desc[UR16][R98.64] ;  /* 0x000000106261b981 */ /* 0x004aa4000c1e1500 */
[----:B-----5:R-:W-:-:S02]  /*28e00*/  @!P3 IMAD.MOV.U32 R98, RZ, RZ, R165 ;  /* 0x000000ffff62b224 */ /* 0x020fc400078e00a5 */
[----:B------:R-:W-:Y:S01]  /*28e10*/  @!P3 IMAD.MOV.U32 R99, RZ, RZ, R166 ;  /* 0x000000ffff63b224 */ /* 0x000fe200078e00a6 */
[----:B------:R-:W5:Y:S04]  /*28e20*/  LDL R165, [R1+0x2c4] ;  /* 0x0002c40001a57983 */ /* 0x000f680000100800 */
[----:B------:R4:W2:Y:S04]  /*28e30*/  @!P3 LDG.E.U16 R100, desc[UR16][R98.64] ;  /* 0x000000106264b981 */ /* 0x0008a8000c1e1500 */
[----:B------:R-:W2:Y:S01]  /*28e40*/  LDL R166, [R1+0x2c0] ;  /* 0x0002c00001a67983 */ /* 0x000ea20000100800 */
[----:B----4-:R-:W-:-:S02]  /*28e50*/  @!P3 IMAD.MOV.U32 R98, RZ, RZ, R162 ;  /* 0x000000ffff62b224 */ /* 0x010fc400078e00a2 */
[----:B------:R-:W-:Y:S01]  /*28e60*/  @!P3 IMAD.MOV.U32 R99, RZ, RZ, R164 ;  /* 0x000000ffff63b224 */ /* 0x000fe200078e00a4 */
[----:B------:R-:W4:Y:S04]  /*28e70*/  LDL R162, [R1+0x2e4] ;  /* 0x0002e40001a27983 */ /* 0x000f280000100800 */
[----:B------:R0:W2:Y:S04]  /*28e80*/  @!P3 LDG.E.U16 R101, desc[UR16][R98.64] ;  /* 0x000000106265b981 */ /* 0x0000a8000c1e1500 */
[----:B------:R-:W2:Y:S01]  /*28e90*/  LDL R164, [R1+0x2e0] ;  /* 0x0002e00001a47983 */ /* 0x000ea20000100800 */
[----:B0-----:R-:W-:-:S02]  /*28ea0*/  @!P3 IMAD.MOV.U32 R98, RZ, RZ, R167 ;  /* 0x000000ffff62b224 */ /* 0x001fc400078e00a7 */
[----:B------:R-:W-:Y:S01]  /*28eb0*/  @!P3 IMAD.MOV.U32 R99, RZ, RZ, R168 ;  /* 0x000000ffff63b224 */ /* 0x000fe200078e00a8 */
[----:B------:R-:W-:Y:S01]  /*28ec0*/  PRMT R103, RZ, 0x7610, R103 ;  /* 0x00007610ff677816 */ /* 0x000fe20000000067 */
[----:B------:R-:W2:Y:S04]  /*28ed0*/  LDL R168, [R1+0x320] ;  /* 0x0003200001a87983 */ /* 0x000ea80000100800 */
[----:B------:R0:W2:Y:S01]  /*28ee0*/  @!P3 LDG.E.U16 R102, desc[UR16][R98.64] ;  /* 0x000000106266b981 */ /* 0x0000a2000c1e1500 */
[----:B------:R-:W-:Y:S02]  /*28ef0*/  PRMT R104, RZ, 0x7610, R104 ;  /* 0x00007610ff687816 */ /* 0x000fe40000000068 */
[----:B------:R-:W-:Y:S01]  /*28f00*/  PRMT R105, RZ, 0x7610, R105 ;  /* 0x00007610ff697816 */ /* 0x000fe20000000069 */
[----:B------:R-:W2:Y:S04]  /*28f10*/  LDL R167, [R1+0x324] ;  /* 0x0003240001a77983 */ /* 0x000ea80000100800 */
[----:B------:R-:W0:Y:S04]  /*28f20*/  LDL R98, [R1+0x2a0] ;  /* 0x0002a00001627983 */ /* 0x000e280000100800 */
[----:B------:R-:W0:Y:S02]  /*28f30*/  LDL R99, [R1+0x2a4] ;  /* 0x0002a40001637983 */ /* 0x000e240000100800 */
[----:B0-----:R-:W-:-:S04]  /*28f40*/  @!P3 LOP3.LUT R99, R99, R98, RZ, 0x3c, !PT ;  /* 0x000000626363b212 */ /* 0x001fc800078e3cff */
[----:B------:R-:W-:-:S04]  /*28f50*/  @!P3 LOP3.LUT R98, R99, R98, RZ, 0x3c, !PT ;  /* 0x000000626362b212 */ /* 0x000fc800078e3cff */
[----:B------:R-:W-:-:S05]  /*28f60*/  @!P3 LOP3.LUT R99, R99, R98, RZ, 0x3c, !PT ;  /* 0x000000626363b212 */ /* 0x000fca00078e3cff */
[----:B------:R5:W3:Y:S02]  /*28f70*/  @!P3 LDG.E.U16 R103, desc[UR16][R98.64] ;  /* 0x000000106267b981 */ /* 0x000ae4000c1e1500 */
[----:B-----5:R-:W-:Y:S02]  /*28f80*/  @!P3 IMAD.MOV.U32 R98, RZ, RZ, R165 ;  /* 0x000000ffff62b224 */ /* 0x020fe400078e00a5 */
[----:B--2---:R-:W-:Y:S01]  /*28f90*/  @!P3 IMAD.MOV.U32 R99, RZ, RZ, R166 ;  /* 0x000000ffff63b224 */ /* 0x004fe200078e00a6 */
[----:B------:R-:W2:Y:S04]  /*28fa0*/  LDL R165, [R1+0x344] ;  /* 0x0003440001a57983 */ /* 0x000ea80000100800 */
[----:B------:R4:W5:Y:S04]  /*28fb0*/  @!P3 LDG.E.U16 R104, desc[UR16][R98.64] ;  /* 0x000000106268b981 */ /* 0x000968000c1e1500 */
[----:B------:R-:W2:Y:S01]  /*28fc0*/  LDL R166, [R1+0x340] ;  /* 0x0003400001a67983 */ /* 0x000ea20000100800 */
[----:B----4-:R-:W-:-:S02]  /*28fd0*/  @!P3 IMAD.MOV.U32 R98, RZ, RZ, R162 ;  /* 0x000000ffff62b224 */ /* 0x010fc400078e00a2 */
[----:B------:R-:W-:Y:S01]  /*28fe0*/  @!P3 IMAD.MOV.U32 R99, RZ, RZ, R164 ;  /* 0x000000ffff63b224 */ /* 0x000fe200078e00a4 */
[----:B------:R-:W4:Y:S04]  /*28ff0*/  LDL R162, [R1+0x364] ;  /* 0x0003640001a27983 */ /* 0x000f280000100800 */
[----:B------:R3:W2:Y:S04]  /*29000*/  @!P3 LDG.E.U16 R105, desc[UR16][R98.64] ;  /* 0x000000106269b981 */ /* 0x0006a8000c1e1500 */
[----:B------:R-:W2:Y:S04]  /*29010*/  LDL R164, [R1+0x360] ;  /* 0x0003600001a47983 */ /* 0x000ea80000100800 */
[----:B------:R-:W2:Y:S01]  /*29020*/  LDL R99, [R1+0x300] ;  /* 0x0003000001637983 */ /* 0x000ea20000100800 */
[----:B------:R-:W-:Y:S01]  /*29030*/  PRMT R106, RZ, 0x7610, R106 ;  /* 0x00007610ff6a7816 */ /* 0x000fe2000000006a */
[----:B---3--:R-:W-:Y:S01]  /*29040*/  @!P3 IMAD.MOV.U32 R98, RZ, RZ, R169 ;  /* 0x000000ffff62b224 */ /* 0x008fe200078e00a9 */
[----:B------:R-:W-:Y:S01]  /*29050*/  PRMT R107, RZ, 0x7610, R107 ;  /* 0x00007610ff6b7816 */ /* 0x000fe2000000006b */
[----:B------:R-:W3:Y:S01]  /*29060*/  LDL R169, [R1+0x3a4] ;  /* 0x0003a40001a97983 */ /* 0x000ee20000100800 */
[----:B------:R-:W-:-:S02]  /*29070*/  PRMT R108, RZ, 0x7610, R108 ;  /* 0x00007610ff6c7816 */ /* 0x000fc4000000006c */
[----:B------:R-:W-:Y:S01]  /*29080*/  PRMT R109, RZ, 0x7610, R109 ;  /* 0x00007610ff6d7816 */ /* 0x000fe2000000006d */
[----:B--2---:R0:W2:Y:S02]  /*29090*/  @!P3 LDG.E.U16 R106, desc[UR16][R98.64] ;  /* 0x00000010626ab981 */ /* 0x0040a4000c1e1500 */
[----:B0-----:R-:W-:Y:S02]  /*290a0*/  @!P3 IMAD.MOV.U32 R98, RZ, RZ, R167 ;  /* 0x000000ffff62b224 */ /* 0x001fe400078e00a7 */
[----:B------:R-:W-:Y:S01]  /*290b0*/  @!P3 IMAD.MOV.U32 R99, RZ, RZ, R168 ;  /* 0x000000ffff63b224 */ /* 0x000fe200078e00a8 */
[----:B------:R-:W-:Y:S01]  /*290c0*/  PRMT R110, RZ, 0x7610, R110 ;  /* 0x00007610ff6e7816 */ /* 0x000fe2000000006e */
[----:B------:R-:W2:Y:S04]  /*290d0*/  LDL R168, [R1+0x3b8] ;  /* 0x0003b80001a87983 */ /* 0x000ea80000100800 */
[----:B------:R0:W2:Y:S04]  /*290e0*/  @!P3 LDG.E.U16 R107, desc[UR16][R98.64] ;  /* 0x00000010626bb981 */ /* 0x0000a8000c1e1500 */
[----:B------:R-:W2:Y:S01]  /*290f0*/  LDL R167, [R1+0x3bc] ;  /* 0x0003bc0001a77983 */ /* 0x000ea20000100800 */
[----:B0-----:R-:W-:-:S02]  /*29100*/  @!P3 IMAD.MOV.U32 R98, RZ, RZ, R165 ;  /* 0x000000ffff62b224 */ /* 0x001fc400078e00a5 */
[----:B------:R-:W-:Y:S01]  /*29110*/  @!P3 IMAD.MOV.U32 R99, RZ, RZ, R166 ;  /* 0x000000ffff63b224 */ /* 0x000fe200078e00a6 */
[----:B------:R-:W2:Y:S04]  /*29120*/  LDL R165, [R1+0x3c4] ;  /* 0x0003c40001a57983 */ /* 0x000ea80000100800 */
[----:B------:R4:W2:Y:S04]  /*29130*/  @!P3 LDG.E.U16 R108, desc[UR16][R98.64] ;  /* 0x00000010626cb981 */ /* 0x0008a8000c1e1500 */
[----:B------:R-:W2:Y:S01]  /*29140*/  LDL R166, [R1+0x3c0] ;  /* 0x0003c00001a67983 */ /* 0x000ea20000100800 */
[----:B----4-:R-:W-:-:S02]  /*29150*/  @!P3 IMAD.MOV.U32 R98, RZ, RZ, R162 ;  /* 0x000000ffff62b224 */ /* 0x010fc400078e00a2 */
[----:B------:R-:W-:Y:S01]  /*29160*/  @!P3 IMAD.MOV.U32 R99, RZ, RZ, R164 ;  /* 0x000000ffff63b224 */ /* 0x000fe200078e00a4 */
[----:B------:R-:W4:Y:S04]  /*29170*/  LDL R162, [R1+0x3dc] ;  /* 0x0003dc0001a27983 */ /* 0x000f280000100800 */
        /* <DEDUP_REMOVED lines=8> */
[----:B------:R-:W2:Y:S01]  /*29200*/  LDL R99, [R1+0x3a0] ;  /* 0x0003a00001637983 */ /* 0x000ea20000100800 */
[----:B---3--:R-:W-:-:S03]  /*29210*/  @!P3 IMAD.MOV.U32 R98, RZ, RZ, R169 ;  /* 0x000000ffff62b224 */ /* 0x008fc600078e00a9 */
[----:B------:R0:W-:Y:S04]  /*29220*/  STS.U16 [R163+UR8+0x30e00], R111 ;  /* 0x030e006fa3007988 */ /* 0x0001e80008000408 */
[----:B------:R1:W-:Y:S01]  /*29230*/  STS.U16 [R163+UR8+0x31200], R112 ;  /* 0x03120070a3007988 */ /* 0x0003e20008000408 */
[----:B------:R-:W-:Y:S02]  /*29240*/  PRMT R113, RZ, 0x7610, R113 ;  /* 0x00007610ff717816 */ /* 0x000fe40000000071 */
[----:B------:R-:W-:Y:S01]  /*29250*/  PRMT R114, RZ, 0x7610, R114 ;  /* 0x00007610ff727816 */ /* 0x000fe20000000072 */
[----:B------:R-:W3:Y:S01]  /*29260*/  LDL R169, [R1+0x41c] ;  /* 0x00041c0001a97983 */ /* 0x000ee20000100800 */
[----:B0-----:R-:W-:Y:S02]  /*29270*/  PRMT R111, RZ, 0x7610, R111 ;  /* 0x00007610ff6f7816 */ /* 0x001fe4000000006f */
[----:B-1----:R-:W-:-:S04]  /*29280*/  PRMT R112, RZ, 0x7610, R112 ;  /* 0x00007610ff707816 */ /* 0x002fc80000000070 */
[----:B--2---:R0:W2:Y:S02]  /*29290*/  @!P3 LDG.E.U16 R111, desc[UR16][R98.64] ;  /* 0x00000010626fb981 */ /* 0x0040a4000c1e1500 */
[----:B0-----:R-:W-:Y:S02]  /*292a0*/  @!P3 IMAD.MOV.U32 R98, RZ, RZ, R167 ;  /* 0x000000ffff62b224 */ /* 0x001fe400078e00a7 */
[----:B------:R-:W-:Y:S01]  /*292b0*/  @!P3 IMAD.MOV.U32 R99, RZ, RZ, R168 ;  /* 0x000000ffff63b224 */ /* 0x000fe200078e00a8 */
        /* <DEDUP_REMOVED lines=10> */
[----:B------:R0:W-:Y:S04]  /*29360*/  STS.U16 [R163+UR8+0x31600], R115 ;  /* 0x03160073a3007988 */ /* 0x0001e80008000408 */
[----:B------:R1:W4:Y:S01]  /*29370*/  @!P3 LDG.E.U16 R114, desc[UR16][R98.64] ;  /* 0x000000106272b981 */ /* 0x000322000c1e1500 */
[----:B------:R-:W-:-:S03]  /*29380*/  PRMT R117, RZ, 0x7610, R117 ;  /* 0x00007610ff757816 */ /* 0x000fc60000000075 */
[----:B------:R-:W2:Y:S04]  /*29390*/  LDL R164, [R1+0x420] ;  /* 0x0004200001a47983 */ /* 0x000ea80000100800 */
[----:B------:R-:W2:Y:S04]  /*293a0*/  LDL R162, [R1+0x424] ;  /* 0x0004240001a27983 */ /* 0x000ea80000100800 */
[----:B------:R-:W1:Y:S04]  /*293b0*/  LDL R98, [R1+0x3e0] ;  /* 0x0003e00001627983 */ /* 0x000e680000100800 */
[----:B------:R-:W1:Y:S01]  /*293c0*/  LDL R99, [R1+0x3e4] ;  /* 0x0003e40001637983 */ /* 0x000e620000100800 */
[----:B0-----:R-:W-:-:S03]  /*293d0*/  PRMT R115, RZ, 0x7610, R115 ;  /* 0x00007610ff737816 */ /* 0x001fc60000000073 */
[----:B------:R0:W-:Y:S02]  /*293e0*/  STS.U16 [R163+UR8+0x31a00], R116 ;  /* 0x031a0074a3007988 */ /* 0x0001e40008000408 */
[----:B0-----:R-:W-:Y:S02]  /*293f0*/  PRMT R116, RZ, 0x7610, R116 ;  /* 0x00007610ff747816 */ /* 0x001fe40000000074 */
[----:B-1----:R-:W-:-:S04]  /*29400*/  @!P3 LOP3.LUT R99, R99, R98, RZ, 0x3c, !PT ;  /* 0x000000626363b212 */ /* 0x002fc800078e3cff */
[----:B------:R-:W-:-:S04]  /*29410*/  @!P3 LOP3.LUT R98, R99, R98, RZ, 0x3c, !PT ;  /* 0x000000626362b212 */ /* 0x000fc800078e3cff */
[----:B------:R-:W-:-:S05]  /*29420*/  @!P3 LOP3.LUT R99, R99, R98, RZ, 0x3c, !PT ;  /* 0x000000626363b212 */ /* 0x000fca00078e3cff */
[----:B------:R2:W4:Y:S02]  /*29430*/  @!P3 LDG.E.U16 R115, desc[UR16][R98.64] ;  /* 0x000000106273b981 */ /* 0x000524000c1e1500 */
[----:B--2---:R-:W-:Y:S02]  /*29440*/  @!P3 IMAD.MOV.U32 R98, RZ, RZ, R167 ;  /* 0x000000ffff62b224 */ /* 0x004fe400078e00a7 */
        /* <DEDUP_REMOVED lines=40> */
[----:B------:R-:W-:Y:S01]  /*296d0*/  PRMT R123, RZ, 0x7610, R123 ;  /* 0x00007610ff7b7816 */ /* 0x000fe2000000007b */
[----:B---3--:R-:W-:Y:S01]  /*296e0*/  @!P3 IMAD.MOV.U32 R98, RZ, RZ, R169 ;  /* 0x000000ffff62b224 */ /* 0x008fe200078e00a9 */
[----:B------:R-:W-:Y:S01]  /*296f0*/  PRMT R124, RZ, 0x7610, R124 ;  /* 0x00007610ff7c7816 */ /* 0x000fe2000000007c */
[----:B------:R-:W3:Y:S01]  /*29700*/  LDL R169, [R1+0x4bc] ;  /* 0x0004bc0001a97983 */ /* 0x000ee20000100800 */
[----:B------:R-:W-:Y:S02]  /*29710*/  PRMT R125, RZ, 0x7610, R125 ;  /* 0x00007610ff7d7816 */ /* 0x000fe4000000007d */
[----:B------:R-:W-:Y:S01]  /*29720*/  PRMT R126, RZ, 0x7610, R126 ;  /* 0x00007610ff7e7816 */ /* 0x000fe2000000007e */
[----:B--2---:R0:W2:Y:S02]  /*29730*/  @!P3 LDG.E.U16 R123, desc[UR16][R98.64] ;  /* 0x00000010627bb981 */ /* 0x0040a4000c1e1500 */
[----:B0-----:R-:W-:-:S02]  /*29740*/  @!P3 IMAD.MOV.U32 R98, RZ, RZ, R162 ;  /* 0x000000ffff62b224 */ /* 0x001fc400078e00a2 */
        /* <DEDUP_REMOVED lines=177> */
[----:B------:R0:W2:Y:S01]  /*2a260*/  @!P3 LDG.E.U16 R153, desc[UR16][R98.64] ;  /* 0x000000106299b981 */ /* 0x0000a2000c1e1500 */
[----:B------:R-:W-:-:S03]  /*2a270*/  PRMT R157, RZ, 0x7610, R157 ;  /* 0x00007610ff9d7816 */ /* 0x000fc6000000009d */
[----:B------:R-:W2:Y:S01]  /*2a280*/  LDL R167, [R1+0x190] ;  /* 0x0001900001a77983 */ /* 0x000ea20000100800 */
        /* <DEDUP_REMOVED lines=25> */
[----:B------:R-:W-:Y:S02]  /*2a420*/  PRMT R159, RZ, 0x7610, R159 ;  /* 0x00007610ff9f7816 */ /* 0x000fe4000000009f */
[----:B------:R-:W-:Y:S02]  /*2a430*/  PRMT R160, RZ, 0x7610, R160 ;  /* 0x00007610ffa07816 */ /* 0x000fe400000000a0 */
[----:B------:R-:W-:Y:S01]  /*2a440*/  PRMT R161, RZ, 0x7610, R161 ;  /* 0x00007610ffa17816 */ /* 0x000fe200000000a1 */
[----:B--2---:R0:W2:Y:S02]  /*2a450*/  @!P3 LDG.E.U16 R158, desc[UR16][R98.64] ;  /* 0x00000010629eb981 */ /* 0x0040a4000c1e1500 */
[----:B0-----:R-:W-:-:S02]  /*2a460*/  @!P3 IMAD.MOV.U32 R98, RZ, RZ, R167 ;  /* 0x000000ffff62b224 */ /* 0x001fc400078e00a7 */
[----:B------:R-:W-:-:S05]  /*2a470*/  @!P3 IMAD.MOV.U32 R99, RZ, RZ, R168 ;  /* 0x000000ffff63b224 */ /* 0x000fca00078e00a8 */
[----:B------:R0:W3:Y:S02]  /*2a480*/  @!P3 LDG.E.U16 R159, desc[UR16][R98.64] ;  /* 0x00000010629fb981 */ /* 0x0000e4000c1e1500 */
[----:B0-----:R-:W-:Y:S02]  /*2a490*/  @!P3 IMAD.MOV.U32 R98, RZ, RZ, R165 ;  /* 0x000000ffff62b224 */ /* 0x001fe400078e00a5 */
[----:B------:R-:W-:-:S05]  /*2a4a0*/  @!P3 IMAD.MOV.U32 R99, RZ, RZ, R166 ;  /* 0x000000ffff63b224 */ /* 0x000fca00078e00a6 */
[----:B------:R0:W2:Y:S02]  /*2a4b0*/  @!P3 LDG.E.U16 R160, desc[UR16][R98.64] ;  /* 0x0000001062a0b981 */ /* 0x0000a4000c1e1500 */
[----:B0-----:R-:W-:Y:S02]  /*2a4c0*/  @!P3 IMAD.MOV.U32 R98, RZ, RZ, R162 ;  /* 0x000000ffff62b224 */ /* 0x001fe400078e00a2 */
[----:B------:R-:W-:-:S05]  /*2a4d0*/  @!P3 IMAD.MOV.U32 R99, RZ, RZ, R164 ;  /* 0x000000ffff63b224 */ /* 0x000fca00078e00a4 */
[----:B------:R-:W2:Y:S04]  /*2a4e0*/  @!P3 LDG.E.U16 R161, desc[UR16][R98.64] ;  /* 0x0000001062a1b981 */ /* 0x000ea8000c1e1500 */
[----:B------:R0:W-:Y:S04]  /*2a4f0*/  STS.U16 [R163+UR8+0x31e00], R112 ;  /* 0x031e0070a3007988 */ /* 0x0001e80008000408 */
[----:B----4-:R0:W-:Y:S04]  /*2a500*/  STS.U16 [R163+UR8+0x32200], R114 ;  /* 0x03220072a3007988 */ /* 0x0101e80008000408 */
        /* <DEDUP_REMOVED lines=54> */
[----:B-----5:R0:W-:Y:S04]  /*2a870*/  STS.U16 [R70+UR8+0x27f00], R104 ;  /* 0x027f006846007988 */ /* 0x0201e80008000408 */
        /* <DEDUP_REMOVED lines=28> */
[----:B--2---:R0:W-:Y:S04]  /*2aa40*/  STS.U16 [R70+UR8+0x37300], R158 ;  /* 0x0373009e46007988 */ /* 0x0041e80008000408 */
[----:B---3--:R0:W-:Y:S04]  /*2aa50*/  STS.U16 [R70+UR8+0x37700], R159 ;  /* 0x0377009f46007988 */ /* 0x0081e80008000408 */
[----:B------:R0:W-:Y:S04]  /*2aa60*/  STS.U16 [R70+UR8+0x37b00], R160 ;  /* 0x037b00a046007988 */ /* 0x0001e80008000408 */
[----:B------:R0:W-:Y:S01]  /*2aa70*/  STS.U16 [R70+UR8+0x37f00], R161 ;  /* 0x037f00a146007988 */ /* 0x0001e20008000408 */
[----:B------:R1:W-:Y:S06]  /*2aa80*/  MEMBAR.ALL.CTA ;  /* 0x0000000000007992 */ /* 0x0003ec0000008000 */
[----:B-1----:R-:W1:Y:S01]  /*2aa90*/  FENCE.VIEW.ASYNC.S ;  /* 0x00000000000073c6 */ /* 0x002e620000000000 */
[----:B------:R-:W-:-:S04]  /*2aaa0*/  ULEA UR4, UR72, UR8, 0x3 ;  /* 0x0000000848047291 */ /* 0x000fc8000f8e18ff */
[----:B------:R-:W-:Y:S01]  /*2aab0*/  UIADD3 UR4, UPT, UPT, UR4, 0x48000, URZ ;  /* 0x0004800004047890 */ /* 0x000fe2000fffe0ff */
[----:B-1----:R-:W-:Y:S06]  /*2aac0*/  BAR.SYNC.DEFER_BLOCKING 0x0 ;  /* 0x0000000000007b1d */ /* 0x002fec0000010000 */
[----:B0-----:R-:W-:Y:S05]  /*2aad0*/  BRA.U UP1, `(.L_x_9) ;  /* 0x0000000101b07547 */ /* 0x001fea000b800000 */
[----:B------:R-:W-:Y:S01]  /*2aae0*/  UMOV UR64, UR10 ;  /* 0x0000000a00407c82 */ /* 0x000fe20008000000 */
[----:B------:R-:W-:Y:S01]  /*2aaf0*/  UMOV UR65, 0x40004040 ;  /* 0x4000404000417882 */ /* 0x000fe20000000000 */
[----:B------:R-:W-:Y:S01]  /*2ab00*/  UMOV UR66, 0x0 ;  /* 0x0000000000427882 */ /* 0x000fe20000000000 */
[----:B------:R-:W-:Y:S01]  /*2ab10*/  UMOV UR67, 0x4408490 ;  /* 0x0440849000437882 */ /* 0x000fe20000000000 */
[----:B------:R-:W-:Y:S01]  /*2ab20*/  UMOV UR76, 0x0 ;  /* 0x00000000004c7882 */ /* 0x000fe20000000000 */
[----:B------:R-:W-:Y:S01]  /*2ab30*/  UMOV UR77, 0x4408490 ;  /* 0x04408490004d7882 */ /* 0x000fe20000000000 */
[----:B------:R-:W-:Y:S01]  /*2ab40*/  UMOV UR74, 0x0 ;  /* 0x00000000004a7882 */ /* 0x000fe20000000000 */
[----:B------:R-:W-:Y:S01]  /*2ab50*/  UMOV UR75, 0x4408490 ;  /* 0x04408490004b7882 */ /* 0x000fe20000000000 */
[----:B------:R0:W-:Y:S01]  /*2ab60*/  UTCHMMA gdesc[UR62], gdesc[UR64], tmem[UR9], tmem[UR66], idesc[UR67], UPT ;  /* 0x00ff42403e0075ea */ /* 0x0001e2000b800009 */
[----:B------:R-:W-:Y:S01]  /*2ab70*/  UTCHMMA gdesc[UR18], gdesc[UR20], tmem[UR9], tmem[UR76], idesc[UR77], UPT ;  /* 0x00ff4c14120075ea */ /* 0x000fe2000b800009 */
[----:B------:R-:W-:Y:S01]  /*2ab80*/  UTCHMMA gdesc[UR22], gdesc[UR24], tmem[UR9], tmem[UR74], idesc[UR75], UPT ;  /* 0x00ff4a18160075ea */ /* 0x000fe2000b800009 */
[----:B------:R-:W-:-:S02]  /*2ab90*/  UIADD3 UR5, UPT, UPT, UR9, 0x100000, URZ ;  /* 0x0010000009057890 */ /* 0x000fc4000fffe0ff */
[----:B------:R1:W-:Y:S01]  /*2aba0*/  UTCHMMA gdesc[UR26], gdesc[UR28], tmem[UR9], tmem[UR66], idesc[UR67], UPT ;  /* 0x00ff421c1a0075ea */ /* 0x0003e2000b800009 */
[----:B------:R-:W-:Y:S01]  /*2abb0*/  UMOV UR68, 0x0 ;  /* 0x0000000000447882 */ /* 0x000fe20000000000 */
[----:B------:R-:W-:Y:S01]  /*2abc0*/  UMOV UR69, 0x4408490 ;  /* 0x0440849000457882 */ /* 0x000fe20000000000 */
[----:B------:R-:W-:Y:S01]  /*2abd0*/  UMOV UR70, 0x0 ;  /* 0x0000000000467882 */ /* 0x000fe20000000000 */
[----:B------:R-:W-:Y:S01]  /*2abe0*/  UMOV UR71, 0x4408490 ;  /* 0x0440849000477882 */ /* 0x000fe20000000000 */
[----:B------:R2:W-:Y:S01]  /*2abf0*/  UTCHMMA gdesc[UR30], gdesc[UR32], tmem[UR9], tmem[UR68], idesc[UR69], UPT ;  /* 0x00ff44201e0075ea */ /* 0x0005e2000b800009 */
[----:B0-----:R-:W-:Y:S01]  /*2ac00*/  UMOV UR64, 0x0 ;  /* 0x0000000000407882 */ /* 0x001fe20000000000 */
[----:B------:R-:W-:Y:S01]  /*2ac10*/  UMOV UR65, 0x4408490 ;  /* 0x0440849000417882 */ /* 0x000fe20000000000 */
[----:B------:R-:W-:Y:S01]  /*2ac20*/  UTCHMMA gdesc[UR34], gdesc[UR36], tmem[UR9], tmem[UR70], idesc[UR71], UPT ;  /* 0x00ff4624220075ea */ /* 0x000fe2000b800009 */
[----:B------:R-:W-:Y:S01]  /*2ac30*/  UTCHMMA gdesc[UR38], gdesc[UR40], tmem[UR9], tmem[UR70], idesc[UR71], UPT ;  /* 0x00ff4628260075ea */ /* 0x000fe2000b800009 */
[----:B-1----:R-:W-:-:S02]  /*2ac40*/  UIADD3 UR66, UPT, UPT, UR9, 0x100000, URZ ;  /* 0x0010000009427890 */ /* 0x002fc4000fffe0ff */
[----:B------:R0:W-:Y:S01]  /*2ac50*/  UTCHMMA gdesc[UR42], gdesc[UR44], tmem[UR9], tmem[UR64], idesc[UR65], UPT ;  /* 0x00ff402c2a0075ea */ /* 0x0001e2000b800009 */
[----:B------:R-:W-:Y:S01]  /*2ac60*/  UTCHMMA gdesc[UR62], gdesc[UR46], tmem[UR5], tmem[UR76], idesc[UR77], UPT ;  /* 0x00ff4c2e3e0075ea */ /* 0x000fe2000b800005 */
[----:B------:R-:W-:Y:S02]  /*2ac70*/  UIADD3 UR73, UPT, UPT, UR9, 0x100000, URZ ;  /* 0x0010000009497890 */ /* 0x000fe4000fffe0ff */
[----:B--2---:R-:W-:-:S03]  /*2ac80*/  UIADD3 UR68, UPT, UPT, UR9, 0x100000, URZ ;  /* 0x0010000009447890 */ /* 0x004fc6000fffe0ff */
[----:B------:R1:W-:Y:S01]  /*2ac90*/  UTCHMMA gdesc[UR18], gdesc[UR48], tmem[UR66], tmem[UR74], idesc[UR75], UPT ;  /* 0x00ff4a30120075ea */ /* 0x0003e2000b800042 */
[----:B0-----:R-:W-:-:S05]  /*2aca0*/  UIADD3 UR64, UPT, UPT, UR9, 0x100000, URZ ;  /* 0x0010000009407890 */ /* 0x001fca000fffe0ff */
[----:B------:R0:W-:Y:S01]  /*2acb0*/  UTCHMMA gdesc[UR22], gdesc[UR50], tmem[UR68], tmem[UR70], idesc[UR71], UPT ;  /* 0x00ff4632160075ea */ /* 0x0001e2000b800044 */
[----:B-1----:R-:W-:-:S03]  /*2acc0*/  UIADD3 UR74, UPT, UPT, UR9, 0x100000, URZ ;  /* 0x00100000094a7890 */ /* 0x002fc6000fffe0ff */
[----:B------:R1:W-:Y:S01]  /*2acd0*/  UTCHMMA gdesc[UR26], gdesc[UR52], tmem[UR64], tmem[UR76], idesc[UR77], UPT ;  /* 0x00ff4c341a0075ea */ /* 0x0003e2000b800040 */
[----:B------:R-:W-:Y:S01]  /*2ace0*/  UIADD3 UR75, UPT, UPT, UR9, 0x100000, URZ ;  /* 0x00100000094b7890 */ /* 0x000fe2000fffe0ff */
[----:B------:R-:W-:Y:S01]  /*2acf0*/  UMOV UR66, 0x0 ;  /* 0x0000000000427882 */ /* 0x000fe20000000000 */
[----:B0-----:R-:W-:Y:S01]  /*2ad00*/  UMOV UR68, 0x0 ;  /* 0x0000000000447882 */ /* 0x001fe20000000000 */
[----:B------:R0:W-:Y:S01]  /*2ad10*/  UTCHMMA gdesc[UR30], gdesc[UR54], tmem[UR5], tmem[UR66], idesc[UR67], UPT ;  /* 0x00ff42361e0075ea */ /* 0x0001e2000b800005 */
[----:B------:R2:W-:Y:S01]  /*2ad20*/  UTCHMMA gdesc[UR34], gdesc[UR56], tmem[UR73], tmem[UR70], idesc[UR71], UPT ;  /* 0x00ff4638220075ea */ /* 0x0005e2000b800049 */
[----:B------:R2:W-:Y:S01]  /*2ad30*/  UTCHMMA gdesc[UR38], gdesc[UR58], tmem[UR74], tmem[UR68], idesc[UR69], UPT ;  /* 0x00ff443a260075ea */ /* 0x0005e2000b80004a */
[----:B-1----:R-:W-:-:S03]  /*2ad40*/  UMOV UR64, 0x0 ;  /* 0x0000000000407882 */ /* 0x002fc60000000000 */
[----:B------:R2:W-:Y:S01]  /*2ad50*/  UTCHMMA gdesc[UR42], gdesc[UR60], tmem[UR75], tmem[UR64], idesc[UR65], UPT ;  /* 0x00ff403c2a0075ea */ /* 0x0005e2000b80004b */
[----:B0-----:R-:W-:Y:S02]  /*2ad60*/  UMOV UR5, URZ ;  /* 0x000000ff00057c82 */ /* 0x001fe40008000000 */
[----:B------:R-:W-:Y:S02]  /*2ad70*/  UMOV UR5, UR4 ;  /* 0x0000000400057c82 */ /* 0x000fe40008000000 */
[----:B------:R2:W-:Y:S01]  /*2ad80*/  UTCBAR [UR5], URZ ;  /* 0x000000ff050073e9 */ /* 0x0005e200080000ff */
[----:B------:R-:W-:Y:S02]  /*2ad90*/  NOP ;  /* 0x0000000000007918 */ /* 0x000fe40000000000 */
.L_x_9:
[----:B------:R-:W-:-:S04]  /*2ada0*/  UIADD3 UR72, UPT, UPT, UR72, 0x1, URZ ;  /* 0x0000000148487890 */ /* 0x000fc8000fffe0ff */
[----:B------:R-:W-:-:S04]  /*2adb0*/  UISETP.GT.AND UP2, UPT, UR72, 0x1, UPT ;  /* 0x000000014800788c */ /* 0x000fc8000bf44270 */
[----:B--2---:R-:W-:Y:S02]  /*2adc0*/  USEL UR5, URZ, 0x1, !UP2 ;  /* 0x00000001ff057887 */ /* 0x004fe4000d000000 */
[----:B------:R-:W-:Y:S02]  /*2add0*/  USEL UR72, UR72, URZ, !UP2 ;  /* 0x000000ff48487287 */ /* 0x000fe4000d000000 */
[----:B------:R-:W-:Y:S02]  /*2ade0*/  UISETP.NE.U32.AND UP2, UPT, UR6, UR11, UPT ;  /* 0x0000000b0600728c */ /* 0x000fe4000bf45070 */
[----:B------:R-:W-:-:S03]  /*2adf0*/  ULOP3.LUT UR64, UR7, UR5, URZ, 0x3c, !UPT ;  /* 0x0000000507407292 */ /* 0x000fc6000f8e3cff */
[----:B------:R-:W-:-:S04]  /*2ae00*/  UMOV UR5, UR7 ;  /* 0x0000000700057c82 */ /* 0x000fc80008000000 */
[----:B------:R-:W-:Y:S01]  /*2ae10*/  UMOV UR7, UR64 ;  /* 0x0000004000077c82 */ /* 0x000fe20008000000 */
[----:B------:R-:W-:Y:S05]  /*2ae20*/  BRA.U UP2, `(.L_x_10) ;  /* 0xffffff2102207547 */ /* 0x000fea000b83ffff */
.L_x_7:
[----:B------:R-:W0:Y:S01]  /*2ae30*/  S2R R71, SR_TID.X ;  /* 0x0000000000477919 */ /* 0x000e220000002100 */
[----:B------:R-:W2:Y:S01]  /*2ae40*/  LDL.LU R74, [R1+0x948] ;  /* 0x00094800014a7983 */ /* 0x000ea20000300800 */
[----:B------:R-:W1:Y:S01]  /*2ae50*/  S2R R72, SR_TID.X ;  /* 0x0000000000487919 */ /* 0x000e620000002100 */
[----:B0-----:R-:W-:Y:S02]  /*2ae60*/  IMAD.SHL.U32 R73, R71, 0x200, RZ ;  /* 0x0000020047497824 */ /* 0x001fe400078e00ff */
[----:B------:R-:W3:Y:S03]  /*2ae70*/  LDL R71, [R1+0x6b0] ;  /* 0x0006b00001477983 */ /* 0x000ee60000100800 */
[----:B-----5:R-:W-:Y:S02]  /*2ae80*/  LOP3.LUT R0, R73, 0x2000, RZ, 0xc0, !PT ;  /* 0x0000200049007812 */ /* 0x020fe400078ec0ff */
[----:B-1----:R-:W-:-:S03]  /*2ae90*/  LOP3.LUT R133, R72, 0x80, RZ, 0xc0, !PT ;  /* 0x0000008048857812 */ /* 0x002fc600078ec0ff */
[----:B------:R-:W-:Y:S01]  /*2aea0*/  VIADD R2, R0, UR8 ;  /* 0x0000000800027c36 */ /* 0x000fe20008000000 */
[----:B------:R-:W-:Y:S01]  /*2aeb0*/  SHF.R.U32.HI R168, RZ, 0x6, R72 ;  /* 0x00000006ffa87819 */ /* 0x000fe20000011648 */
[----:B------:R-:W-:Y:S02]  /*2aec0*/  IMAD.SHL.U32 R0, R72, 0x10, RZ ;  /* 0x0000001048007824 */ /* 0x000fe400078e00ff */
[----:B------:R-:W-:Y:S01]  /*2aed0*/  IMAD R133, R133, 0x20, R2 ;  /* 0x0000002085857824 */ /* 0x000fe200078e0202 */
[----:B------:R-:W-:Y:S01]  /*2aee0*/  SGXT.U32 R168, R168, 0x2 ;  /* 0x00000002a8a8781a */ /* 0x000fe20000000000 */
[----:B------:R-:W-:Y:S01]  /*2aef0*/  IMAD.SHL.U32 R2, R72, 0x8, RZ ;  /* 0x0000000848027824 */ /* 0x000fe200078e00ff */
[----:B------:R-:W-:-:S04]  /*2af00*/  LOP3.LUT R169, R0, 0xf0, RZ, 0xc0, !PT ;  /* 0x000000f000a97812 */ /* 0x000fc800078ec0ff */
[----:B------:R-:W-:Y:S02]  /*2af10*/  LOP3.LUT R132, R2, 0x300, RZ, 0xc0, !PT ;  /* 0x0000030002847812 */ /* 0x000fe400078ec0ff */
[----:B--2---:R-:W-:-:S13]  /*2af20*/  R2UR UR6, R74 ;  /* 0x000000004a0672ca */ /* 0x004fda00000e0000 */
[----:B------:R-:W-:Y:S01]  /*2af30*/  UISETP.GE.AND UP1, UPT, UR6, 0x80, UPT ;  /* 0x000000800600788c */ /* 0x000fe2000bf26270 */
[C---:B---3--:R-:W-:Y:S02]  /*2af40*/  LOP3.LUT R0, R71.reuse, R168, RZ, 0xfc, !PT ;  /* 0x000000a847007212 */ /* 0x048fe400078efcff */
[C-C-:B------:R-:W-:Y:S02]  /*2af50*/  LOP3.LUT R3, R71.reuse, 0x7c, R168.reuse, 0xfe, !PT ;  /* 0x0000007c47037812 */ /* 0x140fe400078efea8 */
[C-C-:B------:R-:W-:Y:S02]  /*2af60*/  LOP3.LUT R141, R71.reuse, 0x78, R168.reuse, 0xfe, !PT ;  /* 0x00000078478d7812 */ /* 0x140fe400078efea8 */
[C-C-:B------:R-:W-:Y:S02]  /*2af70*/  LOP3.LUT R143, R71.reuse, 0x74, R168.reuse, 0xfe, !PT ;  /* 0x00000074478f7812 */ /* 0x140fe400078efea8 */
[C-C-:B------:R-:W-:Y:S02]  /*2af80*/  LOP3.LUT R2, R71.reuse, 0x70, R168.reuse, 0xfe, !PT ;  /* 0x0000007047027812 */ /* 0x140fe400078efea8 */
[----:B------:R-:W-:-:S02]  /*2af90*/  LOP3.LUT R144, R71, 0x6c, R168, 0xfe, !PT ;  /* 0x0000006c47907812 */ /* 0x000fc400078efea8 */
[C-C-:B------:R-:W-:Y:S02]  /*2afa0*/  LOP3.LUT R145, R71.reuse, 0x68, R168.reuse, 0xfe, !PT ;  /* 0x0000006847917812 */ /* 0x140fe400078efea8 */
[C-C-:B------:R-:W-:Y:S02]  /*2afb0*/  LOP3.LUT R140, R71.reuse, 0x64, R168.reuse, 0xfe, !PT ;  /* 0x00000064478c7812 */ /* 0x140fe400078efea8 */
[C-C-:B------:R-:W-:Y:S02]  /*2afc0*/  LOP3.LUT R146, R71.reuse, 0x60, R168.reuse, 0xfe, !PT ;  /* 0x0000006047927812 */ /* 0x140fe400078efea8 */
[----:B------:R-:W-:Y:S01]  /*2afd0*/  LOP3.LUT R142, R71, 0x5c, R168, 0xfe, !PT ;  /* 0x0000005c478e7812 */ /* 0x000fe200078efea8 */
[----:B------:R-:W-:Y:S06]  /*2afe0*/  BRA.U !UP1, `(.L_x_11) ;  /* 0x0000000109107547 */ /* 0x000fec000b800000 */
[----:B------:R-:W-:-:S06]  /*2aff0*/  USHF.L.U32 UR5, UR5, 0x1f, URZ ;  /* 0x0000001f05057899 */ /* 0x000fcc00080006ff */
[----:B------:R-:W-:-:S04]  /*2b000*/  IMAD.U32 R4, RZ, RZ, UR5 ;  /* 0x00000005ff047e24 */ /* 0x000fc8000f8e00ff */
[----:B------:R-:W0:Y:S02]  /*2b010*/  SYNCS.PHASECHK.TRANS64.TRYWAIT P1, [UR4], R4 ;  /* 0x00000004ff0075a7 */ /* 0x000e240008021104 */
[----:B0-----:R-:W-:Y:S05]  /*2b020*/  @!P1 BRA `(.L_x_12) ;  /* 0x00000044003c9947 */ /* 0x001fea0003800000 */
.L_x_11:
[----:B------:R-:W2:Y:S01]  /*2b030*/  LDL.LU R5, [R1+0x944] ;  /* 0x0009440001057983 */ /* 0x000ea20000300800 */
[----:B------:R-:W-:Y:S01]  /*2b040*/  BAR.SYNC.DEFER_BLOCKING 0x0 ;  /* 0x0000000000007b1d */ /* 0x000fe20000010000 */
[----:B------:R-:W-:-:S05]  /*2b050*/  IADD3 R169, PT, PT, R132, R133, R169 ;  /* 0x0000008584a97210 */ /* 0x000fca0007ffe0a9 */
[----:B------:R-:W0:Y:S01]  /*2b060*/  LDCU.128 UR12, c[0x0][0x390] ;  /* 0x00007200ff0c77ac */ /* 0x000e220008000c00 */
[----:B------:R-:W3:Y:S01]  /*2b070*/  LDL.LU R134, [R1+0x6b0] ;  /* 0x0006b00001867983 */ /* 0x000ee20000300800 */
[----:B------:R-:W1:Y:S03]  /*2b080*/  LDCU UR6, c[0x0][0x39c] ;  /* 0x00007380ff0677ac */ /* 0x000e660008000800 */
[----:B------:R-:W4:Y:S01]  /*2b090*/  LDL.LU R170, [R1+0x908] ;  /* 0x0009080001aa7983 */ /* 0x000f220000300800 */
[----:B------:R-:W5:Y:S01]  /*2b0a0*/  LDCU UR5, c[0x0][0x39c] ;  /* 0x00007380ff0577ac */ /* 0x000f620008000800 */
[----:B------:R-:W0:Y:S01]  /*2b0b0*/  S2R R171, SR_TID.X ;  /* 0x0000000000ab7919 */ /* 0x000e220000002100 */
[----:B------:R-:W0:Y:S01]  /*2b0c0*/  LDCU UR7, c[0x0][0x39c] ;  /* 0x00007380ff0777ac */ /* 0x000e220008000800 */
[----:B------:R-:W1:Y:S02]  /*2b0d0*/  @!P0 SYNCS.CCTL.IV [UR8+0x48000] ;  /* 0x04800000ff0089b1 */ /* 0x000e640008000008 */
[----:B-1----:R-:W-:Y:S06]  /*2b0e0*/  BAR.SYNC.DEFER_BLOCKING 0x0 ;  /* 0x0000000000007b1d */ /* 0x002fec0000010000 */
[----:B------:R-:W1:Y:S01]  /*2b0f0*/  @!P0 SYNCS.CCTL.IV [UR8+0x48008] ;  /* 0x04800800ff0089b1 */ /* 0x000e620008000008 */
[----:B0-----:R-:W-:-:S02]  /*2b100*/  LOP3.LUT R171, R171, 0xff, RZ, 0xc0, !PT ;  /* 0x000000ffabab7812 */ /* 0x001fc400078ec0ff */
[----:B--2---:R-:W-:Y:S02]  /*2b110*/  R2UR UR4, R5 ;  /* 0x00000000050472ca */ /* 0x004fe400000e0000 */
[----:B---3--:R-:W-:-:S11]  /*2b120*/  LOP3.LUT R149, R134, 0x58, R168, 0xfe, !PT ;  /* 0x0000005886957812 */ /* 0x008fd600078efea8 */
[----:B------:R-:W0:Y:S01]  /*2b130*/  LDTM.x128 R4, tmem[UR4] ;  /* 0x00000004000479ee */ /* 0x000e2200083c0000 */
[C-C-:B------:R-:W-:Y:S01]  /*2b140*/  LOP3.LUT R148, R134.reuse, 0x54, R168.reuse, 0xfe, !PT ;  /* 0x0000005486947812 */ /* 0x140fe200078efea8 */
[----:B------:R-:W-:Y:S01]  /*2b150*/  NOP ;  /* 0x0000000000007918 */ /* 0x000fe20000000000 */
[C-C-:B------:R-:W-:Y:S01]  /*2b160*/  LOP3.LUT R151, R134.reuse, 0x50, R168.reuse, 0xfe, !PT ;  /* 0x0000005086977812 */ /* 0x140fe200078efea8 */
[----:B------:R-:W4:Y:S01]  /*2b170*/  LDCU UR4, c[0x0][0x3b4] ;  /* 0x00007680ff0477ac */ /* 0x000f220008000800 */
[C-C-:B------:R-:W-:Y:S02]  /*2b180*/  LOP3.LUT R147, R134.reuse, 0x4c, R168.reuse, 0xfe, !PT ;  /* 0x0000004c86937812 */ /* 0x140fe400078efea8 */
[C-C-:B------:R-:W-:Y:S02]  /*2b190*/  LOP3.LUT R152, R134.reuse, 0x48, R168.reuse, 0xfe, !PT ;  /* 0x0000004886987812 */ /* 0x140fe400078efea8 */
[C-C-:B------:R-:W-:Y:S02]  /*2b1a0*/  LOP3.LUT R153, R134.reuse, 0x44, R168.reuse, 0xfe, !PT ;  /* 0x0000004486997812 */ /* 0x140fe400078efea8 */
[----:B------:R-:W-:-:S02]  /*2b1b0*/  LOP3.LUT R154, R134, 0x40, R168, 0xfe, !PT ;  /* 0x00000040869a7812 */ /* 0x000fc400078efea8 */
[C-C-:B------:R-:W-:Y:S02]  /*2b1c0*/  LOP3.LUT R155, R134.reuse, 0x3c, R168.reuse, 0xfe, !PT ;  /* 0x0000003c869b7812 */ /* 0x140fe400078efea8 */
        /* <DEDUP_REMOVED lines=12> */
[--C-:B------:R-:W-:Y:S02]  /*2b290*/  LOP3.LUT R167, R134, 0x8, R168.reuse, 0xfe, !PT ;  /* 0x0000000886a77812 */ /* 0x100fe400078efea8 */
[----:B0-----:R-:W-:Y:S02]  /*2b2a0*/  F2FP.BF16.F32.PACK_AB R4, R8, R4 ;  /* 0x000000040804723e */ /* 0x001fe400000010ff */
[----:B------:R-:W-:Y:S02]  /*2b2b0*/  LOP3.LUT R168, R134, 0x4, R168, 0xfe, !PT ;  /* 0x0000000486a87812 */ /* 0x000fe400078efea8 */
[----:B------:R-:W-:Y:S02]  /*2b2c0*/  F2FP.BF16.F32.PACK_AB R8, R9, R5 ;  /* 0x000000050908723e */ /* 0x000fe400000010ff */
[----:B------:R-:W-:-:S02]  /*2b2d0*/  F2FP.BF16.F32.PACK_AB R132, R10, R6 ;  /* 0x000000060a84723e */ /* 0x000fc400000010ff */
[----:B------:R-:W-:Y:S02]  /*2b2e0*/  F2FP.BF16.F32.PACK_AB R136, R11, R7 ;  /* 0x000000070b88723e */ /* 0x000fe400000010ff */
[----:B------:R-:W-:Y:S02]  /*2b2f0*/  F2FP.BF16.F32.PACK_AB R5, R16, R12 ;  /* 0x0000000c1005723e */ /* 0x000fe400000010ff */
[----:B------:R-:W-:Y:S02]  /*2b300*/  F2FP.BF16.F32.PACK_AB R9, R17, R13 ;  /* 0x0000000d1109723e */ /* 0x000fe400000010ff */
[----:B------:R-:W-:Y:S02]  /*2b310*/  F2FP.BF16.F32.PACK_AB R133, R18, R14 ;  /* 0x0000000e1285723e */ /* 0x000fe400000010ff */
        /* <DEDUP_REMOVED lines=8> */
[----:B------:R-:W-:Y:S01]  /*2b3a0*/  F2FP.BF16.F32.PACK_AB R139, R35, R31 ;  /* 0x0000001f238b723e */ /* 0x000fe200000010ff */
[----:B-1----:R-:W-:Y:S04]  /*2b3b0*/  STS.128 [R169], R4 ;  /* 0x00000004a9007388 */ /* 0x002fe80000000c00 */
[----:B------:R-:W-:Y:S04]  /*2b3c0*/  STS.128 [R169+0x400], R8 ;  /* 0x00040008a9007388 */ /* 0x000fe80000000c00 */
[----:B------:R-:W-:Y:S04]  /*2b3d0*/  STS.128 [R169+0x800], R132 ;  /* 0x00080084a9007388 */ /* 0x000fe80000000c00 */
[----:B------:R-:W-:Y:S01]  /*2b3e0*/  STS.128 [R169+0xc00], R136 ;  /* 0x000c0088a9007388 */ /* 0x000fe20000000c00 */
[----:B------:R-:W-:-:S02]  /*2b3f0*/  F2FP.BF16.F32.PACK_AB R24, R73, R69 ;  /* 0x000000454918723e */ /* 0x000fc400000010ff */
[----:B------:R-:W-:Y:S02]  /*2b400*/  F2FP.BF16.F32.PACK_AB R69, R80, R76 ;  /* 0x0000004c5045723e */ /* 0x000fe400000010ff */
[----:B------:R-:W-:Y:S01]  /*2b410*/  LEA R80, R171, UR8, 0x4 ;  /* 0x00000008ab507c11 */ /* 0x000fe2000f8e20ff */
[----:B------:R-:W-:Y:S01]  /*2b420*/  BAR.SYNC.DEFER_BLOCKING 0x0 ;  /* 0x0000000000007b1d */ /* 0x000fe20000010000 */
[----:B------:R-:W-:Y:S02]  /*2b430*/  F2FP.BF16.F32.PACK_AB R16, R42, R38 ;  /* 0x000000262a10723e */ /* 0x000fe400000010ff */
[----:B------:R-:W-:Y:S02]  /*2b440*/  F2FP.BF16.F32.PACK_AB R20, R43, R39 ;  /* 0x000000272b14723e */ /* 0x000fe400000010ff */
[----:B------:R-:W-:Y:S01]  /*2b450*/  F2FP.BF16.F32.PACK_AB R38, R56, R52 ;  /* 0x000000343826723e */ /* 0x000fe200000010ff */
[----:B------:R-:W0:Y:S01]  /*2b460*/  LDCU UR8, c[0x0][0x39c] ;  /* 0x00007380ff0877ac */ /* 0x000e220008000800 */
[----:B------:R-:W-:-:S02]  /*2b470*/  F2FP.BF16.F32.PACK_AB R14, R57, R53 ;  /* 0x00000035390e723e */ /* 0x000fc400000010ff */
[----:B------:R-:W-:Y:S02]  /*2b480*/  F2FP.BF16.F32.PACK_AB R18, R58, R54 ;  /* 0x000000363a12723e */ /* 0x000fe400000010ff */
[----:B------:R-:W-:Y:S02]  /*2b490*/  F2FP.BF16.F32.PACK_AB R22, R59, R55 ;  /* 0x000000373b16723e */ /* 0x000fe400000010ff */
[----:B------:R-:W-:Y:S02]  /*2b4a0*/  F2FP.BF16.F32.PACK_AB R39, R64, R60 ;  /* 0x0000003c4027723e */ /* 0x000fe400000010ff */
[----:B------:R-:W-:Y:S02]  /*2b4b0*/  F2FP.BF16.F32.PACK_AB R15, R65, R61 ;  /* 0x0000003d410f723e */ /* 0x000fe400000010ff */
[----:B------:R-:W-:Y:S02]  /*2b4c0*/  F2FP.BF16.F32.PACK_AB R19, R66, R62 ;  /* 0x0000003e4213723e */ /* 0x000fe400000010ff */
[----:B------:R-:W-:-:S02]  /*2b4d0*/  F2FP.BF16.F32.PACK_AB R23, R67, R63 ;  /* 0x0000003f4317723e */ /* 0x000fc400000010ff */
[----:B------:R-:W1:Y:S04]  /*2b4e0*/  LDS.128 R64, [R80] ;  /* 0x0000000050407984 */ /* 0x000e680000000c00 */
[----:B------:R-:W-:Y:S04]  /*2b4f0*/  LDS.128 R60, [R80+0x1000] ;  /* 0x00100000503c7984 */ /* 0x000fe80000000c00 */
[----:B------:R-:W-:Y:S04]  /*2b500*/  LDS.128 R56, [R80+0x2000] ;  /* 0x0020000050387984 */ /* 0x000fe80000000c00 */
[----:B------:R-:W-:Y:S01]  /*2b510*/  LDS.128 R52, [R80+0x3000] ;  /* 0x0030000050347984 */ /* 0x000fe20000000c00 */
[----:B------:R-:W-:-:S02]  /*2b520*/  F2FP.BF16.F32.PACK_AB R12, R41, R37 ;  /* 0x00000025290c723e */ /* 0x000fc400000010ff */
[----:B------:R-:W-:Y:S02]  /*2b530*/  F2FP.BF16.F32.PACK_AB R36, R40, R36 ;  /* 0x000000242824723e */ /* 0x000fe400000010ff */
[----:B------:R-:W-:Y:S01]  /*2b540*/  F2FP.BF16.F32.PACK_AB R37, R48, R44 ;  /* 0x0000002c3025723e */ /* 0x000fe200000010ff */
[----:B------:R-:W-:Y:S01]  /*2b550*/  BAR.SYNC.DEFER_BLOCKING 0x0 ;  /* 0x0000000000007b1d */ /* 0x000fe20000010000 */
[----:B------:R-:W-:Y:S02]  /*2b560*/  F2FP.BF16.F32.PACK_AB R13, R49, R45 ;  /* 0x0000002d310d723e */ /* 0x000fe400000010ff */
[----:B------:R-:W-:Y:S02]  /*2b570*/  F2FP.BF16.F32.PACK_AB R17, R50, R46 ;  /* 0x0000002e3211723e */ /* 0x000fe400000010ff */
[----:B------:R-:W-:Y:S01]  /*2b580*/  F2FP.BF16.F32.PACK_AB R21, R51, R47 ;  /* 0x0000002f3315723e */ /* 0x000fe200000010ff */
[----:B------:R-:W-:Y:S04]  /*2b590*/  STS.128 [R169], R36 ;  /* 0x00000024a9007388 */ /* 0x000fe80000000c00 */
[----:B------:R-:W-:Y:S04]  /*2b5a0*/  STS.128 [R169+0x400], R12 ;  /* 0x0004000ca9007388 */ /* 0x000fe80000000c00 */
[----:B------:R-:W-:Y:S04]  /*2b5b0*/  STS.128 [R169+0x800], R16 ;  /* 0x00080010a9007388 */ /* 0x000fe80000000c00 */
[----:B------:R-:W-:Y:S01]  /*2b5c0*/  STS.128 [R169+0xc00], R20 ;  /* 0x000c0014a9007388 */ /* 0x000fe20000000c00 */
[----:B------:R-:W-:Y:S01]  /*2b5d0*/  BAR.SYNC.DEFER_BLOCKING 0x0 ;  /* 0x0000000000007b1d */ /* 0x000fe20000010000 */
[----:B------:R-:W-:-:S02]  /*2b5e0*/  F2FP.BF16.F32.PACK_AB R68, R72, R68 ;  /* 0x000000444844723e */ /* 0x000fc400000010ff */
[----:B------:R-:W-:Y:S02]  /*2b5f0*/  F2FP.BF16.F32.PACK_AB R28, R74, R70 ;  /* 0x000000464a1c723e */ /* 0x000fe400000010ff */
[----:B------:R-:W-:Y:S02]  /*2b600*/  F2FP.BF16.F32.PACK_AB R32, R75, R71 ;  /* 0x000000474b20723e */ /* 0x000fe400000010ff */
[----:B------:R-:W-:Y:S02]  /*2b610*/  F2FP.BF16.F32.PACK_AB R25, R81, R77 ;  /* 0x0000004d5119723e */ /* 0x000fe400000010ff */
[----:B------:R-:W-:Y:S01]  /*2b620*/  F2FP.BF16.F32.PACK_AB R29, R82, R78 ;  /* 0x0000004e521d723e */ /* 0x000fe200000010ff */
[----:B------:R-:W2:Y:S01]  /*2b630*/  LDC R81, c[0x0][0x3b8] ;  /* 0x0000ee00ff517b82 */ /* 0x000ea20000000800 */
[----:B------:R-:W-:Y:S02]  /*2b640*/  F2FP.BF16.F32.PACK_AB R33, R83, R79 ;  /* 0x0000004f5321723e */ /* 0x000fe400000010ff */
[----:B------:R-:W3:Y:S04]  /*2b650*/  LDS.128 R76, [R80] ;  /* 0x00000000504c7984 */ /* 0x000ee80000000c00 */
[----:B------:R-:W-:Y:S04]  /*2b660*/  LDS.128 R72, [R80+0x1000] ;  /* 0x0010000050487984 */ /* 0x000fe80000000c00 */
[----:B------:R-:W-:Y:S04]  /*2b670*/  LDS.128 R8, [R80+0x2000] ;  /* 0x0020000050087984 */ /* 0x000fe80000000c00 */
[----:B------:R-:W-:Y:S01]  /*2b680*/  LDS.128 R4, [R80+0x3000] ;  /* 0x0030000050047984 */ /* 0x000fe20000000c00 */
[----:B------:R-:W-:-:S02]  /*2b690*/  F2FP.BF16.F32.PACK_AB R70, R88, R84 ;  /* 0x000000545846723e */ /* 0x000fc400000010ff */
[----:B------:R-:W-:Y:S02]  /*2b6a0*/  F2FP.BF16.F32.PACK_AB R26, R89, R85 ;  /* 0x00000055591a723e */ /* 0x000fe400000010ff */
[----:B------:R-:W-:Y:S02]  /*2b6b0*/  F2FP.BF16.F32.PACK_AB R30, R90, R86 ;  /* 0x000000565a1e723e */ /* 0x000fe400000010ff */
[----:B------:R-:W-:Y:S02]  /*2b6c0*/  F2FP.BF16.F32.PACK_AB R34, R91, R87 ;  /* 0x000000575b22723e */ /* 0x000fe400000010ff */
[----:B------:R-:W-:Y:S01]  /*2b6d0*/  F2FP.BF16.F32.PACK_AB R71, R96, R92 ;  /* 0x0000005c6047723e */ /* 0x000fe200000010ff */
[----:B------:R-:W-:Y:S01]  /*2b6e0*/  BAR.SYNC.DEFER_BLOCKING 0x0 ;  /* 0x0000000000007b1d */ /* 0x000fe20000010000 */
[----:B------:R-:W-:Y:S02]  /*2b6f0*/  F2FP.BF16.F32.PACK_AB R27, R97, R93 ;  /* 0x0000005d611b723e */ /* 0x000fe400000010ff */
[----:B------:R-:W-:-:S02]  /*2b700*/  F2FP.BF16.F32.PACK_AB R31, R98, R94 ;  /* 0x0000005e621f723e */ /* 0x000fc400000010ff */
[----:B------:R-:W-:Y:S01]  /*2b710*/  F2FP.BF16.F32.PACK_AB R35, R99, R95 ;  /* 0x0000005f6323723e */ /* 0x000fe200000010ff */
[----:B------:R-:W-:Y:S04]  /*2b720*/  STS.128 [R169], R68 ;  /* 0x00000044a9007388 */ /* 0x000fe80000000c00 */
[----:B------:R0:W-:Y:S04]  /*2b730*/  STS.128 [R169+0x400], R24 ;  /* 0x00040018a9007388 */ /* 0x0001e80000000c00 */
[----:B------:R0:W-:Y:S04]  /*2b740*/  STS.128 [R169+0x800], R28 ;  /* 0x0008001ca9007388 */ /* 0x0001e80000000c00 */
[----:B------:R-:W-:Y:S01]  /*2b750*/  STS.128 [R169+0xc00], R32 ;  /* 0x000c0020a9007388 */ /* 0x000fe20000000c00 */
[----:B------:R-:W-:Y:S01]  /*2b760*/  BAR.SYNC.DEFER_BLOCKING 0x0 ;  /* 0x0000000000007b1d */ /* 0x000fe20000010000 */
[----:B------:R-:W-:-:S02]  /*2b770*/  F2FP.BF16.F32.PACK_AB R40, R105, R101 ;  /* 0x000000656928723e */ /* 0x000fc400000010ff */
[----:B------:R-:W-:Y:S02]  /*2b780*/  F2FP.BF16.F32.PACK_AB R44, R106, R102 ;  /* 0x000000666a2c723e */ /* 0x000fe400000010ff */
[----:B------:R-:W-:Y:S01]  /*2b790*/  F2FP.BF16.F32.PACK_AB R48, R107, R103 ;  /* 0x000000676b30723e */ /* 0x000fe200000010ff */
[----:B------:R-:W0:Y:S04]  /*2b7a0*/  LDS.128 R36, [R80] ;  /* 0x0000000050247984 */ /* 0x000e280000000c00 */
[----:B------:R-:W-:Y:S04]  /*2b7b0*/  LDS.128 R20, [R80+0x1000] ;  /* 0x0010000050147984 */ /* 0x000fe80000000c00 */
[----:B------:R-:W-:Y:S04]  /*2b7c0*/  LDS.128 R16, [R80+0x2000] ;  /* 0x0020000050107984 */ /* 0x000fe80000000c00 */
[----:B------:R-:W-:Y:S01]  /*2b7d0*/  LDS.128 R12, [R80+0x3000] ;  /* 0x00300000500c7984 */ /* 0x000fe20000000c00 */
        /* <DEDUP_REMOVED lines=9> */
[----:B------:R-:W-:Y:S01]  /*2b870*/  F2FP.BF16.F32.PACK_AB R103, R128, R124 ;  /* 0x0000007c8067723e */ /* 0x000fe200000010ff */
[----:B------:R-:W-:Y:S01]  /*2b880*/  BAR.SYNC.DEFER_BLOCKING 0x0 ;  /* 0x0000000000007b1d */ /* 0x000fe20000010000 */
[----:B------:R-:W-:Y:S02]  /*2b890*/  F2FP.BF16.F32.PACK_AB R43, R129, R125 ;  /* 0x0000007d812b723e */ /* 0x000fe400000010ff */
[----:B------:R-:W-:Y:S02]  /*2b8a0*/  F2FP.BF16.F32.PACK_AB R47, R130, R126 ;  /* 0x0000007e822f723e */ /* 0x000fe400000010ff */
[----:B------:R-:W-:Y:S01]  /*2b8b0*/  F2FP.BF16.F32.PACK_AB R51, R131, R127 ;  /* 0x0000007f8333723e */ /* 0x000fe200000010ff */
[C---:B----4-:R-:W-:Y:S01]  /*2b8c0*/  IMAD R83, R170.reuse, UR4, RZ ;  /* 0x00000004aa537c24 */ /* 0x050fe2000f8e02ff */
[----:B------:R-:W-:Y:S01]  /*2b8d0*/  ISETP.GE.AND P0, PT, R170, UR14, PT ;  /* 0x0000000eaa007c0c */ /* 0x000fe2000bf06270 */
[C---:B--2---:R-:W-:Y:S01]  /*2b8e0*/  IMAD R85, R0.reuse, R81, RZ ;  /* 0x0000005100557224 */ /* 0x044fe200078e02ff */
[----:B------:R-:W2:Y:S02]  /*2b8f0*/  LDCU UR4, c[0x0][0x39c] ;  /* 0x00007380ff0477ac */ /* 0x000ea40008000800 */
[----:B------:R-:W-:Y:S01]  /*2b900*/  LEA R82, P1, R83, UR12, 0x1 ;  /* 0x0000000c53527c11 */ /* 0x000fe2000f8208ff */
[----:B------:R-:W-:Y:S04]  /*2b910*/  STS.128 [R169], R100 ;  /* 0x00000064a9007388 */ /* 0x000fe80000000c00 */
[----:B------:R-:W-:Y:S04]  /*2b920*/  STS.128 [R169+0x400], R40 ;  /* 0x00040028a9007388 */ /* 0x000fe80000000c00 */
[----:B------:R-:W-:Y:S04]  /*2b930*/  STS.128 [R169+0x800], R44 ;  /* 0x0008002ca9007388 */ /* 0x000fe80000000c00 */
[----:B------:R-:W-:Y:S01]  /*2b940*/  STS.128 [R169+0xc00], R48 ;  /* 0x000c0030a9007388 */ /* 0x000fe20000000c00 */
[----:B------:R-:W-:Y:S01]  /*2b950*/  BAR.SYNC.DEFER_BLOCKING 0x0 ;  /* 0x0000000000007b1d */ /* 0x000fe20000010000 */
[----:B------:R-:W-:-:S02]  /*2b960*/  ISETP.LT.AND P3, PT, R0, UR15, !P0 ;  /* 0x0000000f00007c0c */ /* 0x000fc4000c761270 */
[----:B0-----:R-:W-:Y:S02]  /*2b970*/  LEA.HI.X.SX32 R24, R83, UR13, 0x1, P1 ;  /* 0x0000000d53187c11 */ /* 0x001fe400088f0eff */
[C---:B------:R-:W-:Y:S01]  /*2b980*/  LEA R26, P1, R85.reuse, R82, 0x1 ;  /* 0x00000052551a7211 */ /* 0x040fe200078208ff */
[CC--:B------:R-:W-:Y:S01]  /*2b990*/  IMAD R25, R168.reuse, R81.reuse, RZ ;  /* 0x00000051a8197224 */ /* 0x0c0fe200078e02ff */
[----:B------:R-:W-:Y:S02]  /*2b9a0*/  ISETP.LT.AND P2, PT, R168, UR15, !P0 ;  /* 0x0000000fa8007c0c */ /* 0x000fe4000c741270 */
[----:B------:R-:W-:Y:S02]  /*2b9b0*/  LEA.HI.X.SX32 R27, R85, R24, 0x1, P1 ;  /* 0x00000018551b7211 */ /* 0x000fe400008f0eff */
[C---:B------:R-:W-:Y:S01]  /*2b9c0*/  ISETP.LT.AND P1, PT, R167.reuse, UR15, !P0 ;  /* 0x0000000fa7007c0c */ /* 0x040fe2000c721270 */
[-C--:B------:R-:W-:Y:S01]  /*2b9d0*/  IMAD R167, R167, R81.reuse, RZ ;  /* 0x00000051a7a77224 */ /* 0x080fe200078e02ff */
[C---:B------:R-:W-:Y:S01]  /*2b9e0*/  ISETP.LT.AND P4, PT, R165.reuse, UR15, !P0 ;  /* 0x0000000fa5007c0c */ /* 0x040fe2000c781270 */
[----:B------:R-:W-:-:S03]  /*2b9f0*/  IMAD R165, R165, R81, RZ ;  /* 0x00000051a5a57224 */ /* 0x000fc600078e02ff */
[-C--:B------:R-:W-:Y:S01]  /*2ba00*/  LEA R30, P5, R167, R82.reuse, 0x1 ;  /* 0x00000052a71e7211 */ /* 0x080fe200078a08ff */
[----:B-1----:R0:W-:Y:S01]  /*2ba10*/  @P3 STG.E.U16 desc[UR16][R26.64], R64 ;  /* 0x000000401a003986 */ /* 0x0021e2000c101510 */
[----:B------:R-:W-:-:S03]  /*2ba20*/  LEA R28, P3, R25, R82, 0x1 ;  /* 0x00000052191c7211 */ /* 0x000fc600078608ff */
[----:B------:R-:W1:Y:S01]  /*2ba30*/  LDS.128 R40, [R80] ;  /* 0x0000000050287984 */ /* 0x000e620000000c00 */
[-C--:B------:R-:W-:Y:S01]  /*2ba40*/  LEA.HI.X.SX32 R29, R25, R24.reuse, 0x1, P3 ;  /* 0x00000018191d7211 */ /* 0x080fe200018f0eff */
[C---:B------:R-:W-:Y:S01]  /*2ba50*/  IMAD R25, R166.reuse, R81, RZ ;  /* 0x00000051a6197224 */ /* 0x040fe200078e02ff */
[----:B------:R-:W-:Y:S02]  /*2ba60*/  ISETP.LT.AND P3, PT, R166, UR15, !P0 ;  /* 0x0000000fa6007c0c */ /* 0x000fe4000c761270 */
[----:B0-----:R-:W-:Y:S02]  /*2ba70*/  PRMT R27, R64, 0x7632, R27 ;  /* 0x00007632401b7816 */ /* 0x001fe4000000001b */
[----:B------:R-:W-:Y:S02]  /*2ba80*/  LEA.HI.X.SX32 R31, R167, R24, 0x1, P5 ;  /* 0x00000018a71f7211 */ /* 0x000fe400028f0eff */
[-C--:B------:R-:W-:Y:S01]  /*2ba90*/  LEA R32, P5, R165, R82.reuse, 0x1 ;  /* 0x00000052a5207211 */ /* 0x080fe200078a08ff */
[----:B------:R0:W-:Y:S01]  /*2baa0*/  @P2 STG.E.U16 desc[UR16][R28.64], R27 ;  /* 0x0000001b1c002986 */ /* 0x0001e2000c101510 */
[----:B------:R-:W-:-:S02]  /*2bab0*/  LEA R26, P2, R25, R82, 0x1 ;  /* 0x00000052191a7211 */ /* 0x000fc400078408ff */
[-C--:B------:R-:W-:Y:S01]  /*2bac0*/  LEA.HI.X.SX32 R33, R165, R24.reuse, 0x1, P5 ;  /* 0x00000018a5217211 */ /* 0x080fe200028f0eff */
[----:B------:R4:W-:Y:S01]  /*2bad0*/  @P1 STG.E.U16 desc[UR16][R30.64], R65 ;  /* 0x000000411e001986 */ /* 0x0009e2000c101510 */
[C---:B------:R-:W-:Y:S01]  /*2bae0*/  ISETP.LT.AND P1, PT, R163.reuse, UR15, !P0 ;  /* 0x0000000fa3007c0c */ /* 0x040fe2000c721270 */
[-C--:B------:R-:W-:Y:S01]  /*2baf0*/  IMAD R163, R163, R81.reuse, RZ ;  /* 0x00000051a3a37224 */ /* 0x080fe200078e02ff */
[----:B0-----:R-:W-:Y:S02]  /*2bb00*/  PRMT R29, R65, 0x7632, R29 ;  /* 0x00007632411d7816 */ /* 0x001fe4000000001d */
[----:B------:R-:W-:Y:S01]  /*2bb10*/  LEA.HI.X.SX32 R27, R25, R24, 0x1, P2 ;  /* 0x00000018191b7211 */ /* 0x000fe200010f0eff */
[CC--:B------:R-:W-:Y:S01]  /*2bb20*/  IMAD R25, R164.reuse, R81.reuse, RZ ;  /* 0x00000051a4197224 */ /* 0x0c0fe200078e02ff */
[----:B------:R-:W-:Y:S01]  /*2bb30*/  ISETP.LT.AND P2, PT, R164, UR15, !P0 ;  /* 0x0000000fa4007c0c */ /* 0x000fe2000c741270 */
[----:B------:R0:W-:Y:S01]  /*2bb40*/  @P4 STG.E.U16 desc[UR16][R32.64], R29 ;  /* 0x0000001d20004986 */ /* 0x0001e2000c101510 */
[C---:B------:R-:W-:Y:S01]  /*2bb50*/  ISETP.LT.AND P4, PT, R161.reuse, UR15, !P0 ;  /* 0x0000000fa1007c0c */ /* 0x040fe2000c781270 */
[----:B------:R-:W-:-:S02]  /*2bb60*/  IMAD R161, R161, R81, RZ ;  /* 0x00000051a1a17224 */ /* 0x000fc400078e02ff */
[----:B------:R1:W-:Y:S01]  /*2bb70*/  @P3 STG.E.U16 desc[UR16][R26.64], R66 ;  /* 0x000000421a003986 */ /* 0x0003e2000c101510 */
[-C--:B------:R-:W-:Y:S02]  /*2bb80*/  LEA R28, P3, R25, R82.reuse, 0x1 ;  /* 0x00000052191c7211 */ /* 0x080fe400078608ff */
[----:B----4-:R-:W-:-:S04]  /*2bb90*/  LEA R30, P5, R163, R82, 0x1 ;  /* 0x00000052a31e7211 */ /* 0x010fc800078a08ff */
[-C--:B------:R-:W-:Y:S02]  /*2bba0*/  LEA.HI.X.SX32 R31, R163, R24.reuse, 0x1, P5 ;  /* 0x00000018a31f7211 */ /* 0x080fe400028f0eff */
[----:B0-----:R-:W-:Y:S01]  /*2bbb0*/  LEA.HI.X.SX32 R29, R25, R24, 0x1, P3 ;  /* 0x00000018191d7211 */ /* 0x001fe200018f0eff */
[----:B------:R-:W-:Y:S01]  /*2bbc0*/  IMAD R25, R162, R81, RZ ;  /* 0x00000051a2197224 */ /* 0x000fe200078e02ff */
[----:B-1----:R-:W-:Y:S02]  /*2bbd0*/  PRMT R27, R66, 0x7632, R27 ;  /* 0x00007632421b7816 */ /* 0x002fe4000000001b */
[----:B------:R-:W-:Y:S02]  /*2bbe0*/  ISETP.LT.AND P3, PT, R162, UR15, !P0 ;  /* 0x0000000fa2007c0c */ /* 0x000fe4000c761270 */
[-C--:B------:R-:W-:Y:S01]  /*2bbf0*/  LEA R32, P5, R161, R82.reuse, 0x1 ;  /* 0x00000052a1207211 */ /* 0x080fe200078a08ff */
[----:B------:R0:W-:Y:S01]  /*2bc00*/  @P2 STG.E.U16 desc[UR16][R28.64], R27 ;  /* 0x0000001b1c002986 */ /* 0x0001e2000c101510 */
[----:B------:R-:W-:-:S02]  /*2bc10*/  LEA R26, P2, R25, R82, 0x1 ;  /* 0x00000052191a7211 */ /* 0x000fc400078408ff */
[-C--:B------:R-:W-:Y:S01]  /*2bc20*/  LEA.HI.X.SX32 R33, R161, R24.reuse, 0x1, P5 ;  /* 0x00000018a1217211 */ /* 0x080fe200028f0eff */
[----:B------:R1:W-:Y:S01]  /*2bc30*/  @P1 STG.E.U16 desc[UR16][R30.64], R67 ;  /* 0x000000431e001986 */ /* 0x0003e2000c101510 */
[----:B0-----:R-:W-:Y:S02]  /*2bc40*/  PRMT R29, R67, 0x7632, R29 ;  /* 0x00007632431d7816 */ /* 0x001fe4000000001d */
[----:B------:R-:W-:Y:S01]  /*2bc50*/  LEA.HI.X.SX32 R27, R25, R24, 0x1, P2 ;  /* 0x00000018191b7211 */ /* 0x000fe200010f0eff */
[CC--:B------:R-:W-:Y:S02]  /*2bc60*/  IMAD R25, R160.reuse, R81.reuse, RZ ;  /* 0x00000051a0197224 */ /* 0x0c0fe400078e02ff */
[----:B------:R0:W-:Y:S01]  /*2bc70*/  @P4 STG.E.U16 desc[UR16][R32.64], R29 ;  /* 0x0000001d20004986 */ /* 0x0001e2000c101510 */
[----:B------:R-:W-:Y:S02]  /*2bc80*/  ISETP.LT.AND P4, PT, R160, UR15, !P0 ;  /* 0x0000000fa0007c0c */ /* 0x000fe4000c781270 */
[C---:B------:R-:W-:Y:S01]  /*2bc90*/  ISETP.LT.AND P1, PT, R157.reuse, UR15, !P0 ;  /* 0x0000000f9d007c0c */ /* 0x040fe2000c721270 */
[----:B---3--:R3:W-:Y:S01]  /*2bca0*/  @P3 STG.E.U16 desc[UR16][R26.64], R76 ;  /* 0x0000004c1a003986 */ /* 0x0087e2000c101510 */
[----:B------:R-:W-:Y:S01]  /*2bcb0*/  IMAD R157, R157, R81, RZ ;  /* 0x000000519d9d7224 */ /* 0x000fe200078e02ff */
[----:B------:R-:W-:-:S02]  /*2bcc0*/  LEA R28, P3, R25, R82, 0x1 ;  /* 0x00000052191c7211 */ /* 0x000fc400078608ff */
[C---:B------:R-:W-:Y:S01]  /*2bcd0*/  ISETP.LT.AND P2, PT, R159.reuse, UR15, !P0 ;  /* 0x0000000f9f007c0c */ /* 0x040fe2000c741270 */
[-C--:B------:R-:W-:Y:S01]  /*2bce0*/  IMAD R159, R159, R81.reuse, RZ ;  /* 0x000000519f9f7224 */ /* 0x080fe200078e02ff */
[----:B-1----:R-:W-:Y:S02]  /*2bcf0*/  LEA R30, P5, R157, R82, 0x1 ;  /* 0x000000529d1e7211 */ /* 0x002fe400078a08ff */
[-C--:B0-----:R-:W-:Y:S01]  /*2bd00*/  LEA.HI.X.SX32 R29, R25, R24.reuse, 0x1, P3 ;  /* 0x00000018191d7211 */ /* 0x081fe200018f0eff */
[----:B------:R-:W-:Y:S01]  /*2bd10*/  IMAD R25, R150, R81, RZ ;  /* 0x0000005196197224 */ /* 0x000fe200078e02ff */
[----:B---3--:R-:W-:Y:S02]  /*2bd20*/  PRMT R27, R76, 0x7632, R27 ;  /* 0x000076324c1b7816 */ /* 0x008fe4000000001b */
[----:B------:R-:W-:Y:S02]  /*2bd30*/  LEA.HI.X.SX32 R31, R157, R24, 0x1, P5 ;  /* 0x000000189d1f7211 */ /* 0x000fe400028f0eff */
[-C--:B------:R-:W-:Y:S01]  /*2bd40*/  LEA R32, P5, R25, R82.reuse, 0x1 ;  /* 0x0000005219207211 */ /* 0x080fe200078a08ff */
[----:B------:R0:W-:Y:S01]  /*2bd50*/  @P4 STG.E.U16 desc[UR16][R28.64], R27 ;  /* 0x0000001b1c004986 */ /* 0x0001e2000c101510 */
[----:B------:R-:W-:-:S02]  /*2bd60*/  LEA R26, P4, R159, R82, 0x1 ;  /* 0x000000529f1a7211 */ /* 0x000fc400078808ff */
[-C--:B------:R-:W-:Y:S01]  /*2bd70*/  LEA.HI.X.SX32 R33, R25, R24.reuse, 0x1, P5 ;  /* 0x0000001819217211 */ /* 0x080fe200028f0eff */
[----:B------:R-:W-:Y:S01]  /*2bd80*/  IMAD R25, R158, R81, RZ ;  /* 0x000000519e197224 */ /* 0x000fe200078e02ff */
[----:B------:R-:W-:Y:S01]  /*2bd90*/  @P1 STG.E.U16 desc[UR16][R30.64], R77 ;  /* 0x0000004d1e001986 */ /* 0x000fe2000c101510 */
[----:B------:R-:W-:Y:S02]  /*2bda0*/  ISETP.LT.AND P3, PT, R150, UR15, !P0 ;  /* 0x0000000f96007c0c */ /* 0x000fe4000c761270 */
[----:B0-----:R-:W-:Y:S02]  /*2bdb0*/  LEA.HI.X.SX32 R27, R159, R24, 0x1, P4 ;  /* 0x000000189f1b7211 */ /* 0x001fe400020f0eff */
[----:B------:R-:W-:Y:S02]  /*2bdc0*/  PRMT R29, R77, 0x7632, R29 ;  /* 0x000076324d1d7816 */ /* 0x000fe4000000001d */
[----:B------:R-:W-:-:S03]  /*2bdd0*/  ISETP.LT.AND P1, PT, R158, UR15, !P0 ;  /* 0x0000000f9e007c0c */ /* 0x000fc6000c721270 */
[----:B------:R0:W-:Y:S01]  /*2bde0*/  @P2 STG.E.U16 desc[UR16][R26.64], R29 ;  /* 0x0000001d1a002986 */ /* 0x0001e2000c101510 */
[----:B------:R-:W-:Y:S02]  /*2bdf0*/  LEA R28, P2, R25, R82, 0x1 ;  /* 0x00000052191c7211 */ /* 0x000fe400078408ff */
[C---:B------:R-:W-:Y:S01]  /*2be00*/  ISETP.LT.AND P4, PT, R155.reuse, UR15, !P0 ;  /* 0x0000000f9b007c0c */ /* 0x040fe2000c781270 */
[-C--:B------:R-:W-:Y:S01]  /*2be10*/  IMAD R155, R155, R81.reuse, RZ ;  /* 0x000000519b9b7224 */ /* 0x080fe200078e02ff */
[----:B0-----:R-:W-:Y:S01]  /*2be20*/  LEA.HI.X.SX32 R29, R25, R24, 0x1, P2 ;  /* 0x00000018191d7211 */ /* 0x001fe200010f0eff */
[----:B------:R-:W-:Y:S01]  /*2be30*/  IMAD R25, R156, R81, RZ ;  /* 0x000000519c197224 */ /* 0x000fe200078e02ff */
[----:B------:R-:W-:Y:S01]  /*2be40*/  PRMT R27, R78, 0x7632, R27 ;  /* 0x000076324e1b7816 */ /* 0x000fe2000000001b */
[----:B------:R-:W-:Y:S03]  /*2be50*/  @P3 STG.E.U16 desc[UR16][R32.64], R78 ;  /* 0x0000004e20003986 */ /* 0x000fe6000c101510 */
[----:B------:R-:W-:Y:S01]  /*2be60*/  LEA R26, P6, R25, R82, 0x1 ;  /* 0x00000052191a7211 */ /* 0x000fe200078c08ff */
[----:B------:R0:W-:Y:S01]  /*2be70*/  @P1 STG.E.U16 desc[UR16][R28.64], R27 ;  /* 0x0000001b1c001986 */ /* 0x0001e2000c101510 */
[----:B------:R-:W-:-:S02]  /*2be80*/  ISETP.LT.AND P5, PT, R156, UR15, !P0 ;  /* 0x0000000f9c007c0c */ /* 0x000fc4000c7a1270 */
[C---:B------:R-:W-:Y:S02]  /*2be90*/  LEA R30, P1, R155.reuse, R82, 0x1 ;  /* 0x000000529b1e7211 */ /* 0x040fe400078208ff */
[----:B------:R-:W-:Y:S02]  /*2bea0*/  ISETP.LT.AND P3, PT, R154, UR15, !P0 ;  /* 0x0000000f9a007c0c */ /* 0x000fe4000c761270 */
[-C--:B------:R-:W-:Y:S02]  /*2beb0*/  LEA.HI.X.SX32 R31, R155, R24.reuse, 0x1, P1 ;  /* 0x000000189b1f7211 */ /* 0x080fe400008f0eff */
[----:B0-----:R-:W-:Y:S02]  /*2bec0*/  LEA.HI.X.SX32 R27, R25, R24, 0x1, P6 ;  /* 0x00000018191b7211 */ /* 0x001fe400030f0eff */
[----:B------:R-:W-:Y:S01]  /*2bed0*/  LOP3.LUT R25, R0, 0x84, RZ, 0xfc, !PT ;  /* 0x0000008400197812 */ /* 0x000fe200078efcff */
[----:B------:R-:W-:-:S03]  /*2bee0*/  IMAD R33, R154, R81, RZ ;  /* 0x000000519a217224 */ /* 0x000fc600078e02ff */
[----:B------:R-:W-:Y:S01]  /*2bef0*/  ISETP.LT.AND P1, PT, R25, UR6, !P0 ;  /* 0x0000000619007c0c */ /* 0x000fe2000c721270 */
[----:B------:R-:W0:Y:S01]  /*2bf00*/  LDCU UR6, c[0x0][0x39c] ;  /* 0x00007380ff0677ac */ /* 0x000e220008000800 */
[C---:B------:R-:W-:Y:S01]  /*2bf10*/  ISETP.LT.AND P2, PT, R153.reuse, UR15, !P0 ;  /* 0x0000000f99007c0c */ /* 0x040fe2000c741270 */
[-C--:B------:R-:W-:Y:S01]  /*2bf20*/  IMAD R153, R153, R81.reuse, RZ ;  /* 0x0000005199997224 */ /* 0x080fe200078e02ff */
[----:B------:R-:W-:Y:S02]  /*2bf30*/  LEA R32, P6, R33, R82, 0x1 ;  /* 0x0000005221207211 */ /* 0x000fe400078c08ff */
[----:B------:R-:W-:Y:S01]  /*2bf40*/  PRMT R29, R79, 0x7632, R29 ;  /* 0x000076324f1d7816 */ /* 0x000fe2000000001d */
[----:B------:R1:W-:Y:S01]  /*2bf50*/  @P5 STG.E.U16 desc[UR16][R26.64], R79 ;  /* 0x0000004f1a005986 */ /* 0x0003e2000c101510 */
[----:B------:R-:W-:Y:S01]  /*2bf60*/  LEA.HI.X.SX32 R33, R33, R24, 0x1, P6 ;  /* 0x0000001821217211 */ /* 0x000fe200030f0eff */
[CC--:B------:R-:W-:Y:S01]  /*2bf70*/  IMAD R25, R152.reuse, R81.reuse, RZ ;  /* 0x0000005198197224 */ /* 0x0c0fe200078e02ff */
[-C--:B------:R-:W-:Y:S01]  /*2bf80*/  LEA R28, P5, R153, R82.reuse, 0x1 ;  /* 0x00000052991c7211 */ /* 0x080fe200078a08ff */
[----:B------:R3:W-:Y:S01]  /*2bf90*/  @P4 STG.E.U16 desc[UR16][R30.64], R29 ;  /* 0x0000001d1e004986 */ /* 0x0007e2000c101510 */
[----:B--2---:R-:W-:Y:S01]  /*2bfa0*/  ISETP.LT.AND P4, PT, R152, UR4, !P0 ;  /* 0x0000000498007c0c */ /* 0x004fe2000c781270 */
[----:B------:R-:W2:Y:S02]  /*2bfb0*/  LDCU UR4, c[0x0][0x39c] ;  /* 0x00007380ff0477ac */ /* 0x000ea40008000800 */
[----:B------:R4:W-:Y:S01]  /*2bfc0*/  @P3 STG.E.U16 desc[UR16][R32.64], R36 ;  /* 0x0000002420003986 */ /* 0x0009e2000c101510 */
[C---:B-----5:R-:W-:Y:S01]  /*2bfd0*/  ISETP.LT.AND P3, PT, R147.reuse, UR5, !P0 ;  /* 0x0000000593007c0c */ /* 0x060fe2000c761270 */
[----:B------:R-:W-:Y:S01]  /*2bfe0*/  IMAD R147, R147, R81, RZ ;  /* 0x0000005193937224 */ /* 0x000fe200078e02ff */
[----:B------:R-:W5:Y:S01]  /*2bff0*/  LDCU UR5, c[0x0][0x39c] ;  /* 0x00007380ff0577ac */ /* 0x000f620008000800 */
[----:B-1----:R-:W-:-:S02]  /*2c000*/  LEA R26, P6, R25, R82, 0x1 ;  /* 0x00000052191a7211 */ /* 0x002fc400078c08ff */
[-C--:B---3--:R-:W-:Y:S02]  /*2c010*/  LEA.HI.X.SX32 R29, R153, R24.reuse, 0x1, P5 ;  /* 0x00000018991d7211 */ /* 0x088fe400028f0eff */
[----:B------:R-:W-:Y:S02]  /*2c020*/  PRMT R31, R36, 0x7632, R31 ;  /* 0x00007632241f7816 */ /* 0x000fe4000000001f */
[----:B------:R-:W-:-:S03]  /*2c030*/  LEA.HI.X.SX32 R27, R25, R24, 0x1, P6 ;  /* 0x00000018191b7211 */ /* 0x000fc600030f0eff */
[----:B------:R1:W-:Y:S01]  /*2c040*/  @P2 STG.E.U16 desc[UR16][R28.64], R31 ;  /* 0x0000001f1c002986 */ /* 0x0003e2000c101510 */
[C---:B0-----:R-:W-:Y:S01]  /*2c050*/  ISETP.LT.AND P2, PT, R151.reuse, UR6, !P0 ;  /* 0x0000000697007c0c */ /* 0x041fe2000c741270 */
[-C--:B------:R-:W-:Y:S01]  /*2c060*/  IMAD R151, R151, R81.reuse, RZ ;  /* 0x0000005197977224 */ /* 0x080fe200078e02ff */
[-C--:B------:R-:W-:Y:S01]  /*2c070*/  LEA R30, P5, R147, R82.reuse, 0x1 ;  /* 0x00000052931e7211 */ /* 0x080fe200078a08ff */
[----:B------:R-:W0:Y:S01]  /*2c080*/  LDCU UR6, c[0x0][0x39c] ;  /* 0x00007380ff0677ac */ /* 0x000e220008000800 */
[----:B------:R3:W-:Y:S02]  /*2c090*/  @P4 STG.E.U16 desc[UR16][R26.64], R37 ;  /* 0x000000251a004986 */ /* 0x0007e4000c101510 */
[----:B----4-:R-:W-:Y:S02]  /*2c0a0*/  LEA R32, P4, R151, R82, 0x1 ;  /* 0x0000005297207211 */ /* 0x010fe400078808ff */
[-C--:B-1----:R-:W-:Y:S02]  /*2c0b0*/  LEA.HI.X.SX32 R31, R147, R24.reuse, 0x1, P5 ;  /* 0x00000018931f7211 */ /* 0x082fe400028f0eff */
[----:B------:R-:W-:Y:S01]  /*2c0c0*/  PRMT R29, R37, 0x7632, R29 ;  /* 0x00007632251d7816 */ /* 0x000fe2000000001d */
[----:B------:R-:W-:Y:S01]  /*2c0d0*/  IMAD R25, R148, R81, RZ ;  /* 0x0000005194197224 */ /* 0x000fe200078e02ff */
[----:B------:R-:W-:-:S03]  /*2c0e0*/  LEA.HI.X.SX32 R33, R151, R24, 0x1, P4 ;  /* 0x0000001897217211 */ /* 0x000fc600020f0eff */
[----:B------:R1:W-:Y:S01]  /*2c0f0*/  @P3 STG.E.U16 desc[UR16][R30.64], R29 ;  /* 0x0000001d1e003986 */ /* 0x0003e2000c101510 */
[----:B--2---:R-:W-:Y:S01]  /*2c100*/  ISETP.LT.AND P3, PT, R148, UR4, !P0 ;  /* 0x0000000494007c0c */ /* 0x004fe2000c761270 */
[----:B------:R-:W2:Y:S02]  /*2c110*/  LDCU UR4, c[0x0][0x39c] ;  /* 0x00007380ff0477ac */ /* 0x000ea40008000800 */
[----:B------:R4:W-:Y:S01]  /*2c120*/  @P2 STG.E.U16 desc[UR16][R32.64], R38 ;  /* 0x0000002620002986 */ /* 0x0009e2000c101510 */
[----:B---3--:R-:W-:Y:S02]  /*2c130*/  LEA R26, P2, R25, R82, 0x1 ;  /* 0x00000052191a7211 */ /* 0x008fe400078408ff */
[C---:B-----5:R-:W-:Y:S01]  /*2c140*/  ISETP.LT.AND P4, PT, R149.reuse, UR5, !P0 ;  /* 0x0000000595007c0c */ /* 0x060fe2000c781270 */
[-C--:B------:R-:W-:Y:S01]  /*2c150*/  IMAD R149, R149, R81.reuse, RZ ;  /* 0x0000005195957224 */ /* 0x080fe200078e02ff */
[----:B------:R-:W-:Y:S01]  /*2c160*/  LEA.HI.X.SX32 R27, R25, R24, 0x1, P2 ;  /* 0x00000018191b7211 */ /* 0x000fe200010f0eff */
[----:B------:R-:W-:Y:S01]  /*2c170*/  IMAD R25, R142, R81, RZ ;  /* 0x000000518e197224 */ /* 0x000fe200078e02ff */
[----:B-1----:R-:W-:Y:S01]  /*2c180*/  PRMT R31, R38, 0x7632, R31 ;  /* 0x00007632261f7816 */ /* 0x002fe2000000001f */
[----:B------:R-:W1:Y:S01]  /*2c190*/  LDCU UR5, c[0x0][0x39c] ;  /* 0x00007380ff0577ac */ /* 0x000e620008000800 */
[----:B0-----:R-:W-:-:S02]  /*2c1a0*/  ISETP.LT.AND P2, PT, R142, UR6, !P0 ;  /* 0x000000068e007c0c */ /* 0x001fc4000c741270 */
[-C--:B------:R-:W-:Y:S01]  /*2c1b0*/  LEA R28, P5, R149, R82.reuse, 0x1 ;  /* 0x00000052951c7211 */ /* 0x080fe200078a08ff */
[----:B------:R0:W-:Y:S01]  /*2c1c0*/  @P3 STG.E.U16 desc[UR16][R26.64], R31 ;  /* 0x0000001f1a003986 */ /* 0x0001e2000c101510 */
[----:B------:R-:W-:Y:S01]  /*2c1d0*/  LEA R30, P3, R25, R82, 0x1 ;  /* 0x00000052191e7211 */ /* 0x000fe200078608ff */
[----:B------:R-:W3:Y:S01]  /*2c1e0*/  LDCU UR6, c[0x0][0x39c] ;  /* 0x00007380ff0677ac */ /* 0x000ee20008000800 */
[----:B------:R-:W-:Y:S01]  /*2c1f0*/  LEA.HI.X.SX32 R29, R149, R24, 0x1, P5 ;  /* 0x00000018951d7211 */ /* 0x000fe200028f0eff */
[----:B----4-:R-:W-:-:S04]  /*2c200*/  IMAD R33, R140, R81, RZ ;  /* 0x000000518c217224 */ /* 0x010fc800078e02ff */
[----:B------:R4:W-:Y:S01]  /*2c210*/  @P4 STG.E.U16 desc[UR16][R28.64], R39 ;  /* 0x000000271c004986 */ /* 0x0009e2000c101510 */
[----:B0-----:R-:W-:Y:S02]  /*2c220*/  PRMT R27, R39, 0x7632, R27 ;  /* 0x00007632271b7816 */ /* 0x001fe4000000001b */
[----:B------:R-:W-:Y:S01]  /*2c230*/  LEA.HI.X.SX32 R31, R25, R24, 0x1, P3 ;  /* 0x00000018191f7211 */ /* 0x000fe200018f0eff */
[C---:B------:R-:W-:Y:S01]  /*2c240*/  IMAD R25, R146.reuse, R81, RZ ;  /* 0x0000005192197224 */ /* 0x040fe200078e02ff */
[----:B------:R-:W-:Y:S01]  /*2c250*/  ISETP.LT.AND P3, PT, R146, UR7, !P0 ;  /* 0x0000000792007c0c */ /* 0x000fe2000c761270 */
[----:B------:R-:W0:Y:S02]  /*2c260*/  LDCU UR7, c[0x0][0x39c] ;  /* 0x00007380ff0777ac */ /* 0x000e240008000800 */
[----:B------:R5:W-:Y:S01]  /*2c270*/  @P2 STG.E.U16 desc[UR16][R30.64], R27 ;  /* 0x0000001b1e002986 */ /* 0x000be2000c101510 */
[-C--:B------:R-:W-:Y:S02]  /*2c280*/  LEA R26, P2, R25, R82.reuse, 0x1 ;  /* 0x00000052191a7211 */ /* 0x080fe400078408ff */
[----:B--2---:R-:W-:Y:S01]  /*2c290*/  ISETP.LT.AND P4, PT, R140, UR4, !P0 ;  /* 0x000000048c007c0c */ /* 0x004fe2000c781270 */
[----:B------:R-:W2:Y:S01]  /*2c2a0*/  LDCU UR4, c[0x0][0x39c] ;  /* 0x00007380ff0477ac */ /* 0x000ea20008000800 */
[----:B----4-:R-:W-:-:S02]  /*2c2b0*/  LEA R28, P5, R33, R82, 0x1 ;  /* 0x00000052211c7211 */ /* 0x010fc400078a08ff */
[-C--:B-----5:R-:W-:Y:S02]  /*2c2c0*/  LEA.HI.X.SX32 R27, R25, R24.reuse, 0x1, P2 ;  /* 0x00000018191b7211 */ /* 0x0a0fe400010f0eff */
[C---:B-1----:R-:W-:Y:S01]  /*2c2d0*/  ISETP.LT.AND P2, PT, R145.reuse, UR5, !P0 ;  /* 0x0000000591007c0c */ /* 0x042fe2000c741270 */
[-C--:B------:R-:W-:Y:S01]  /*2c2e0*/  IMAD R145, R145, R81.reuse, RZ ;  /* 0x0000005191917224 */ /* 0x080fe200078e02ff */
[----:B------:R-:W1:Y:S01]  /*2c2f0*/  LDCU UR5, c[0x0][0x39c] ;  /* 0x00007380ff0577ac */ /* 0x000e620008000800 */
[----:B------:R-:W-:Y:S01]  /*2c300*/  LEA.HI.X.SX32 R29, R33, R24, 0x1, P5 ;  /* 0x00000018211d7211 */ /* 0x000fe200028f0eff */
[----:B------:R-:W-:Y:S01]  /*2c310*/  @P3 STG.E.U16 desc[UR16][R26.64], R40 ;  /* 0x000000281a003986 */ /* 0x000fe2000c101510 */
[----:B------:R-:W-:Y:S02]  /*2c320*/  PRMT R31, R40, 0x7632, R31 ;  /* 0x00007632281f7816 */ /* 0x000fe4000000001f */
[----:B------:R-:W-:Y:S01]  /*2c330*/  LEA R30, P3, R145, R82, 0x1 ;  /* 0x00000052911e7211 */ /* 0x000fe200078608ff */
[----:B------:R-:W-:-:S02]  /*2c340*/  IMAD R25, R144, R81, RZ ;  /* 0x0000005190197224 */ /* 0x000fc400078e02ff */
[----:B------:R4:W-:Y:S01]  /*2c350*/  @P4 STG.E.U16 desc[UR16][R28.64], R31 ;  /* 0x0000001f1c004986 */ /* 0x0009e2000c101510 */
[----:B---3--:R-:W-:Y:S01]  /*2c360*/  ISETP.LT.AND P4, PT, R144, UR6, !P0 ;  /* 0x0000000690007c0c */ /* 0x008fe2000c781270 */
[----:B------:R-:W-:Y:S01]  /*2c370*/  IMAD R33, R2, R81, RZ ;  /* 0x0000005102217224 */ /* 0x000fe200078e02ff */
[----:B------:R-:W3:Y:S01]  /*2c380*/  LDCU UR6, c[0x0][0x39c] ;  /* 0x00007380ff0677ac */ /* 0x000ee20008000800 */
[----:B----4-:R-:W-:-:S05]  /*2c390*/  LEA.HI.X.SX32 R31, R145, R24, 0x1, P3 ;  /* 0x00000018911f7211 */ /* 0x010fca00018f0eff */
[----:B------:R4:W-:Y:S01]  /*2c3a0*/  @P2 STG.E.U16 desc[UR16][R30.64], R41 ;  /* 0x000000291e002986 */ /* 0x0009e2000c101510 */
[C---:B------:R-:W-:Y:S02]  /*2c3b0*/  LEA R26, P2, R25.reuse, R82, 0x1 ;  /* 0x00000052191a7211 */ /* 0x040fe400078408ff */
[----:B--2---:R-:W-:Y:S01]  /*2c3c0*/  ISETP.LT.AND P3, PT, R2, UR4, !P0 ;  /* 0x0000000402007c0c */ /* 0x004fe2000c761270 */
[----:B------:R-:W2:Y:S01]  /*2c3d0*/  LDCU UR4, c[0x0][0x39c] ;  /* 0x00007380ff0477ac */ /* 0x000ea20008000800 */
[----:B------:R-:W-:Y:S02]  /*2c3e0*/  LEA.HI.X.SX32 R27, R25, R24, 0x1, P2 ;  /* 0x00000018191b7211 */ /* 0x000fe400010f0eff */
[----:B------:R-:W-:Y:S02]  /*2c3f0*/  PRMT R2, R41, 0x7632, R2 ;  /* 0x0000763229027816 */ /* 0x000fe40000000002 */
[C---:B-1----:R-:W-:Y:S01]  /*2c400*/  ISETP.LT.AND P2, PT, R143.reuse, UR5, !P0 ;  /* 0x000000058f007c0c */ /* 0x042fe2000c741270 */
[----:B------:R-:W-:Y:S01]  /*2c410*/  IMAD R143, R143, R81, RZ ;  /* 0x000000518f8f7224 */ /* 0x000fe200078e02ff */
[-C--:B------:R-:W-:Y:S01]  /*2c420*/  LEA R28, P5, R33, R82.reuse, 0x1 ;  /* 0x00000052211c7211 */ /* 0x080fe200078a08ff */
[----:B------:R1:W-:Y:S01]  /*2c430*/  @P4 STG.E.U16 desc[UR16][R26.64], R2 ;  /* 0x000000021a004986 */ /* 0x0003e2000c101510 */
[----:B------:R-:W5:Y:S02]  /*2c440*/  LDCU UR5, c[0x0][0x39c] ;  /* 0x00007380ff0577ac */ /* 0x000f640008000800 */
[----:B----4-:R-:W-:-:S02]  /*2c450*/  LEA R30, P4, R143, R82, 0x1 ;  /* 0x000000528f1e7211 */ /* 0x010fc400078808ff */
[----:B------:R-:W-:Y:S02]  /*2c460*/  LOP3.LUT R32, R0, 0x88, RZ, 0xfc, !PT ;  /* 0x0000008800207812 */ /* 0x000fe400078efcff */
[-C--:B------:R-:W-:Y:S02]  /*2c470*/  LEA.HI.X.SX32 R29, R33, R24.reuse, 0x1, P5 ;  /* 0x00000018211d7211 */ /* 0x080fe400028f0eff */
[----:B------:R-:W-:Y:S02]  /*2c480*/  LEA.HI.X.SX32 R31, R143, R24, 0x1, P4 ;  /* 0x000000188f1f7211 */ /* 0x000fe400020f0eff */
[C---:B0-----:R-:W-:Y:S01]  /*2c490*/  ISETP.LT.AND P4, PT, R141.reuse, UR7, !P0 ;  /* 0x000000078d007c0c */ /* 0x041fe2000c781270 */
[-C--:B------:R-:W-:Y:S01]  /*2c4a0*/  IMAD R141, R141, R81.reuse, RZ ;  /* 0x000000518d8d7224 */ /* 0x080fe200078e02ff */
[----:B-1----:R-:W-:Y:S01]  /*2c4b0*/  PRMT R27, R42, 0x7632, R27 ;  /* 0x000076322a1b7816 */ /* 0x002fe2000000001b */
[----:B------:R0:W-:Y:S01]  /*2c4c0*/  @P3 STG.E.U16 desc[UR16][R28.64], R42 ;  /* 0x0000002a1c003986 */ /* 0x0001e2000c101510 */
[----:B------:R-:W-:Y:S01]  /*2c4d0*/  ISETP.LT.AND P6, PT, R32, UR8, !P0 ;  /* 0x0000000820007c0c */ /* 0x000fe2000c7c1270 */
[----:B------:R-:W1:Y:S01]  /*2c4e0*/  LDCU UR8, c[0x0][0x39c] ;  /* 0x00007380ff0877ac */ /* 0x000e620008000800 */
[----:B------:R-:W-:Y:S01]  /*2c4f0*/  IMAD R25, R3, R81, RZ ;  /* 0x0000005103197224 */ /* 0x000fe200078e02ff */
[----:B------:R4:W-:Y:S01]  /*2c500*/  @P2 STG.E.U16 desc[UR16][R30.64], R27 ;  /* 0x0000001b1e002986 */ /* 0x0009e2000c101510 */
[----:B------:R-:W-:Y:S01]  /*2c510*/  LEA R2, P2, R141, R82, 0x1 ;  /* 0x000000528d027211 */ /* 0x000fe200078408ff */
[----:B------:R-:W1:Y:S01]  /*2c520*/  LDCU UR7, c[0x0][0x39c] ;  /* 0x00007380ff0777ac */ /* 0x000e620008000800 */
[----:B--2---:R-:W-:-:S02]  /*2c530*/  ISETP.LT.AND P3, PT, R3, UR4, !P0 ;  /* 0x0000000403007c0c */ /* 0x004fc4000c761270 */
[----:B------:R-:W-:Y:S01]  /*2c540*/  LOP3.LUT R32, R0, 0x80, RZ, 0xfc, !PT ;  /* 0x0000008000207812 */ /* 0x000fe200078efcff */
[----:B------:R-:W2:Y:S01]  /*2c550*/  LDCU UR4, c[0x0][0x39c] ;  /* 0x00007380ff0477ac */ /* 0x000ea20008000800 */
[----:B------:R-:W-:Y:S02]  /*2c560*/  LEA.HI.X.SX32 R3, R141, R24, 0x1, P2 ;  /* 0x000000188d037211 */ /* 0x000fe400010f0eff */
[C---:B------:R-:W-:Y:S01]  /*2c570*/  LEA R26, P5, R25.reuse, R82, 0x1 ;  /* 0x00000052191a7211 */ /* 0x040fe200078a08ff */
[----:B------:R-:W-:Y:S01]  /*2c580*/  IMAD R33, R32, R81, RZ ;  /* 0x0000005120217224 */ /* 0x000fe200078e02ff */
[----:B0-----:R-:W-:Y:S02]  /*2c590*/  LOP3.LUT R28, R0, 0x8c, RZ, 0xfc, !PT ;  /* 0x0000008c001c7812 */ /* 0x001fe400078efcff */
[----:B---3--:R-:W-:Y:S01]  /*2c5a0*/  ISETP.LT.AND P2, PT, R32, UR6, !P0 ;  /* 0x0000000620007c0c */ /* 0x008fe2000c741270 */
[----:B------:R-:W-:Y:S01]  /*2c5b0*/  @P4 STG.E.U16 desc[UR16][R2.64], R43 ;  /* 0x0000002b02004986 */ /* 0x000fe2000c101510 */
[----:B----4-:R-:W-:Y:S01]  /*2c5c0*/  LEA.HI.X.SX32 R27, R25, R24, 0x1, P5 ;  /* 0x00000018191b7211 */ /* 0x010fe200028f0eff */
[----:B------:R-:W0:Y:S01]  /*2c5d0*/  LDCU UR6, c[0x0][0x39c] ;  /* 0x00007380ff0677ac */ /* 0x000e220008000800 */
[----:B------:R-:W-:-:S02]  /*2c5e0*/  PRMT R29, R43, 0x7632, R29 ;  /* 0x000076322b1d7816 */ /* 0x000fc4000000001d */
[----:B-----5:R-:W-:Y:S01]  /*2c5f0*/  ISETP.LT.AND P4, PT, R28, UR5, !P0 ;  /* 0x000000051c007c0c */ /* 0x020fe2000c781270 */
[----:B------:R-:W3:Y:S01]  /*2c600*/  LDCU UR5, c[0x0][0x39c] ;  /* 0x00007380ff0577ac */ /* 0x000ee20008000800 */
[----:B------:R-:W-:Y:S02]  /*2c610*/  LEA R28, P5, R33, R82, 0x1 ;  /* 0x00000052211c7211 */ /* 0x000fe400078a08ff */
[C---:B------:R-:W-:Y:S01]  /*2c620*/  LOP3.LUT R25, R0.reuse, 0x90, RZ, 0xfc, !PT ;  /* 0x0000009000197812 */ /* 0x040fe200078efcff */
[----:B------:R4:W-:Y:S03]  /*2c630*/  @P3 STG.E.U16 desc[UR16][R26.64], R29 ;  /* 0x0000001d1a003986 */ /* 0x0009e6000c101510 */
[----:B-1----:R-:W-:Y:S02]  /*2c640*/  ISETP.LT.AND P3, PT, R25, UR8, !P0 ;  /* 0x0000000819007c0c */ /* 0x002fe4000c761270 */
[----:B------:R-:W-:-:S02]  /*2c650*/  LOP3.LUT R25, R0, 0x94, RZ, 0xfc, !PT ;  /* 0x0000009400197812 */ /* 0x000fc400078efcff */
[----:B----4-:R-:W-:Y:S01]  /*2c660*/  LEA.HI.X.SX32 R29, R33, R24, 0x1, P5 ;  /* 0x00000018211d7211 */ /* 0x010fe200028f0eff */
[----:B------:R-:W-:-:S04]  /*2c670*/  IMAD R33, R81, 0x4, R33 ;  /* 0x0000000451217824 */ /* 0x000fc800078e0221 */
[----:B------:R1:W-:Y:S01]  /*2c680*/  @P2 STG.E.U16 desc[UR16][R28.64], R60 ;  /* 0x0000003c1c002986 */ /* 0x0003e2000c101510 */
[----:B--2---:R-:W-:Y:S01]  /*2c690*/  ISETP.LT.AND P2, PT, R25, UR4, !P0 ;  /* 0x0000000419007c0c */ /* 0x004fe2000c741270 */
[----:B------:R-:W2:Y:S01]  /*2c6a0*/  LDCU UR4, c[0x0][0x39c] ;  /* 0x00007380ff0477ac */ /* 0x000ea20008000800 */
[----:B------:R-:W-:Y:S01]  /*2c6b0*/  LEA R2, P5, R33, R82, 0x1 ;  /* 0x0000005221027211 */ /* 0x000fe200078a08ff */
[----:B------:R-:W-:-:S03]  /*2c6c0*/  IMAD R25, R81, 0x4, R33 ;  /* 0x0000000451197824 */ /* 0x000fc600078e0221 */
[----:B------:R-:W-:Y:S01]  /*2c6d0*/  LEA.HI.X.SX32 R3, R33, R24, 0x1, P5 ;  /* 0x0000001821037211 */ /* 0x000fe200028f0eff */
[----:B------:R-:W-:Y:S01]  /*2c6e0*/  IMAD R31, R81, 0x4, R25 ;  /* 0x00000004511f7824 */ /* 0x000fe200078e0219 */
[----:B-1----:R-:W-:Y:S02]  /*2c6f0*/  PRMT R29, R60, 0x7632, R29 ;  /* 0x000076323c1d7816 */ /* 0x002fe4000000001d */
[-C--:B------:R-:W-:Y:S02]  /*2c700*/  LEA R26, P5, R25, R82.reuse, 0x1 ;  /* 0x00000052191a7211 */ /* 0x080fe400078a08ff */
[----:B------:R-:W-:Y:S01]  /*2c710*/  LOP3.LUT R30, R0, 0x98, RZ, 0xfc, !PT ;  /* 0x00000098001e7812 */ /* 0x000fe200078efcff */
[----:B------:R1:W-:Y:S01]  /*2c720*/  @P1 STG.E.U16 desc[UR16][R2.64], R29 ;  /* 0x0000001d02001986 */ /* 0x0003e2000c101510 */
[----:B------:R-:W-:Y:S02]  /*2c730*/  LEA R28, P1, R31, R82, 0x1 ;  /* 0x000000521f1c7211 */ /* 0x000fe400078208ff */
[----:B------:R-:W-:-:S02]  /*2c740*/  LEA.HI.X.SX32 R27, R25, R24, 0x1, P5 ;  /* 0x00000018191b7211 */ /* 0x000fc400028f0eff */
[----:B---3--:R-:W-:Y:S01]  /*2c750*/  ISETP.LT.AND P5, PT, R30, UR5, !P0 ;  /* 0x000000051e007c0c */ /* 0x008fe2000c7a1270 */
[----:B------:R-:W3:Y:S01]  /*2c760*/  LDCU UR5, c[0x0][0x39c] ;  /* 0x00007380ff0577ac */ /* 0x000ee20008000800 */
[C---:B------:R-:W-:Y:S02]  /*2c770*/  LOP3.LUT R25, R0.reuse, 0x9c, RZ, 0xfc, !PT ;  /* 0x0000009c00197812 */ /* 0x040fe400078efcff */
[----:B-1----:R-:W-:Y:S01]  /*2c780*/  LEA.HI.X.SX32 R29, R31, R24, 0x1, P1 ;  /* 0x000000181f1d7211 */ /* 0x002fe200008f0eff */
[----:B------:R-:W-:Y:S01]  /*2c790*/  IMAD R31, R81, 0x4, R31 ;  /* 0x00000004511f7824 */ /* 0x000fe200078e021f */
[----:B------:R-:W-:Y:S02]  /*2c7a0*/  PRMT R3, R61, 0x7632, R3 ;  /* 0x000076323d037816 */ /* 0x000fe40000000003 */
[----:B--2---:R-:W-:Y:S01]  /*2c7b0*/  ISETP.LT.AND P1, PT, R25, UR4, !P0 ;  /* 0x0000000419007c0c */ /* 0x004fe2000c721270 */
[----:B------:R-:W-:Y:S01]  /*2c7c0*/  IMAD R25, R81, 0x4, R31 ;  /* 0x0000000451197824 */ /* 0x000fe200078e021f */
[----:B------:R1:W-:Y:S01]  /*2c7d0*/  @P6 STG.E.U16 desc[UR16][R26.64], R61 ;  /* 0x0000003d1a006986 */ /* 0x0003e2000c101510 */
[----:B------:R-:W2:Y:S01]  /*2c7e0*/  LDCU UR4, c[0x0][0x39c] ;  /* 0x00007380ff0477ac */ /* 0x000ea20008000800 */
[----:B------:R-:W-:-:S02]  /*2c7f0*/  LOP3.LUT R30, R0, 0xa0, RZ, 0xfc, !PT ;  /* 0x000000a0001e7812 */ /* 0x000fc400078efcff */
[----:B------:R4:W-:Y:S01]  /*2c800*/  @P4 STG.E.U16 desc[UR16][R28.64], R3 ;  /* 0x000000031c004986 */ /* 0x0009e2000c101510 */
[-C--:B------:R-:W-:Y:S02]  /*2c810*/  LEA R2, P4, R31, R82.reuse, 0x1 ;  /* 0x000000521f027211 */ /* 0x080fe400078808ff */
[----:B-1----:R-:W-:Y:S02]  /*2c820*/  LEA R26, P6, R25, R82, 0x1 ;  /* 0x00000052191a7211 */ /* 0x002fe400078c08ff */
[-C--:B----4-:R-:W-:Y:S02]  /*2c830*/  LEA.HI.X.SX32 R3, R31, R24.reuse, 0x1, P4 ;  /* 0x000000181f037211 */ /* 0x090fe400020f0eff */
[----:B0-----:R-:W-:Y:S01]  /*2c840*/  ISETP.LT.AND P4, PT, R30, UR6, !P0 ;  /* 0x000000061e007c0c */ /* 0x001fe2000c781270 */
[----:B------:R-:W0:Y:S01]  /*2c850*/  LDCU UR6, c[0x0][0x39c] ;  /* 0x00007380ff0677ac */ /* 0x000e220008000800 */
[----:B------:R-:W-:Y:S02]  /*2c860*/  LOP3.LUT R30, R0, 0xa4, RZ, 0xfc, !PT ;  /* 0x000000a4001e7812 */ /* 0x000fe400078efcff */
[----:B------:R-:W-:Y:S01]  /*2c870*/  LEA.HI.X.SX32 R27, R25, R24, 0x1, P6 ;  /* 0x00000018191b7211 */ /* 0x000fe200030f0eff */
[----:B------:R-:W-:Y:S01]  /*2c880*/  IMAD R25, R81, 0x4, R25 ;  /* 0x0000000451197824 */ /* 0x000fe200078e0219 */
[----:B------:R-:W-:Y:S01]  /*2c890*/  PRMT R29, R62, 0x7632, R29 ;  /* 0x000076323e1d7816 */ /* 0x000fe2000000001d */
[----:B------:R-:W-:Y:S01]  /*2c8a0*/  @P3 STG.E.U16 desc[UR16][R2.64], R62 ;  /* 0x0000003e02003986 */ /* 0x000fe2000c101510 */
[----:B---3--:R-:W-:Y:S01]  /*2c8b0*/  ISETP.LT.AND P3, PT, R30, UR5, !P0 ;  /* 0x000000051e007c0c */ /* 0x008fe2000c761270 */
[----:B------:R-:W1:Y:S02]  /*2c8c0*/  LDCU UR5, c[0x0][0x39c] ;  /* 0x00007380ff0577ac */ /* 0x000e640008000800 */
[----:B------:R3:W-:Y:S01]  /*2c8d0*/  @P2 STG.E.U16 desc[UR16][R26.64], R29 ;  /* 0x0000001d1a002986 */ /* 0x0007e2000c101510 */
[----:B------:R-:W-:Y:S01]  /*2c8e0*/  LEA R28, P2, R25, R82, 0x1 ;  /* 0x00000052191c7211 */ /* 0x000fe200078408ff */
[----:B------:R-:W-:Y:S01]  /*2c8f0*/  IMAD R33, R81, 0x4, R25 ;  /* 0x0000000451217824 */ /* 0x000fe200078e0219 */
[----:B------:R-:W-:-:S02]  /*2c900*/  LOP3.LUT R30, R0, 0xa8, RZ, 0xfc, !PT ;  /* 0x000000a8001e7812 */ /* 0x000fc400078efcff */
[----:B---3--:R-:W-:Y:S02]  /*2c910*/  LEA.HI.X.SX32 R29, R25, R24, 0x1, P2 ;  /* 0x00000018191d7211 */ /* 0x008fe400010f0eff */
[----:B--2---:R-:W-:Y:S01]  /*2c920*/  ISETP.LT.AND P2, PT, R30, UR4, !P0 ;  /* 0x000000041e007c0c */ /* 0x004fe2000c741270 */
[----:B------:R-:W2:Y:S01]  /*2c930*/  LDCU UR4, c[0x0][0x39c] ;  /* 0x00007380ff0477ac */ /* 0x000ea20008000800 */
[C---:B------:R-:W-:Y:S02]  /*2c940*/  LEA R30, P6, R33.reuse, R82, 0x1 ;  /* 0x00000052211e7211 */ /* 0x040fe400078c08ff */
[----:B------:R-:W-:Y:S02]  /*2c950*/  LOP3.LUT R2, R0, 0xac, RZ, 0xfc, !PT ;  /* 0x000000ac00027812 */ /* 0x000fe400078efcff */
[----:B------:R-:W-:Y:S01]  /*2c960*/  LEA.HI.X.SX32 R31, R33, R24, 0x1, P6 ;  /* 0x00000018211f7211 */ /* 0x000fe200030f0eff */
[----:B------:R-:W-:Y:S01]  /*2c970*/  IMAD R33, R81, 0x4, R33 ;  /* 0x0000000451217824 */ /* 0x000fe200078e0221 */
[----:B------:R-:W-:-:S02]  /*2c980*/  PRMT R27, R63, 0x7632, R27 ;  /* 0x000076323f1b7816 */ /* 0x000fc4000000001b */
[----:B------:R-:W-:Y:S01]  /*2c990*/  LOP3.LUT R3, R0, 0xb0, RZ, 0xfc, !PT ;  /* 0x000000b000037812 */ /* 0x000fe200078efcff */
[----:B------:R3:W-:Y:S01]  /*2c9a0*/  @P5 STG.E.U16 desc[UR16][R28.64], R63 ;  /* 0x0000003f1c005986 */ /* 0x0007e2000c101510 */
[----:B0-----:R-:W-:Y:S01]  /*2c9b0*/  ISETP.LT.AND P6, PT, R2, UR6, !P0 ;  /* 0x0000000602007c0c */ /* 0x001fe2000c7c1270 */
[----:B------:R-:W-:Y:S01]  /*2c9c0*/  IMAD R25, R81, 0x4, R33 ;  /* 0x0000000451197824 */ /* 0x000fe200078e0221 */
[----:B------:R-:W-:Y:S01]  /*2c9d0*/  LEA R2, P5, R33, R82, 0x1 ;  /* 0x0000005221027211 */ /* 0x000fe200078a08ff */
[----:B------:R0:W-:Y:S01]  /*2c9e0*/  @P1 STG.E.U16 desc[UR16][R30.64], R27 ;  /* 0x0000001b1e001986 */ /* 0x0001e2000c101510 */
[----:B-1----:R-:W-:Y:S01]  /*2c9f0*/  ISETP.LT.AND P1, PT, R3, UR5, !P0 ;  /* 0x0000000503007c0c */ /* 0x002fe2000c721270 */
[----:B------:R-:W1:Y:S01]  /*2ca00*/  LDCU UR5, c[0x0][0x39c] ;  /* 0x00007380ff0577ac */ /* 0x000e620008000800 */
[----:B------:R-:W-:Y:S01]  /*2ca10*/  LEA.HI.X.SX32 R3, R33, R24, 0x1, P5 ;  /* 0x0000001821037211 */ /* 0x000fe200028f0eff */
[----:B------:R-:W-:Y:S01]  /*2ca20*/  IMAD R33, R81, 0x4, R25 ;  /* 0x0000000451217824 */ /* 0x000fe200078e0219 */
[----:B------:R-:W-:Y:S01]  /*2ca30*/  LEA R26, P5, R25, R82, 0x1 ;  /* 0x00000052191a7211 */ /* 0x000fe200078a08ff */
[----:B------:R-:W4:Y:S01]  /*2ca40*/  LDCU UR6, c[0x0][0x39c] ;  /* 0x00007380ff0677ac */ /* 0x000f220008000800 */
[----:B---3--:R-:W-:Y:S01]  /*2ca50*/  LOP3.LUT R28, R0, 0xb4, RZ, 0xfc, !PT ;  /* 0x000000b4001c7812 */ /* 0x008fe200078efcff */
[----:B------:R-:W-:Y:S01]  /*2ca60*/  @P4 STG.E.U16 desc[UR16][R2.64], R72 ;  /* 0x0000004802004986 */ /* 0x000fe2000c101510 */
[----:B------:R-:W-:-:S02]  /*2ca70*/  PRMT R29, R72, 0x7632, R29 ;  /* 0x00007632481d7816 */ /* 0x000fc4000000001d */
[----:B0-----:R-:W-:Y:S02]  /*2ca80*/  LEA.HI.X.SX32 R27, R25, R24, 0x1, P5 ;  /* 0x00000018191b7211 */ /* 0x001fe400028f0eff */
[----:B--2---:R-:W-:Y:S01]  /*2ca90*/  ISETP.LT.AND P5, PT, R28, UR4, !P0 ;  /* 0x000000041c007c0c */ /* 0x004fe2000c7a1270 */
[----:B------:R-:W0:Y:S01]  /*2caa0*/  LDCU UR4, c[0x0][0x39c] ;  /* 0x00007380ff0477ac */ /* 0x000e220008000800 */
[C---:B------:R-:W-:Y:S01]  /*2cab0*/  LEA R28, P4, R33.reuse, R82, 0x1 ;  /* 0x00000052211c7211 */ /* 0x040fe200078808ff */
[----:B------:R2:W-:Y:S01]  /*2cac0*/  @P3 STG.E.U16 desc[UR16][R26.64], R29 ;  /* 0x0000001d1a003986 */ /* 0x0005e2000c101510 */
[C---:B------:R-:W-:Y:S02]  /*2cad0*/  LOP3.LUT R25, R0.reuse, 0xbc, RZ, 0xfc, !PT ;  /* 0x000000bc00197812 */ /* 0x040fe400078efcff */
[----:B------:R-:W-:Y:S02]  /*2cae0*/  LOP3.LUT R30, R0, 0xb8, RZ, 0xfc, !PT ;  /* 0x000000b8001e7812 */ /* 0x000fe400078efcff */
[----:B--2---:R-:W-:Y:S01]  /*2caf0*/  LEA.HI.X.SX32 R29, R33, R24, 0x1, P4 ;  /* 0x00000018211d7211 */ /* 0x004fe200020f0eff */
[----:B------:R-:W-:Y:S01]  /*2cb00*/  IMAD R33, R81, 0x4, R33 ;  /* 0x0000000451217824 */ /* 0x000fe200078e0221 */
[----:B-1----:R-:W-:Y:S01]  /*2cb10*/  ISETP.LT.AND P4, PT, R25, UR5, !P0 ;  /* 0x0000000519007c0c */ /* 0x002fe2000c781270 */
[----:B------:R-:W1:Y:S02]  /*2cb20*/  LDCU UR5, c[0x0][0x39c] ;  /* 0x00007380ff0577ac */ /* 0x000e640008000800 */
[----:B------:R2:W-:Y:S01]  /*2cb30*/  @P2 STG.E.U16 desc[UR16][R28.64], R73 ;  /* 0x000000491c002986 */ /* 0x0005e2000c101510 */
[----:B------:R-:W-:Y:S01]  /*2cb40*/  LEA R2, P2, R33, R82, 0x1 ;  /* 0x0000005221027211 */ /* 0x000fe200078408ff */
[----:B------:R-:W-:Y:S01]  /*2cb50*/  IMAD R25, R81, 0x4, R33 ;  /* 0x0000000451197824 */ /* 0x000fe200078e0221 */
[----:B----4-:R-:W-:Y:S01]  /*2cb60*/  ISETP.LT.AND P3, PT, R30, UR6, !P0 ;  /* 0x000000061e007c0c */ /* 0x010fe2000c761270 */
[----:B------:R-:W3:Y:S01]  /*2cb70*/  LDCU UR6, c[0x0][0x39c] ;  /* 0x00007380ff0677ac */ /* 0x000ee20008000800 */
[----:B------:R-:W-:-:S02]  /*2cb80*/  LEA.HI.X.SX32 R3, R33, R24, 0x1, P2 ;  /* 0x0000001821037211 */ /* 0x000fc400010f0eff */
[----:B------:R-:W-:Y:S01]  /*2cb90*/  LEA R26, P2, R25, R82, 0x1 ;  /* 0x00000052191a7211 */ /* 0x000fe200078408ff */
[----:B------:R-:W-:Y:S01]  /*2cba0*/  IMAD R31, R81, 0x4, R25 ;  /* 0x00000004511f7824 */ /* 0x000fe200078e0219 */
[----:B------:R-:W-:Y:S01]  /*2cbb0*/  LOP3.LUT R30, R0, 0xc0, RZ, 0xfc, !PT ;  /* 0x000000c0001e7812 */ /* 0x000fe200078efcff */
[----:B------:R-:W4:Y:S01]  /*2cbc0*/  LDS.128 R32, [R80+0x1000] ;  /* 0x0010000050207984 */ /* 0x000f220000000c00 */
[----:B------:R-:W-:Y:S02]  /*2cbd0*/  LEA.HI.X.SX32 R27, R25, R24, 0x1, P2 ;  /* 0x00000018191b7211 */ /* 0x000fe400010f0eff */
[----:B--2---:R-:W-:Y:S02]  /*2cbe0*/  PRMT R29, R73, 0x7632, R29 ;  /* 0x00007632491d7816 */ /* 0x004fe4000000001d */
[----:B0-----:R-:W-:Y:S01]  /*2cbf0*/  ISETP.LT.AND P2, PT, R30, UR4, !P0 ;  /* 0x000000041e007c0c */ /* 0x001fe2000c741270 */
[----:B------:R-:W0:Y:S02]  /*2cc00*/  LDCU UR4, c[0x0][0x39c] ;  /* 0x00007380ff0477ac */ /* 0x000e240008000800 */
[----:B------:R2:W-:Y:S01]  /*2cc10*/  @P6 STG.E.U16 desc[UR16][R2.64], R29 ;  /* 0x0000001d02006986 */ /* 0x0005e2000c101510 */
[----:B------:R-:W-:Y:S01]  /*2cc20*/  LEA R28, P6, R31, R82, 0x1 ;  /* 0x000000521f1c7211 */ /* 0x000fe200078c08ff */
[----:B------:R-:W-:Y:S01]  /*2cc30*/  IMAD R25, R81, 0x4, R31 ;  /* 0x0000000451197824 */ /* 0x000fe200078e021f */
[----:B------:R-:W-:Y:S01]  /*2cc40*/  LOP3.LUT R30, R0, 0xc4, RZ, 0xfc, !PT ;  /* 0x000000c4001e7812 */ /* 0x000fe200078efcff */
[----:B------:R-:W-:Y:S03]  /*2cc50*/  @P1 STG.E.U16 desc[UR16][R26.64], R74 ;  /* 0x0000004a1a001986 */ /* 0x000fe6000c101510 */
[----:B-1----:R-:W-:Y:S01]  /*2cc60*/  ISETP.LT.AND P1, PT, R30, UR5, !P0 ;  /* 0x000000051e007c0c */ /* 0x002fe2000c721270 */
[----:B------:R-:W1:Y:S01]  /*2cc70*/  LDCU UR5, c[0x0][0x39c] ;  /* 0x00007380ff0577ac */ /* 0x000e620008000800 */
[----:B--2---:R-:W-:-:S02]  /*2cc80*/  LEA.HI.X.SX32 R29, R31, R24, 0x1, P6 ;  /* 0x000000181f1d7211 */ /* 0x004fc400030f0eff */
[----:B------:R-:W-:Y:S02]  /*2cc90*/  PRMT R3, R74, 0x7632, R3 ;  /* 0x000076324a037816 */ /* 0x000fe40000000003 */
[----:B------:R-:W-:Y:S02]  /*2cca0*/  LEA R2, P6, R25, R82, 0x1 ;  /* 0x0000005219027211 */ /* 0x000fe400078c08ff */
[C---:B------:R-:W-:Y:S01]  /*2ccb0*/  LOP3.LUT R30, R0.reuse, 0xcc, RZ, 0xfc, !PT ;  /* 0x000000cc001e7812 */ /* 0x040fe200078efcff */
[----:B------:R2:W-:Y:S01]  /*2ccc0*/  @P5 STG.E.U16 desc[UR16][R28.64], R3 ;  /* 0x000000031c005986 */ /* 0x0005e2000c101510 */
[----:B------:R-:W-:-:S04]  /*2ccd0*/  LOP3.LUT R31, R0, 0xc8, RZ, 0xfc, !PT ;  /* 0x000000c8001f7812 */ /* 0x000fc800078efcff */
[----:B---3--:R-:W-:Y:S01]  /*2cce0*/  ISETP.LT.AND P5, PT, R31, UR6, !P0 ;  /* 0x000000061f007c0c */ /* 0x008fe2000c7a1270 */
[----:B------:R-:W3:Y:S01]  /*2ccf0*/  LDCU UR6, c[0x0][0x39c] ;  /* 0x00007380ff0677ac */ /* 0x000ee20008000800 */
[----:B--2---:R-:W-:Y:S01]  /*2cd00*/  LEA.HI.X.SX32 R3, R25, R24, 0x1, P6 ;  /* 0x0000001819037211 */ /* 0x004fe200030f0eff */
[----:B------:R-:W-:Y:S01]  /*2cd10*/  IMAD R25, R81, 0x4, R25 ;  /* 0x0000000451197824 */ /* 0x000fe200078e0219 */
[----:B0-----:R-:W-:Y:S01]  /*2cd20*/  ISETP.LT.AND P6, PT, R30, UR4, !P0 ;  /* 0x000000041e007c0c */ /* 0x001fe2000c7c1270 */
[----:B------:R-:W0:Y:S02]  /*2cd30*/  LDCU UR4, c[0x0][0x39c] ;  /* 0x00007380ff0477ac */ /* 0x000e240008000800 */
[----:B------:R2:W-:Y:S01]  /*2cd40*/  @P3 STG.E.U16 desc[UR16][R2.64], R75 ;  /* 0x0000004b02003986 */ /* 0x0005e2000c101510 */
[----:B------:R-:W-:Y:S01]  /*2cd50*/  LEA R26, P3, R25, R82, 0x1 ;  /* 0x00000052191a7211 */ /* 0x000fe200078608ff */
[----:B------:R-:W-:-:S03]  /*2cd60*/  IMAD R31, R81, 0x4, R25 ;  /* 0x00000004511f7824 */ /* 0x000fc600078e0219 */
[----:B------:R-:W-:Y:S01]  /*2cd70*/  LEA.HI.X.SX32 R27, R25, R24, 0x1, P3 ;  /* 0x00000018191b7211 */ /* 0x000fe200018f0eff */
[----:B------:R-:W-:Y:S01]  /*2cd80*/  IMAD R25, R81, 0x4, R31 ;  /* 0x0000000451197824 */ /* 0x000fe200078e021f */
[----:B------:R-:W-:Y:S02]  /*2cd90*/  LEA R28, P3, R31, R82, 0x1 ;  /* 0x000000521f1c7211 */ /* 0x000fe400078608ff */
[----:B------:R-:W-:Y:S02]  /*2cda0*/  LOP3.LUT R30, R0, 0xd0, RZ, 0xfc, !PT ;  /* 0x000000d0001e7812 */ /* 0x000fe400078efcff */
[----:B--2---:R-:W-:Y:S02]  /*2cdb0*/  PRMT R3, R75, 0x7632, R3 ;  /* 0x000076324b037816 */ /* 0x004fe40000000003 */
[----:B------:R-:W-:Y:S01]  /*2cdc0*/  LEA.HI.X.SX32 R29, R31, R24, 0x1, P3 ;  /* 0x000000181f1d7211 */ /* 0x000fe200018f0eff */
[----:B------:R-:W-:Y:S01]  /*2cdd0*/  IMAD R31, R81, 0x4, R25 ;  /* 0x00000004511f7824 */ /* 0x000fe200078e0219 */
[C---:B------:R-:W-:Y:S01]  /*2cde0*/  LEA R2, P3, R25.reuse, R82, 0x1 ;  /* 0x0000005219027211 */ /* 0x040fe200078608ff */
[----:B------:R2:W-:Y:S01]  /*2cdf0*/  @P4 STG.E.U16 desc[UR16][R26.64], R3 ;  /* 0x000000031a004986 */ /* 0x0005e2000c101510 */
[----:B-1----:R-:W-:Y:S01]  /*2ce00*/  ISETP.LT.AND P4, PT, R30, UR5, !P0 ;  /* 0x000000051e007c0c */ /* 0x002fe2000c781270 */
[----:B------:R-:W1:Y:S01]  /*2ce10*/  LDCU UR5, c[0x0][0x39c] ;  /* 0x00007380ff0577ac */ /* 0x000e620008000800 */
[----:B------:R-:W-:Y:S01]  /*2ce20*/  LOP3.LUT R30, R0, 0xd4, RZ, 0xfc, !PT ;  /* 0x000000d4001e7812 */ /* 0x000fe200078efcff */
[----:B------:R-:W-:Y:S01]  /*2ce30*/  @P2 STG.E.U16 desc[UR16][R28.64], R20 ;  /* 0x000000141c002986 */ /* 0x000fe2000c101510 */
[----:B--2---:R-:W-:-:S02]  /*2ce40*/  LEA.HI.X.SX32 R3, R25, R24, 0x1, P3 ;  /* 0x0000001819037211 */ /* 0x004fc400018f0eff */
[----:B------:R-:W-:Y:S02]  /*2ce50*/  PRMT R27, R20, 0x7632, R27 ;  /* 0x00007632141b7816 */ /* 0x000fe4000000001b */
[C---:B------:R-:W-:Y:S02]  /*2ce60*/  LEA R26, P2, R31.reuse, R82, 0x1 ;  /* 0x000000521f1a7211 */ /* 0x040fe400078408ff */
[----:B0-----:R-:W-:Y:S01]  /*2ce70*/  ISETP.LT.AND P3, PT, R30, UR4, !P0 ;  /* 0x000000041e007c0c */ /* 0x001fe2000c761270 */
[----:B------:R-:W0:Y:S01]  /*2ce80*/  LDCU UR4, c[0x0][0x39c] ;  /* 0x00007380ff0477ac */ /* 0x000e220008000800 */
[----:B------:R2:W-:Y:S01]  /*2ce90*/  @P1 STG.E.U16 desc[UR16][R2.64], R27 ;  /* 0x0000001b02001986 */ /* 0x0005e2000c101510 */
[C---:B------:R-:W-:Y:S02]  /*2cea0*/  LOP3.LUT R30, R0.reuse, 0xd8, RZ, 0xfc, !PT ;  /* 0x000000d8001e7812 */ /* 0x040fe400078efcff */
[----:B------:R-:W-:Y:S02]  /*2ceb0*/  LOP3.LUT R25, R0, 0xdc, RZ, 0xfc, !PT ;  /* 0x000000dc00197812 */ /* 0x000fe400078efcff */
[----:B--2---:R-:W-:Y:S01]  /*2cec0*/  LEA.HI.X.SX32 R27, R31, R24, 0x1, P2 ;  /* 0x000000181f1b7211 */ /* 0x004fe200010f0eff */
[----:B------:R-:W-:-:S04]  /*2ced0*/  IMAD R31, R81, 0x4, R31 ;  /* 0x00000004511f7824 */ /* 0x000fc800078e021f */
[----:B------:R2:W-:Y:S01]  /*2cee0*/  @P5 STG.E.U16 desc[UR16][R26.64], R21 ;  /* 0x000000151a005986 */ /* 0x0005e2000c101510 */
[----:B------:R-:W-:Y:S01]  /*2cef0*/  LEA R28, P5, R31, R82, 0x1 ;  /* 0x000000521f1c7211 */ /* 0x000fe200078a08ff */
[----:B------:R-:W-:Y:S01]  /*2cf00*/  IMAD R3, R81, 0x4, R31 ;  /* 0x0000000451037824 */ /* 0x000fe200078e021f */
[----:B---3--:R-:W-:Y:S01]  /*2cf10*/  ISETP.LT.AND P2, PT, R30, UR6, !P0 ;  /* 0x000000061e007c0c */ /* 0x008fe2000c741270 */
[----:B------:R-:W3:Y:S01]  /*2cf20*/  LDCU UR6, c[0x0][0x39c] ;  /* 0x00007380ff0677ac */ /* 0x000ee20008000800 */
[----:B------:R-:W-:Y:S02]  /*2cf30*/  LEA.HI.X.SX32 R29, R31, R24, 0x1, P5 ;  /* 0x000000181f1d7211 */ /* 0x000fe400028f0eff */
[----:B------:R-:W-:Y:S01]  /*2cf40*/  ISETP.LT.AND P1, PT, R25, UR7, !P0 ;  /* 0x0000000719007c0c */ /* 0x000fe2000c721270 */
[----:B------:R-:W-:Y:S01]  /*2cf50*/  IMAD R25, R81, 0x4, R3 ;  /* 0x0000000451197824 */ /* 0x000fe200078e0203 */
[----:B------:R-:W-:Y:S02]  /*2cf60*/  PRMT R30, R21, 0x7632, R30 ;  /* 0x00007632151e7816 */ /* 0x000fe4000000001e */
[----:B------:R-:W-:-:S02]  /*2cf70*/  LEA R2, P5, R3, R82, 0x1 ;  /* 0x0000005203027211 */ /* 0x000fc400078a08ff */
[----:B------:R-:W-:Y:S01]  /*2cf80*/  LOP3.LUT R20, R0, 0xe0, RZ, 0xfc, !PT ;  /* 0x000000e000147812 */ /* 0x000fe200078efcff */
[----:B------:R-:W-:Y:S01]  /*2cf90*/  @P6 STG.E.U16 desc[UR16][R28.64], R30 ;  /* 0x0000001e1c006986 */ /* 0x000fe2000c101510 */
[----:B------:R-:W-:Y:S02]  /*2cfa0*/  LEA.HI.X.SX32 R3, R3, R24, 0x1, P5 ;  /* 0x0000001803037211 */ /* 0x000fe400028f0eff */
[----:B0-----:R-:W-:Y:S01]  /*2cfb0*/  ISETP.LT.AND P5, PT, R20, UR4, !P0 ;  /* 0x0000000414007c0c */ /* 0x001fe2000c7a1270 */
[----:B------:R-:W0:Y:S01]  /*2cfc0*/  LDCU UR4, c[0x0][0x39c] ;  /* 0x00007380ff0477ac */ /* 0x000e220008000800 */
[C---:B------:R-:W-:Y:S01]  /*2cfd0*/  LEA R20, P6, R25.reuse, R82, 0x1 ;  /* 0x0000005219147211 */ /* 0x040fe200078c08ff */
[----:B------:R5:W-:Y:S01]  /*2cfe0*/  @P4 STG.E.U16 desc[UR16][R2.64], R22 ;  /* 0x0000001602004986 */ /* 0x000be2000c101510 */
[C---:B--2---:R-:W-:Y:S02]  /*2cff0*/  LOP3.LUT R26, R0.reuse, 0xe4, RZ, 0xfc, !PT ;  /* 0x000000e4001a7812 */ /* 0x044fe400078efcff */
[----:B------:R-:W-:Y:S01]  /*2d000*/  LEA.HI.X.SX32 R21, R25, R24, 0x1, P6 ;  /* 0x0000001819157211 */ /* 0x000fe200030f0eff */
[----:B------:R-:W-:Y:S01]  /*2d010*/  IMAD R25, R81, 0x4, R25 ;  /* 0x0000000451197824 */ /* 0x000fe200078e0219 */
[----:B------:R-:W-:-:S02]  /*2d020*/  LOP3.LUT R27, R0, 0xe8, RZ, 0xfc, !PT ;  /* 0x000000e8001b7812 */ /* 0x000fc400078efcff */
[----:B-1----:R-:W-:Y:S02]  /*2d030*/  ISETP.LT.AND P6, PT, R26, UR5, !P0 ;  /* 0x000000051a007c0c */ /* 0x002fe4000c7c1270 */
[----:B-----5:R-:W-:Y:S01]  /*2d040*/  PRMT R3, R22, 0x7632, R3 ;  /* 0x0000763216037816 */ /* 0x020fe20000000003 */
[----:B------:R-:W-:Y:S01]  /*2d050*/  IMAD R29, R81, 0x4, R25 ;  /* 0x00000004511d7824 */ /* 0x000fe200078e0219 */
[----:B---3--:R-:W-:Y:S01]  /*2d060*/  ISETP.LT.AND P4, PT, R27, UR6, !P0 ;  /* 0x000000061b007c0c */ /* 0x008fe2000c781270 */
[----:B------:R-:W1:Y:S02]  /*2d070*/  LDCU UR6, c[0x0][0x39c] ;  /* 0x00007380ff0677ac */ /* 0x000e640008000800 */
[----:B------:R2:W-:Y:S01]  /*2d080*/  @P3 STG.E.U16 desc[UR16][R20.64], R3 ;  /* 0x0000000314003986 */ /* 0x0005e2000c101510 */
[C---:B------:R-:W-:Y:S01]  /*2d090*/  LEA R26, P3, R25.reuse, R82, 0x1 ;  /* 0x00000052191a7211 */ /* 0x040fe200078608ff */
[----:B------:R-:W3:Y:S03]  /*2d0a0*/  LDCU UR5, c[0x0][0x39c] ;  /* 0x00007380ff0577ac */ /* 0x000ee60008000800 */
[----:B------:R-:W-:Y:S01]  /*2d0b0*/  LEA.HI.X.SX32 R27, R25, R24, 0x1, P3 ;  /* 0x00000018191b7211 */ /* 0x000fe200018f0eff */
[----:B------:R-:W-:Y:S01]  /*2d0c0*/  IMAD R25, R81, 0x4, R29 ;  /* 0x0000000451197824 */ /* 0x000fe200078e021d */
[----:B------:R-:W-:-:S02]  /*2d0d0*/  LEA R2, P3, R29, R82, 0x1 ;  /* 0x000000521d027211 */ /* 0x000fc400078608ff */
[----:B------:R-:W-:Y:S02]  /*2d0e0*/  LOP3.LUT R22, R0, 0xec, RZ, 0xfc, !PT ;  /* 0x000000ec00167812 */ /* 0x000fe400078efcff */
[----:B--2---:R-:W-:Y:S02]  /*2d0f0*/  PRMT R21, R23, 0x7632, R21 ;  /* 0x0000763217157816 */ /* 0x004fe40000000015 */
[----:B------:R-:W-:Y:S01]  /*2d100*/  LEA.HI.X.SX32 R3, R29, R24, 0x1, P3 ;  /* 0x000000181d037211 */ /* 0x000fe200018f0eff */
[----:B------:R-:W-:Y:S01]  /*2d110*/  @P2 STG.E.U16 desc[UR16][R26.64], R23 ;  /* 0x000000171a002986 */ /* 0x000fe2000c101510 */
[----:B------:R-:W-:Y:S02]  /*2d120*/  LEA R20, P3, R25, R82, 0x1 ;  /* 0x0000005219147211 */ /* 0x000fe400078608ff */
[----:B0-----:R-:W-:Y:S01]  /*2d130*/  ISETP.LT.AND P2, PT, R22, UR4, !P0 ;  /* 0x0000000416007c0c */ /* 0x001fe2000c741270 */
[----:B------:R0:W-:Y:S01]  /*2d140*/  @P1 STG.E.U16 desc[UR16][R2.64], R21 ;  /* 0x0000001502001986 */ /* 0x0001e2000c101510 */
[----:B------:R-:W2:Y:S01]  /*2d150*/  LDCU UR4, c[0x0][0x39c] ;  /* 0x00007380ff0477ac */ /* 0x000ea20008000800 */
[----:B------:R-:W-:-:S02]  /*2d160*/  LOP3.LUT R22, R0, 0xf4, RZ, 0xfc, !PT ;  /* 0x000000f400167812 */ /* 0x000fc400078efcff */
[----:B------:R-:W-:Y:S02]  /*2d170*/  LOP3.LUT R28, R0, 0xf0, RZ, 0xfc, !PT ;  /* 0x000000f0001c7812 */ /* 0x000fe400078efcff */
[----:B0-----:R-:W-:Y:S01]  /*2d180*/  LEA.HI.X.SX32 R21, R25, R24, 0x1, P3 ;  /* 0x0000001819157211 */ /* 0x001fe200018f0eff */
[----:B------:R-:W-:Y:S01]  /*2d190*/  IMAD R25, R81, 0x4, R25 ;  /* 0x0000000451197824 */ /* 0x000fe200078e0219 */
[----:B-1----:R-:W-:Y:S01]  /*2d1a0*/  ISETP.LT.AND P3, PT, R22, UR6, !P0 ;  /* 0x0000000616007c0c */ /* 0x002fe2000c761270 */
[----:B------:R-:W0:Y:S02]  /*2d1b0*/  LDCU UR6, c[0x0][0x39c] ;  /* 0x00007380ff0677ac */ /* 0x000e240008000800 */
[----:B----4-:R1:W-:Y:S01]  /*2d1c0*/  @P5 STG.E.U16 desc[UR16][R20.64], R32 ;  /* 0x0000002014005986 */ /* 0x0103e2000c101510 */
[----:B------:R-:W-:Y:S01]  /*2d1d0*/  LEA R22, P5, R25, R82, 0x1 ;  /* 0x0000005219167211 */ /* 0x000fe200078a08ff */
[----:B------:R-:W-:Y:S01]  /*2d1e0*/  IMAD R3, R81, 0x4, R25 ;  /* 0x0000000451037824 */ /* 0x000fe200078e0219 */
[----:B---3--:R-:W-:Y:S01]  /*2d1f0*/  ISETP.LT.AND P1, PT, R28, UR5, !P0 ;  /* 0x000000051c007c0c */ /* 0x008fe2000c721270 */
[----:B------:R-:W3:Y:S01]  /*2d200*/  LDCU UR5, c[0x0][0x39c] ;  /* 0x00007380ff0577ac */ /* 0x000ee20008000800 */
[----:B------:R-:W-:Y:S01]  /*2d210*/  LEA.HI.X.SX32 R23, R25, R24, 0x1, P5 ;  /* 0x0000001819177211 */ /* 0x000fe200028f0eff */
[----:B------:R-:W-:Y:S01]  /*2d220*/  IMAD R25, R81, 0x4, R3 ;  /* 0x0000000451197824 */ /* 0x000fe200078e0203 */
[----:B------:R-:W-:-:S02]  /*2d230*/  LEA R2, P5, R3, R82, 0x1 ;  /* 0x0000005203027211 */ /* 0x000fc400078a08ff */
[----:B------:R-:W-:Y:S02]  /*2d240*/  LOP3.LUT R26, R0, 0xf8, RZ, 0xfc, !PT ;  /* 0x000000f8001a7812 */ /* 0x000fe400078efcff */
[----:B-1----:R-:W-:Y:S02]  /*2d250*/  PRMT R21, R32, 0x7632, R21 ;  /* 0x0000763220157816 */ /* 0x002fe40000000015 */
[----:B------:R-:W-:-:S03]  /*2d260*/  LEA.HI.X.SX32 R3, R3, R24, 0x1, P5 ;  /* 0x0000001803037211 */ /* 0x000fc600028f0eff */
[----:B------:R1:W-:Y:S01]  /*2d270*/  @P6 STG.E.U16 desc[UR16][R22.64], R21 ;  /* 0x0000001516006986 */ /* 0x0003e2000c101510 */
[C---:B------:R-:W-:Y:S02]  /*2d280*/  LEA R20, P6, R25.reuse, R82, 0x1 ;  /* 0x0000005219147211 */ /* 0x040fe400078c08ff */
[----:B--2---:R-:W-:Y:S01]  /*2d290*/  ISETP.LT.AND P5, PT, R26, UR4, !P0 ;  /* 0x000000041a007c0c */ /* 0x004fe2000c7a1270 */
[----:B------:R-:W2:Y:S01]  /*2d2a0*/  LDCU UR4, c[0x0][0x39c] ;  /* 0x00007380ff0477ac */ /* 0x000ea20008000800 */
[----:B------:R4:W-:Y:S01]  /*2d2b0*/  @P4 STG.E.U16 desc[UR16][R2.64], R33 ;  /* 0x0000002102004986 */ /* 0x0009e2000c101510 */
[C---:B------:R-:W-:Y:S02]  /*2d2c0*/  LOP3.LUT R26, R0.reuse, 0xfc, RZ, 0xfc, !PT ;  /* 0x000000fc001a7812 */ /* 0x040fe400078efcff */
[----:B-1----:R-:W-:Y:S01]  /*2d2d0*/  LEA.HI.X.SX32 R21, R25, R24, 0x1, P6 ;  /* 0x0000001819157211 */ /* 0x002fe200030f0eff */
[----:B------:R-:W-:Y:S01]  /*2d2e0*/  IMAD R25, R81, 0x4, R25 ;  /* 0x0000000451197824 */ /* 0x000fe200078e0219 */
[----:B------:R-:W-:-:S02]  /*2d2f0*/  LOP3.LUT R23, R0, 0x100, RZ, 0xfc, !PT ;  /* 0x0000010000177812 */ /* 0x000fc400078efcff */
[----:B----4-:R-:W-:Y:S01]  /*2d300*/  PRMT R3, R33, 0x7632, R3 ;  /* 0x0000763221037816 */ /* 0x010fe20000000003 */
[----:B------:R-:W-:Y:S01]  /*2d310*/  IMAD R27, R81, 0x4, R25 ;  /* 0x00000004511b7824 */ /* 0x000fe200078e0219 */
[----:B------:R-:W-:Y:S02]  /*2d320*/  LEA R22, P6, R25, R82, 0x1 ;  /* 0x0000005219167211 */ /* 0x000fe400078c08ff */
[----:B---3--:R-:W-:Y:S01]  /*2d330*/  ISETP.LT.AND P4, PT, R26, UR5, !P0 ;  /* 0x000000051a007c0c */ /* 0x008fe2000c781270 */
[----:B------:R1:W-:Y:S01]  /*2d340*/  @P2 STG.E.U16 desc[UR16][R20.64], R3 ;  /* 0x0000000314002986 */ /* 0x0003e2000c101510 */
[----:B------:R-:W3:Y:S01]  /*2d350*/  LDCU UR5, c[0x0][0x39c] ;  /* 0x00007380ff0577ac */ /* 0x000ee20008000800 */
[----:B0-----:R-:W-:Y:S02]  /*2d360*/  ISETP.LT.AND P2, PT, R23, UR6, !P0 ;  /* 0x0000000617007c0c */ /* 0x001fe4000c741270 */
[----:B------:R-:W-:Y:S01]  /*2d370*/  LEA.HI.X.SX32 R23, R25, R24, 0x1, P6 ;  /* 0x0000001819177211 */ /* 0x000fe200030f0eff */
[----:B------:R-:W0:Y:S01]  /*2d380*/  LDCU UR6, c[0x0][0x39c] ;  /* 0x00007380ff0677ac */ /* 0x000e220008000800 */
[----:B------:R-:W-:-:S02]  /*2d390*/  LEA R2, P6, R27, R82, 0x1 ;  /* 0x000000521b027211 */ /* 0x000fc400078c08ff */
[----:B------:R-:W-:Y:S01]  /*2d3a0*/  LOP3.LUT R25, R0, 0x104, RZ, 0xfc, !PT ;  /* 0x0000010400197812 */ /* 0x000fe200078efcff */
[----:B------:R-:W-:Y:S01]  /*2d3b0*/  @P1 STG.E.U16 desc[UR16][R22.64], R34 ;  /* 0x0000002216001986 */ /* 0x000fe2000c101510 */
[----:B-1----:R-:W-:Y:S02]  /*2d3c0*/  PRMT R21, R34, 0x7632, R21 ;  /* 0x0000763222157816 */ /* 0x002fe40000000015 */
[----:B------:R-:W-:Y:S01]  /*2d3d0*/  LEA.HI.X.SX32 R3, R27, R24, 0x1, P6 ;  /* 0x000000181b037211 */ /* 0x000fe200030f0eff */
[----:B------:R-:W-:Y:S01]  /*2d3e0*/  IMAD R27, R81, 0x4, R27 ;  /* 0x00000004511b7824 */ /* 0x000fe200078e021b */
[----:B--2---:R-:W-:Y:S01]  /*2d3f0*/  ISETP.LT.AND P1, PT, R25, UR4, !P0 ;  /* 0x0000000419007c0c */ /* 0x004fe2000c721270 */
[----:B------:R-:W1:Y:S02]  /*2d400*/  LDCU UR4, c[0x0][0x39c] ;  /* 0x00007380ff0477ac */ /* 0x000e640008000800 */
[----:B------:R2:W-:Y:S01]  /*2d410*/  @P3 STG.E.U16 desc[UR16][R2.64], R21 ;  /* 0x0000001502003986 */ /* 0x0005e2000c101510 */
[----:B------:R-:W-:Y:S01]  /*2d420*/  LEA R20, P3, R27, R82, 0x1 ;  /* 0x000000521b147211 */ /* 0x000fe200078608ff */
[----:B------:R-:W-:Y:S01]  /*2d430*/  IMAD R25, R81, 0x4, R27 ;  /* 0x0000000451197824 */ /* 0x000fe200078e021b */
[----:B------:R-:W-:-:S02]  /*2d440*/  LOP3.LUT R26, R0, 0x108, RZ, 0xfc, !PT ;  /* 0x00000108001a7812 */ /* 0x000fc400078efcff */
[----:B------:R-:W-:Y:S02]  /*2d450*/  PRMT R28, R35, 0x7632, R28 ;  /* 0x00007632231c7816 */ /* 0x000fe4000000001c */
[----:B--2---:R-:W-:Y:S02]  /*2d460*/  LEA.HI.X.SX32 R21, R27, R24, 0x1, P3 ;  /* 0x000000181b157211 */ /* 0x004fe400018f0eff */
[----:B---3--:R-:W-:Y:S01]  /*2d470*/  ISETP.LT.AND P3, PT, R26, UR5, !P0 ;  /* 0x000000051a007c0c */ /* 0x008fe2000c761270 */
[----:B------:R-:W2:Y:S01]  /*2d480*/  LDCU UR5, c[0x0][0x39c] ;  /* 0x00007380ff0577ac */ /* 0x000ea20008000800 */
[C---:B------:R-:W-:Y:S02]  /*2d490*/  LEA R26, P6, R25.reuse, R82, 0x1 ;  /* 0x00000052191a7211 */ /* 0x040fe400078c08ff */
[----:B------:R-:W-:Y:S02]  /*2d4a0*/  LOP3.LUT R3, R0, 0x110, RZ, 0xfc, !PT ;  /* 0x0000011000037812 */ /* 0x000fe400078efcff */
[----:B------:R-:W-:Y:S01]  /*2d4b0*/  LEA.HI.X.SX32 R27, R25, R24, 0x1, P6 ;  /* 0x00000018191b7211 */ /* 0x000fe200030f0eff */
[----:B------:R-:W-:Y:S01]  /*2d4c0*/  IMAD R25, R81, 0x4, R25 ;  /* 0x0000000451197824 */ /* 0x000fe200078e0219 */
[----:B------:R3:W-:Y:S01]  /*2d4d0*/  @P5 STG.E.U16 desc[UR16][R20.64], R35 ;  /* 0x0000002314005986 */ /* 0x0007e2000c101510 */
[----:B-1----:R-:W-:Y:S01]  /*2d4e0*/  ISETP.LT.AND P5, PT, R3, UR4, !P0 ;  /* 0x0000000403007c0c */ /* 0x002fe2000c7a1270 */
[----:B------:R-:W1:Y:S01]  /*2d4f0*/  LDCU UR4, c[0x0][0x39c] ;  /* 0x00007380ff0477ac */ /* 0x000e620008000800 */
[----:B------:R-:W-:Y:S01]  /*2d500*/  IMAD R23, R81, 0x4, R25 ;  /* 0x0000000451177824 */ /* 0x000fe200078e0219 */
[----:B------:R4:W-:Y:S01]  /*2d510*/  @P4 STG.E.U16 desc[UR16][R26.64], R28 ;  /* 0x0000001c1a004986 */ /* 0x0009e2000c101510 */
[----:B------:R-:W-:-:S02]  /*2d520*/  LEA R2, P4, R25, R82, 0x1 ;  /* 0x0000005219027211 */ /* 0x000fc400078808ff */
[----:B------:R-:W-:Y:S02]  /*2d530*/  LOP3.LUT R22, R0, 0x10c, RZ, 0xfc, !PT ;  /* 0x0000010c00167812 */ /* 0x000fe400078efcff */
[----:B------:R-:W-:Y:S01]  /*2d540*/  LEA.HI.X.SX32 R3, R25, R24, 0x1, P4 ;  /* 0x0000001819037211 */ /* 0x000fe200020f0eff */
[----:B------:R-:W-:Y:S01]  /*2d550*/  IMAD R25, R81, 0x4, R23 ;  /* 0x0000000451197824 */ /* 0x000fe200078e0217 */
[----:B0-----:R-:W-:Y:S01]  /*2d560*/  ISETP.LT.AND P6, PT, R22, UR6, !P0 ;  /* 0x0000000616007c0c */ /* 0x001fe2000c7c1270 */
[----:B------:R-:W0:Y:S01]  /*2d570*/  LDCU UR6, c[0x0][0x39c] ;  /* 0x00007380ff0677ac */ /* 0x000e220008000800 */
[C---:B---3--:R-:W-:Y:S02]  /*2d580*/  LEA R20, P4, R23.reuse, R82, 0x1 ;  /* 0x0000005217147211 */ /* 0x048fe400078808ff */
[----:B------:R-:W-:Y:S01]  /*2d590*/  LOP3.LUT R22, R0, 0x114, RZ, 0xfc, !PT ;  /* 0x0000011400167812 */ /* 0x000fe200078efcff */
[----:B------:R3:W-:Y:S01]  /*2d5a0*/  @P2 STG.E.U16 desc[UR16][R2.64], R56 ;  /* 0x0000003802002986 */ /* 0x0007e2000c101510 */
[----:B------:R-:W-:-:S02]  /*2d5b0*/  LEA.HI.X.SX32 R21, R23, R24, 0x1, P4 ;  /* 0x0000001817157211 */ /* 0x000fc400020f0eff */
[----:B--2---:R-:W-:Y:S01]  /*2d5c0*/  ISETP.LT.AND P4, PT, R22, UR5, !P0 ;  /* 0x0000000516007c0c */ /* 0x004fe2000c781270 */
[----:B------:R-:W2:Y:S01]  /*2d5d0*/  LDCU UR5, c[0x0][0x39c] ;  /* 0x00007380ff0577ac */ /* 0x000ea20008000800 */
[----:B------:R-:W-:Y:S02]  /*2d5e0*/  PRMT R29, R56, 0x7632, R29 ;  /* 0x00007632381d7816 */ /* 0x000fe4000000001d */
[C---:B------:R-:W-:Y:S02]  /*2d5f0*/  LEA R22, P2, R25.reuse, R82, 0x1 ;  /* 0x0000005219167211 */ /* 0x040fe400078408ff */
[----:B----4-:R-:W-:Y:S01]  /*2d600*/  LOP3.LUT R26, R0, 0x11c, RZ, 0xfc, !PT ;  /* 0x0000011c001a7812 */ /* 0x010fe200078efcff */
[----:B------:R4:W-:Y:S01]  /*2d610*/  @P1 STG.E.U16 desc[UR16][R20.64], R29 ;  /* 0x0000001d14001986 */ /* 0x0009e2000c101510 */
[----:B------:R-:W-:Y:S01]  /*2d620*/  LEA.HI.X.SX32 R23, R25, R24, 0x1, P2 ;  /* 0x0000001819177211 */ /* 0x000fe200010f0eff */
[----:B------:R-:W-:Y:S01]  /*2d630*/  IMAD R25, R81, 0x4, R25 ;  /* 0x0000000451197824 */ /* 0x000fe200078e0219 */
[----:B-1----:R-:W-:Y:S01]  /*2d640*/  ISETP.LT.AND P1, PT, R26, UR4, !P0 ;  /* 0x000000041a007c0c */ /* 0x002fe2000c721270 */
[----:B------:R-:W1:Y:S01]  /*2d650*/  LDCU UR4, c[0x0][0x39c] ;  /* 0x00007380ff0477ac */ /* 0x000e620008000800 */
[----:B------:R-:W-:Y:S01]  /*2d660*/  LOP3.LUT R27, R0, 0x118, RZ, 0xfc, !PT ;  /* 0x00000118001b7812 */ /* 0x000fe200078efcff */
[----:B------:R5:W-:Y:S01]  /*2d670*/  @P3 STG.E.U16 desc[UR16][R22.64], R57 ;  /* 0x0000003916003986 */ /* 0x000be2000c101510 */
[----:B---3--:R-:W-:-:S03]  /*2d680*/  LEA R2, P3, R25, R82, 0x1 ;  /* 0x0000005219027211 */ /* 0x008fc600078608ff */
[----:B------:R-:W3:Y:S01]  /*2d690*/  LDS.128 R28, [R80+0x2000] ;  /* 0x00200000501c7984 */ /* 0x000ee20000000c00 */
[----:B----4-:R-:W-:Y:S01]  /*2d6a0*/  IMAD R21, R81, 0x4, R25 ;  /* 0x0000000451157824 */ /* 0x010fe200078e0219 */
[----:B------:R-:W-:Y:S02]  /*2d6b0*/  LEA.HI.X.SX32 R3, R25, R24, 0x1, P3 ;  /* 0x0000001819037211 */ /* 0x000fe400018f0eff */
[----:B0-----:R-:W-:Y:S01]  /*2d6c0*/  ISETP.LT.AND P2, PT, R27, UR6, !P0 ;  /* 0x000000061b007c0c */ /* 0x001fe2000c741270 */
[----:B------:R-:W-:Y:S01]  /*2d6d0*/  IMAD R25, R81, 0x4, R21 ;  /* 0x0000000451197824 */ /* 0x000fe200078e0215 */
[----:B------:R-:W-:Y:S01]  /*2d6e0*/  LEA R20, P3, R21, R82, 0x1 ;  /* 0x0000005215147211 */ /* 0x000fe200078608ff */
[----:B------:R-:W0:Y:S01]  /*2d6f0*/  LDCU UR6, c[0x0][0x39c] ;  /* 0x00007380ff0677ac */ /* 0x000e220008000800 */
[----:B-----5:R-:W-:Y:S02]  /*2d700*/  PRMT R23, R57, 0x7632, R23 ;  /* 0x0000763239177816 */ /* 0x020fe40000000017 */
[----:B------:R-:W-:-:S02]  /*2d710*/  LOP3.LUT R26, R0, 0x120, RZ, 0xfc, !PT ;  /* 0x00000120001a7812 */ /* 0x000fc400078efcff */
[----:B------:R-:W-:Y:S01]  /*2d720*/  LEA.HI.X.SX32 R21, R21, R24, 0x1, P3 ;  /* 0x0000001815157211 */ /* 0x000fe200018f0eff */
[----:B------:R4:W-:Y:S01]  /*2d730*/  @P6 STG.E.U16 desc[UR16][R2.64], R23 ;  /* 0x0000001702006986 */ /* 0x0009e2000c101510 */
[----:B--2---:R-:W-:Y:S01]  /*2d740*/  ISETP.LT.AND P3, PT, R26, UR5, !P0 ;  /* 0x000000051a007c0c */ /* 0x004fe2000c761270 */
[----:B------:R-:W2:Y:S01]  /*2d750*/  LDCU UR5, c[0x0][0x39c] ;  /* 0x00007380ff0577ac */ /* 0x000ea20008000800 */
[C---:B------:R-:W-:Y:S02]  /*2d760*/  LEA R22, P6, R25.reuse, R82, 0x1 ;  /* 0x0000005219167211 */ /* 0x040fe400078c08ff */
[----:B------:R-:W-:Y:S01]  /*2d770*/  LOP3.LUT R26, R0, 0x124, RZ, 0xfc, !PT ;  /* 0x00000124001a7812 */ /* 0x000fe200078efcff */
[----:B------:R5:W-:Y:S01]  /*2d780*/  @P5 STG.E.U16 desc[UR16][R20.64], R58 ;  /* 0x0000003a14005986 */ /* 0x000be2000c101510 */
[----:B----4-:R-:W-:Y:S01]  /*2d790*/  LEA.HI.X.SX32 R23, R25, R24, 0x1, P6 ;  /* 0x0000001819177211 */ /* 0x010fe200030f0eff */
[C---:B------:R-:W-:Y:S01]  /*2d7a0*/  IMAD R25, R81.reuse, 0x4, R25 ;  /* 0x0000000451197824 */ /* 0x040fe200078e0219 */
[----:B-1----:R-:W-:Y:S01]  /*2d7b0*/  ISETP.LT.AND P6, PT, R26, UR4, !P0 ;  /* 0x000000041a007c0c */ /* 0x002fe2000c7c1270 */
[----:B------:R-:W1:Y:S01]  /*2d7c0*/  LDCU UR4, c[0x0][0x39c] ;  /* 0x00007380ff0477ac */ /* 0x000e620008000800 */
[----:B-----5:R-:W-:Y:S01]  /*2d7d0*/  PRMT R21, R58, 0x7632, R21 ;  /* 0x000076323a157816 */ /* 0x020fe20000000015 */
[----:B------:R-:W-:Y:S01]  /*2d7e0*/  IMAD R27, R81, 0x4, R25 ;  /* 0x00000004511b7824 */ /* 0x000fe200078e0219 */
[----:B------:R-:W-:-:S03]  /*2d7f0*/  LOP3.LUT R3, R0, 0x128, RZ, 0xfc, !PT ;  /* 0x0000012800037812 */ /* 0x000fc600078efcff */
[----:B------:R4:W-:Y:S01]  /*2d800*/  @P4 STG.E.U16 desc[UR16][R22.64], R21 ;  /* 0x0000001516004986 */ /* 0x0009e2000c101510 */
[----:B------:R-:W-:Y:S02]  /*2d810*/  LEA R2, P4, R25, R82, 0x1 ;  /* 0x0000005219027211 */ /* 0x000fe400078808ff */
[----:B0-----:R-:W-:Y:S01]  /*2d820*/  ISETP.LT.AND P5, PT, R3, UR6, !P0 ;  /* 0x0000000603007c0c */ /* 0x001fe2000c7a1270 */
[----:B------:R-:W0:Y:S01]  /*2d830*/  LDCU UR6, c[0x0][0x39c] ;  /* 0x00007380ff0677ac */ /* 0x000e220008000800 */
[----:B------:R-:W-:Y:S01]  /*2d840*/  LEA.HI.X.SX32 R3, R25, R24, 0x1, P4 ;  /* 0x0000001819037211 */ /* 0x000fe200020f0eff */
[----:B------:R-:W-:Y:S01]  /*2d850*/  IMAD R25, R81, 0x4, R27 ;  /* 0x0000000451197824 */ /* 0x000fe200078e021b */
[----:B------:R-:W-:Y:S02]  /*2d860*/  LEA R20, P4, R27, R82, 0x1 ;  /* 0x000000521b147211 */ /* 0x000fe400078808ff */
[----:B------:R-:W-:Y:S02]  /*2d870*/  LOP3.LUT R26, R0, 0x12c, RZ, 0xfc, !PT ;  /* 0x0000012c001a7812 */ /* 0x000fe400078efcff */
[----:B----4-:R-:W-:-:S02]  /*2d880*/  PRMT R23, R59, 0x7632, R23 ;  /* 0x000076323b177816 */ /* 0x010fc40000000017 */
[----:B------:R-:W-:Y:S01]  /*2d890*/  LEA.HI.X.SX32 R21, R27, R24, 0x1, P4 ;  /* 0x000000181b157211 */ /* 0x000fe200020f0eff */
[----:B------:R-:W-:Y:S01]  /*2d8a0*/  @P2 STG.E.U16 desc[UR16][R2.64], R59 ;  /* 0x0000003b02002986 */ /* 0x000fe2000c101510 */
[C---:B------:R-:W-:Y:S02]  /*2d8b0*/  LEA R22, P4, R25.reuse, R82, 0x1 ;  /* 0x0000005219167211 */ /* 0x040fe400078808ff */
[----:B-1----:R-:W-:Y:S01]  /*2d8c0*/  ISETP.LT.AND P2, PT, R26, UR4, !P0 ;  /* 0x000000041a007c0c */ /* 0x002fe2000c741270 */
[----:B------:R1:W-:Y:S01]  /*2d8d0*/  @P1 STG.E.U16 desc[UR16][R20.64], R23 ;  /* 0x0000001714001986 */ /* 0x0003e2000c101510 */
[----:B------:R-:W4:Y:S01]  /*2d8e0*/  LDCU UR4, c[0x0][0x39c] ;  /* 0x00007380ff0477ac */ /* 0x000f220008000800 */
[C---:B------:R-:W-:Y:S02]  /*2d8f0*/  LOP3.LUT R26, R0.reuse, 0x134, RZ, 0xfc, !PT ;  /* 0x00000134001a7812 */ /* 0x040fe400078efcff */
[----:B------:R-:W-:Y:S02]  /*2d900*/  LOP3.LUT R27, R0, 0x130, RZ, 0xfc, !PT ;  /* 0x00000130001b7812 */ /* 0x000fe400078efcff */
[----:B-1----:R-:W-:Y:S01]  /*2d910*/  LEA.HI.X.SX32 R23, R25, R24, 0x1, P4 ;  /* 0x0000001819177211 */ /* 0x002fe200020f0eff */
[----:B------:R-:W-:-:S04]  /*2d920*/  IMAD R25, R81, 0x4, R25 ;  /* 0x0000000451197824 */ /* 0x000fc800078e0219 */
[----:B------:R1:W-:Y:S01]  /*2d930*/  @P3 STG.E.U16 desc[UR16][R22.64], R8 ;  /* 0x0000000816003986 */ /* 0x0003e2000c101510 */
[----:B------:R-:W-:Y:S01]  /*2d940*/  LEA R2, P3, R25, R82, 0x1 ;  /* 0x0000005219027211 */ /* 0x000fe200078608ff */
[----:B------:R-:W-:Y:S01]  /*2d950*/  IMAD R21, R81, 0x4, R25 ;  /* 0x0000000451157824 */ /* 0x000fe200078e0219 */
[----:B0-----:R-:W-:Y:S01]  /*2d960*/  ISETP.LT.AND P4, PT, R26, UR6, !P0 ;  /* 0x000000061a007c0c */ /* 0x001fe2000c781270 */
[----:B------:R-:W0:Y:S01]  /*2d970*/  LDCU UR6, c[0x0][0x39c] ;  /* 0x00007380ff0677ac */ /* 0x000e220008000800 */
[----:B------:R-:W-:Y:S01]  /*2d980*/  LEA.HI.X.SX32 R3, R25, R24, 0x1, P3 ;  /* 0x0000001819037211 */ /* 0x000fe200018f0eff */
[----:B------:R-:W-:Y:S01]  /*2d990*/  IMAD R25, R81, 0x4, R21 ;  /* 0x0000000451197824 */ /* 0x000fe200078e0215 */
[----:B--2---:R-:W-:Y:S01]  /*2d9a0*/  ISETP.LT.AND P1, PT, R27, UR5, !P0 ;  /* 0x000000051b007c0c */ /* 0x004fe2000c721270 */
[----:B------:R-:W2:Y:S01]  /*2d9b0*/  LDCU UR5, c[0x0][0x39c] ;  /* 0x00007380ff0577ac */ /* 0x000ea20008000800 */
[----:B------:R-:W-:Y:S02]  /*2d9c0*/  LEA R20, P3, R21, R82, 0x1 ;  /* 0x0000005215147211 */ /* 0x000fe400078608ff */
[----:B-1----:R-:W-:-:S02]  /*2d9d0*/  PRMT R23, R8, 0x7632, R23 ;  /* 0x0000763208177816 */ /* 0x002fc40000000017 */
[----:B------:R-:W-:Y:S02]  /*2d9e0*/  LOP3.LUT R26, R0, 0x138, RZ, 0xfc, !PT ;  /* 0x00000138001a7812 */ /* 0x000fe400078efcff */
[----:B------:R-:W-:Y:S01]  /*2d9f0*/  LEA.HI.X.SX32 R21, R21, R24, 0x1, P3 ;  /* 0x0000001815157211 */ /* 0x000fe200018f0eff */
[----:B------:R1:W-:Y:S01]  /*2da00*/  @P6 STG.E.U16 desc[UR16][R2.64], R23 ;  /* 0x0000001702006986 */ /* 0x0003e2000c101510 */
[C---:B------:R-:W-:Y:S02]  /*2da10*/  LEA R22, P6, R25.reuse, R82, 0x1 ;  /* 0x0000005219167211 */ /* 0x040fe400078c08ff */
[----:B----4-:R-:W-:Y:S01]  /*2da20*/  ISETP.LT.AND P3, PT, R26, UR4, !P0 ;  /* 0x000000041a007c0c */ /* 0x010fe2000c761270 */
[----:B------:R-:W4:Y:S01]  /*2da30*/  LDCU UR4, c[0x0][0x39c] ;  /* 0x00007380ff0477ac */ /* 0x000f220008000800 */
[----:B------:R5:W-:Y:S01]  /*2da40*/  @P5 STG.E.U16 desc[UR16][R20.64], R9 ;  /* 0x0000000914005986 */ /* 0x000be2000c101510 */
[----:B-1----:R-:W-:Y:S01]  /*2da50*/  LEA.HI.X.SX32 R23, R25, R24, 0x1, P6 ;  /* 0x0000001819177211 */ /* 0x002fe200030f0eff */
[----:B------:R-:W-:Y:S01]  /*2da60*/  IMAD R25, R81, 0x4, R25 ;  /* 0x0000000451197824 */ /* 0x000fe200078e0219 */
[----:B------:R-:W-:-:S02]  /*2da70*/  LOP3.LUT R3, R0, 0x140, RZ, 0xfc, !PT ;  /* 0x0000014000037812 */ /* 0x000fc400078efcff */
[----:B-----5:R-:W-:Y:S01]  /*2da80*/  PRMT R21, R9, 0x7632, R21 ;  /* 0x0000763209157816 */ /* 0x020fe20000000015 */
[----:B------:R-:W-:Y:S01]  /*2da90*/  IMAD R27, R81, 0x4, R25 ;  /* 0x00000004511b7824 */ /* 0x000fe200078e0219 */
[----:B------:R-:W-:Y:S02]  /*2daa0*/  LEA R2, P6, R25, R82, 0x1 ;  /* 0x0000005219027211 */ /* 0x000fe400078c08ff */
[----:B------:R-:W-:Y:S01]  /*2dab0*/  LOP3.LUT R8, R0, 0x13c, RZ, 0xfc, !PT ;  /* 0x0000013c00087812 */ /* 0x000fe200078efcff */
[----:B------:R1:W-:Y:S01]  /*2dac0*/  @P2 STG.E.U16 desc[UR16][R22.64], R21 ;  /* 0x0000001516002986 */ /* 0x0003e2000c101510 */
[----:B0-----:R-:W-:Y:S01]  /*2dad0*/  ISETP.LT.AND P2, PT, R3, UR6, !P0 ;  /* 0x0000000603007c0c */ /* 0x001fe2000c741270 */
[----:B------:R-:W0:Y:S01]  /*2dae0*/  LDCU UR6, c[0x0][0x39c] ;  /* 0x00007380ff0677ac */ /* 0x000e220008000800 */
[----:B------:R-:W-:Y:S02]  /*2daf0*/  LEA.HI.X.SX32 R3, R25, R24, 0x1, P6 ;  /* 0x0000001819037211 */ /* 0x000fe400030f0eff */
[----:B--2---:R-:W-:Y:S01]  /*2db00*/  ISETP.LT.AND P5, PT, R8, UR5, !P0 ;  /* 0x0000000508007c0c */ /* 0x004fe2000c7a1270 */
[----:B------:R-:W2:Y:S01]  /*2db10*/  LDCU UR5, c[0x0][0x39c] ;  /* 0x00007380ff0577ac */ /* 0x000ea20008000800 */
[----:B------:R-:W-:-:S02]  /*2db20*/  LEA R8, P6, R27, R82, 0x1 ;  /* 0x000000521b087211 */ /* 0x000fc400078c08ff */
[----:B------:R-:W-:Y:S01]  /*2db30*/  LOP3.LUT R20, R0, 0x144, RZ, 0xfc, !PT ;  /* 0x0000014400147812 */ /* 0x000fe200078efcff */
[----:B-1----:R-:W-:Y:S01]  /*2db40*/  IMAD R23, R81, 0x4, R27 ;  /* 0x0000000451177824 */ /* 0x002fe200078e021b */
[----:B------:R1:W-:Y:S01]  /*2db50*/  @P1 STG.E.U16 desc[UR16][R2.64], R10 ;  /* 0x0000000a02001986 */ /* 0x0003e2000c101510 */
[----:B------:R-:W-:Y:S02]  /*2db60*/  LEA.HI.X.SX32 R9, R27, R24, 0x1, P6 ;  /* 0x000000181b097211 */ /* 0x000fe400030f0eff */
[----:B----4-:R-:W-:Y:S01]  /*2db70*/  ISETP.LT.AND P1, PT, R20, UR4, !P0 ;  /* 0x0000000414007c0c */ /* 0x010fe2000c721270 */
[----:B------:R-:W4:Y:S01]  /*2db80*/  LDCU UR4, c[0x0][0x39c] ;  /* 0x00007380ff0477ac */ /* 0x000f220008000800 */
[C---:B------:R-:W-:Y:S02]  /*2db90*/  LEA R20, P6, R23.reuse, R82, 0x1 ;  /* 0x0000005217147211 */ /* 0x040fe400078c08ff */
[----:B------:R-:W-:Y:S02]  /*2dba0*/  PRMT R26, R10, 0x7632, R26 ;  /* 0x000076320a1a7816 */ /* 0x000fe4000000001a */
[----:B------:R-:W-:Y:S01]  /*2dbb0*/  LEA.HI.X.SX32 R21, R23, R24, 0x1, P6 ;  /* 0x0000001817157211 */ /* 0x000fe200030f0eff */
[----:B------:R-:W-:-:S02]  /*2dbc0*/  IMAD R23, R81, 0x4, R23 ;  /* 0x0000000451177824 */ /* 0x000fc400078e0217 */
[----:B------:R5:W-:Y:S01]  /*2dbd0*/  @P4 STG.E.U16 desc[UR16][R8.64], R26 ;  /* 0x0000001a08004986 */ /* 0x000be2000c101510 */
[----:B------:R-:W-:-:S03]  /*2dbe0*/  LOP3.LUT R25, R0, 0x148, RZ, 0xfc, !PT ;  /* 0x0000014800197812 */ /* 0x000fc600078efcff */
[----:B------:R0:W-:Y:S01]  /*2dbf0*/  @P3 STG.E.U16 desc[UR16][R20.64], R11 ;  /* 0x0000000b14003986 */ /* 0x0001e2000c101510 */
[----:B-1----:R-:W-:Y:S02]  /*2dc00*/  LEA R2, P3, R23, R82, 0x1 ;  /* 0x0000005217027211 */ /* 0x002fe400078608ff */
[----:B--2---:R-:W-:Y:S01]  /*2dc10*/  ISETP.LT.AND P4, PT, R25, UR5, !P0 ;  /* 0x0000000519007c0c */ /* 0x004fe2000c781270 */
[----:B------:R-:W1:Y:S01]  /*2dc20*/  LDCU UR5, c[0x0][0x39c] ;  /* 0x00007380ff0577ac */ /* 0x000e620008000800 */
[----:B-----5:R-:W-:Y:S01]  /*2dc30*/  IMAD R9, R81, 0x4, R23 ;  /* 0x0000000451097824 */ /* 0x020fe200078e0217 */
[----:B------:R-:W-:Y:S02]  /*2dc40*/  LEA.HI.X.SX32 R3, R23, R24, 0x1, P3 ;  /* 0x0000001817037211 */ /* 0x000fe400018f0eff */
[----:B------:R-:W-:Y:S01]  /*2dc50*/  PRMT R25, R11, 0x7632, R25 ;  /* 0x000076320b197816 */ /* 0x000fe20000000019 */
[----:B------:R-:W-:Y:S01]  /*2dc60*/  IMAD R23, R81, 0x4, R9 ;  /* 0x0000000451177824 */ /* 0x000fe200078e0209 */
[----:B------:R-:W-:-:S02]  /*2dc70*/  LEA R8, P3, R9, R82, 0x1 ;  /* 0x0000005209087211 */ /* 0x000fc400078608ff */
[----:B------:R-:W-:Y:S01]  /*2dc80*/  LOP3.LUT R10, R0, 0x150, RZ, 0xfc, !PT ;  /* 0x00000150000a7812 */ /* 0x000fe200078efcff */
[----:B------:R2:W-:Y:S01]  /*2dc90*/  @P5 STG.E.U16 desc[UR16][R2.64], R25 ;  /* 0x0000001902005986 */ /* 0x0005e2000c101510 */
[----:B------:R-:W-:Y:S02]  /*2dca0*/  LEA.HI.X.SX32 R9, R9, R24, 0x1, P3 ;  /* 0x0000001809097211 */ /* 0x000fe400018f0eff */
[----:B----4-:R-:W-:Y:S01]  /*2dcb0*/  ISETP.LT.AND P3, PT, R10, UR4, !P0 ;  /* 0x000000040a007c0c */ /* 0x010fe2000c761270 */
[----:B0-----:R-:W-:Y:S01]  /*2dcc0*/  IMAD R21, R81, 0x4, R23 ;  /* 0x0000000451157824 */ /* 0x001fe200078e0217 */
[C---:B------:R-:W-:Y:S01]  /*2dcd0*/  LEA R10, P5, R23.reuse, R82, 0x1 ;  /* 0x00000052170a7211 */ /* 0x040fe200078a08ff */
[----:B------:R-:W0:Y:S03]  /*2dce0*/  LDCU UR4, c[0x0][0x39c] ;  /* 0x00007380ff0477ac */ /* 0x000e260008000800 */
[----:B------:R-:W-:-:S02]  /*2dcf0*/  LEA.HI.X.SX32 R11, R23, R24, 0x1, P5 ;  /* 0x00000018170b7211 */ /* 0x000fc400028f0eff */
[----:B--2---:R-:W-:Y:S02]  /*2dd00*/  PRMT R3, R16, 0x7632, R3 ;  /* 0x0000763210037816 */ /* 0x004fe40000000003 */
[----:B------:R-:W-:Y:S01]  /*2dd10*/  LEA R2, P5, R21, R82, 0x1 ;  /* 0x0000005215027211 */ /* 0x000fe200078a08ff */
[----:B------:R-:W-:Y:S01]  /*2dd20*/  @P2 STG.E.U16 desc[UR16][R8.64], R16 ;  /* 0x0000001008002986 */ /* 0x000fe2000c101510 */
[----:B------:R-:W-:-:S03]  /*2dd30*/  LOP3.LUT R20, R0, 0x154, RZ, 0xfc, !PT ;  /* 0x0000015400147812 */ /* 0x000fc600078efcff */
[----:B------:R2:W-:Y:S01]  /*2dd40*/  @P1 STG.E.U16 desc[UR16][R10.64], R3 ;  /* 0x000000030a001986 */ /* 0x0005e2000c101510 */
[----:B------:R-:W-:Y:S02]  /*2dd50*/  LOP3.LUT R22, R0, 0x14c, RZ, 0xfc, !PT ;  /* 0x0000014c00167812 */ /* 0x000fe400078efcff */
[----:B-1----:R-:W-:Y:S01]  /*2dd60*/  ISETP.LT.AND P2, PT, R20, UR5, !P0 ;  /* 0x0000000514007c0c */ /* 0x002fe2000c741270 */
[----:B------:R-:W1:Y:S01]  /*2dd70*/  LDCU UR5, c[0x0][0x39c] ;  /* 0x00007380ff0577ac */ /* 0x000e620008000800 */
[----:B------:R-:W-:Y:S01]  /*2dd80*/  ISETP.LT.AND P6, PT, R22, UR6, !P0 ;  /* 0x0000000616007c0c */ /* 0x000fe2000c7c1270 */
[----:B------:R-:W4:Y:S01]  /*2dd90*/  LDCU UR6, c[0x0][0x39c] ;  /* 0x00007380ff0677ac */ /* 0x000f220008000800 */
[----:B--2---:R-:W-:Y:S01]  /*2dda0*/  LEA.HI.X.SX32 R3, R21, R24, 0x1, P5 ;  /* 0x0000001815037211 */ /* 0x004fe200028f0eff */
[----:B------:R-:W-:-:S04]  /*2ddb0*/  IMAD R21, R81, 0x4, R21 ;  /* 0x0000000451157824 */ /* 0x000fc800078e0215 */
[----:B------:R2:W-:Y:S01]  /*2ddc0*/  @P4 STG.E.U16 desc[UR16][R2.64], R17 ;  /* 0x0000001102004986 */ /* 0x0005e2000c101510 */
[----:B------:R-:W-:Y:S01]  /*2ddd0*/  LEA R8, P4, R21, R82, 0x1 ;  /* 0x0000005215087211 */ /* 0x000fe200078808ff */
[----:B------:R-:W-:Y:S01]  /*2dde0*/  IMAD R23, R81, 0x4, R21 ;  /* 0x0000000451177824 */ /* 0x000fe200078e0215 */
[----:B------:R-:W-:Y:S02]  /*2ddf0*/  LOP3.LUT R20, R0, 0x15c, RZ, 0xfc, !PT ;  /* 0x0000015c00147812 */ /* 0x000fe400078efcff */
[----:B------:R-:W-:Y:S02]  /*2de00*/  LEA.HI.X.SX32 R9, R21, R24, 0x1, P4 ;  /* 0x0000001815097211 */ /* 0x000fe400020f0eff */
[C---:B------:R-:W-:Y:S02]  /*2de10*/  LEA R10, P4, R23.reuse, R82, 0x1 ;  /* 0x00000052170a7211 */ /* 0x040fe400078808ff */
[----:B0-----:R-:W-:Y:S01]  /*2de20*/  ISETP.LT.AND P5, PT, R20, UR4, !P0 ;  /* 0x0000000414007c0c */ /* 0x001fe2000c7a1270 */
[----:B------:R-:W0:Y:S01]  /*2de30*/  LDCU UR4, c[0x0][0x39c] ;  /* 0x00007380ff0477ac */ /* 0x000e220008000800 */
[----:B------:R-:W-:-:S02]  /*2de40*/  LEA.HI.X.SX32 R11, R23, R24, 0x1, P4 ;  /* 0x00000018170b7211 */ /* 0x000fc400020f0eff */
[----:B--2---:R-:W-:Y:S01]  /*2de50*/  PRMT R3, R17, 0x7632, R3 ;  /* 0x0000763211037816 */ /* 0x004fe20000000003 */
[----:B------:R-:W-:Y:S01]  /*2de60*/  IMAD R23, R81, 0x4, R23 ;  /* 0x0000000451177824 */ /* 0x000fe200078e0217 */
[----:B------:R-:W-:-:S03]  /*2de70*/  LOP3.LUT R16, R0, 0x160, RZ, 0xfc, !PT ;  /* 0x0000016000107812 */ /* 0x000fc600078efcff */
[----:B------:R2:W-:Y:S01]  /*2de80*/  @P6 STG.E.U16 desc[UR16][R8.64], R3 ;  /* 0x0000000308006986 */ /* 0x0005e2000c101510 */
[----:B-1----:R-:W-:Y:S01]  /*2de90*/  ISETP.LT.AND P4, PT, R16, UR5, !P0 ;  /* 0x0000000510007c0c */ /* 0x002fe2000c781270 */
[----:B------:R-:W1:Y:S02]  /*2dea0*/  LDCU UR5, c[0x0][0x39c] ;  /* 0x00007380ff0577ac */ /* 0x000e640008000800 */
[----:B------:R5:W-:Y:S01]  /*2deb0*/  @P3 STG.E.U16 desc[UR16][R10.64], R18 ;  /* 0x000000120a003986 */ /* 0x000be2000c101510 */
[----:B------:R-:W-:Y:S01]  /*2dec0*/  LEA R2, P3, R23, R82, 0x1 ;  /* 0x0000005217027211 */ /* 0x000fe200078608ff */
[----:B------:R-:W-:Y:S01]  /*2ded0*/  IMAD R17, R81, 0x4, R23 ;  /* 0x0000000451117824 */ /* 0x000fe200078e0217 */
[----:B------:R-:W-:-:S04]  /*2dee0*/  LOP3.LUT R22, R0, 0x158, RZ, 0xfc, !PT ;  /* 0x0000015800167812 */ /* 0x000fc800078efcff */
[----:B----4-:R-:W-:Y:S01]  /*2def0*/  ISETP.LT.AND P1, PT, R22, UR6, !P0 ;  /* 0x0000000616007c0c */ /* 0x010fe2000c721270 */
[----:B------:R-:W4:Y:S01]  /*2df00*/  LDCU UR6, c[0x0][0x39c] ;  /* 0x00007380ff0677ac */ /* 0x000f220008000800 */
[----:B--2---:R-:W-:Y:S02]  /*2df10*/  LEA.HI.X.SX32 R3, R23, R24, 0x1, P3 ;  /* 0x0000001817037211 */ /* 0x004fe400018f0eff */
[----:B------:R-:W-:Y:S02]  /*2df20*/  PRMT R9, R18, 0x7632, R9 ;  /* 0x0000763212097816 */ /* 0x000fe40000000009 */
[----:B------:R-:W-:Y:S02]  /*2df30*/  LEA R8, P6, R17, R82, 0x1 ;  /* 0x0000005211087211 */ /* 0x000fe400078c08ff */
[----:B------:R-:W-:Y:S01]  /*2df40*/  LOP3.LUT R16, R0, 0x164, RZ, 0xfc, !PT ;  /* 0x0000016400107812 */ /* 0x000fe200078efcff */
[----:B------:R2:W-:Y:S03]  /*2df50*/  @P2 STG.E.U16 desc[UR16][R2.64], R9 ;  /* 0x0000000902002986 */ /* 0x0005e6000c101510 */
[----:B0-----:R-:W-:Y:S01]  /*2df60*/  ISETP.LT.AND P3, PT, R16, UR4, !P0 ;  /* 0x0000000410007c0c */ /* 0x001fe2000c761270 */
[----:B------:R-:W0:Y:S01]  /*2df70*/  LDCU UR4, c[0x0][0x39c] ;  /* 0x00007380ff0477ac */ /* 0x000e220008000800 */
[----:B-----5:R-:W-:-:S02]  /*2df80*/  LOP3.LUT R11, R0, 0x16c, RZ, 0xfc, !PT ;  /* 0x0000016c000b7812 */ /* 0x020fc400078efcff */
[----:B--2---:R-:W-:Y:S01]  /*2df90*/  LEA.HI.X.SX32 R9, R17, R24, 0x1, P6 ;  /* 0x0000001811097211 */ /* 0x004fe200030f0eff */
[----:B------:R-:W-:-:S04]  /*2dfa0*/  IMAD R17, R81, 0x4, R17 ;  /* 0x0000000451117824 */ /* 0x000fc800078e0211 */
[----:B------:R-:W-:Y:S01]  /*2dfb0*/  IMAD R21, R81, 0x4, R17 ;  /* 0x0000000451157824 */ /* 0x000fe200078e0211 */
[----:B------:R-:W-:Y:S01]  /*2dfc0*/  LEA R10, P6, R17, R82, 0x1 ;  /* 0x00000052110a7211 */ /* 0x000fe200078c08ff */
[----:B------:R2:W-:Y:S01]  /*2dfd0*/  @P1 STG.E.U16 desc[UR16][R8.64], R19 ;  /* 0x0000001308001986 */ /* 0x0005e2000c101510 */
[----:B-1----:R-:W-:Y:S01]  /*2dfe0*/  ISETP.LT.AND P1, PT, R11, UR5, !P0 ;  /* 0x000000050b007c0c */ /* 0x002fe2000c721270 */
[----:B------:R-:W1:Y:S01]  /*2dff0*/  LDCU UR5, c[0x0][0x39c] ;  /* 0x00007380ff0577ac */ /* 0x000e620008000800 */
[----:B------:R-:W-:Y:S02]  /*2e000*/  LEA.HI.X.SX32 R11, R17, R24, 0x1, P6 ;  /* 0x00000018110b7211 */ /* 0x000fe400030f0eff */
[C---:B------:R-:W-:Y:S02]  /*2e010*/  LEA R2, P6, R21.reuse, R82, 0x1 ;  /* 0x0000005215027211 */ /* 0x040fe400078c08ff */
[----:B------:R-:W-:Y:S02]  /*2e020*/  LOP3.LUT R16, R0, 0x168, RZ, 0xfc, !PT ;  /* 0x0000016800107812 */ /* 0x000fe400078efcff */
[----:B------:R-:W-:Y:S01]  /*2e030*/  LEA.HI.X.SX32 R3, R21, R24, 0x1, P6 ;  /* 0x0000001815037211 */ /* 0x000fe200030f0eff */
[----:B------:R-:W-:Y:S01]  /*2e040*/  IMAD R21, R81, 0x4, R21 ;  /* 0x0000000451157824 */ /* 0x000fe200078e0215 */
[----:B--2---:R-:W-:-:S02]  /*2e050*/  PRMT R9, R19, 0x7632, R9 ;  /* 0x0000763213097816 */ /* 0x004fc40000000009 */
[----:B----4-:R-:W-:Y:S01]  /*2e060*/  ISETP.LT.AND P2, PT, R16, UR6, !P0 ;  /* 0x0000000610007c0c */ /* 0x010fe2000c741270 */
[----:B------:R-:W-:Y:S01]  /*2e070*/  IMAD R17, R81, 0x4, R21 ;  /* 0x0000000451117824 */ /* 0x000fe200078e0215 */
[----:B------:R-:W-:Y:S01]  /*2e080*/  LOP3.LUT R16, R0, 0x170, RZ, 0xfc, !PT ;  /* 0x0000017000107812 */ /* 0x000fe200078efcff */
[----:B------:R2:W-:Y:S01]  /*2e090*/  @P5 STG.E.U16 desc[UR16][R10.64], R9 ;  /* 0x000000090a005986 */ /* 0x0005e2000c101510 */
[----:B------:R-:W4:Y:S02]  /*2e0a0*/  LDCU UR6, c[0x0][0x39c] ;  /* 0x00007380ff0677ac */ /* 0x000f240008000800 */
[----:B0-----:R-:W-:Y:S01]  /*2e0b0*/  ISETP.LT.AND P5, PT, R16, UR4, !P0 ;  /* 0x0000000410007c0c */ /* 0x001fe2000c7a1270 */
[----:B---3--:R0:W-:Y:S01]  /*2e0c0*/  @P4 STG.E.U16 desc[UR16][R2.64], R28 ;  /* 0x0000001c02004986 */ /* 0x0081e2000c101510 */
[----:B------:R-:W-:Y:S01]  /*2e0d0*/  LEA R8, P4, R21, R82, 0x1 ;  /* 0x0000005215087211 */ /* 0x000fe200078808ff */
[----:B------:R-:W3:Y:S01]  /*2e0e0*/  LDCU UR4, c[0x0][0x39c] ;  /* 0x00007380ff0477ac */ /* 0x000ee20008000800 */
[----:B------:R-:W-:-:S02]  /*2e0f0*/  LOP3.LUT R16, R0, 0x174, RZ, 0xfc, !PT ;  /* 0x0000017400107812 */ /* 0x000fc400078efcff */
[----:B--2---:R-:W-:Y:S02]  /*2e100*/  LEA.HI.X.SX32 R9, R21, R24, 0x1, P4 ;  /* 0x0000001815097211 */ /* 0x004fe400020f0eff */
[----:B------:R-:W-:Y:S01]  /*2e110*/  PRMT R11, R28, 0x7632, R11 ;  /* 0x000076321c0b7816 */ /* 0x000fe2000000000b */
[----:B------:R-:W2:Y:S01]  /*2e120*/  LDS.128 R20, [R80+0x3000] ;  /* 0x0030000050147984 */ /* 0x000ea20000000c00 */
[----:B------:R-:W-:-:S03]  /*2e130*/  LEA R10, P6, R17, R82, 0x1 ;  /* 0x00000052110a7211 */ /* 0x000fc600078c08ff */
[----:B------:R5:W-:Y:S01]  /*2e140*/  @P3 STG.E.U16 desc[UR16][R8.64], R11 ;  /* 0x0000000b08003986 */ /* 0x000be2000c101510 */
[----:B-1----:R-:W-:Y:S01]  /*2e150*/  ISETP.LT.AND P4, PT, R16, UR5, !P0 ;  /* 0x0000000510007c0c */ /* 0x002fe2000c781270 */
[----:B------:R-:W1:Y:S01]  /*2e160*/  LDCU UR5, c[0x0][0x39c] ;  /* 0x00007380ff0577ac */ /* 0x000e620008000800 */
[----:B0-----:R-:W-:Y:S02]  /*2e170*/  LOP3.LUT R3, R0, 0x17c, RZ, 0xfc, !PT ;  /* 0x0000017c00037812 */ /* 0x001fe400078efcff */
[----:B-----5:R-:W-:Y:S01]  /*2e180*/  LEA.HI.X.SX32 R11, R17, R24, 0x1, P6 ;  /* 0x00000018110b7211 */ /* 0x020fe200030f0eff */
[----:B------:R-:W-:-:S04]  /*2e190*/  IMAD R17, R81, 0x4, R17 ;  /* 0x0000000451117824 */ /* 0x000fc800078e0211 */
[----:B------:R-:W-:Y:S01]  /*2e1a0*/  IMAD R19, R81, 0x4, R17 ;  /* 0x0000000451137824 */ /* 0x000fe200078e0211 */
[----:B------:R-:W-:Y:S01]  /*2e1b0*/  LEA R2, P6, R17, R82, 0x1 ;  /* 0x0000005211027211 */ /* 0x000fe200078c08ff */
[----:B------:R0:W-:Y:S01]  /*2e1c0*/  @P2 STG.E.U16 desc[UR16][R10.64], R29 ;  /* 0x0000001d0a002986 */ /* 0x0001e2000c101510 */
[----:B---3--:R-:W-:Y:S01]  /*2e1d0*/  ISETP.LT.AND P2, PT, R3, UR4, !P0 ;  /* 0x0000000403007c0c */ /* 0x008fe2000c741270 */
[----:B------:R-:W3:Y:S01]  /*2e1e0*/  LDCU UR4, c[0x0][0x39c] ;  /* 0x00007380ff0477ac */ /* 0x000ee20008000800 */
[----:B------:R-:W-:Y:S02]  /*2e1f0*/  LEA.HI.X.SX32 R3, R17, R24, 0x1, P6 ;  /* 0x0000001811037211 */ /* 0x000fe400030f0eff */
[C---:B------:R-:W-:Y:S02]  /*2e200*/  LEA R8, P6, R19.reuse, R82, 0x1 ;  /* 0x0000005213087211 */ /* 0x040fe400078c08ff */
[----:B------:R-:W-:Y:S02]  /*2e210*/  LOP3.LUT R16, R0, 0x178, RZ, 0xfc, !PT ;  /* 0x0000017800107812 */ /* 0x000fe400078efcff */
[----:B------:R-:W-:Y:S01]  /*2e220*/  LEA.HI.X.SX32 R9, R19, R24, 0x1, P6 ;  /* 0x0000001813097211 */ /* 0x000fe200030f0eff */
[----:B------:R-:W-:Y:S01]  /*2e230*/  IMAD R19, R81, 0x4, R19 ;  /* 0x0000000451137824 */ /* 0x000fe200078e0213 */
[----:B0-----:R-:W-:-:S02]  /*2e240*/  PRMT R11, R29, 0x7632, R11 ;  /* 0x000076321d0b7816 */ /* 0x001fc4000000000b */
[----:B----4-:R-:W-:Y:S01]  /*2e250*/  ISETP.LT.AND P3, PT, R16, UR6, !P0 ;  /* 0x0000000610007c0c */ /* 0x010fe2000c761270 */
[----:B------:R-:W-:Y:S01]  /*2e260*/  IMAD R17, R81, 0x4, R19 ;  /* 0x0000000451117824 */ /* 0x000fe200078e0213 */
[----:B------:R-:W-:Y:S01]  /*2e270*/  LOP3.LUT R16, R0, 0x180, RZ, 0xfc, !PT ;  /* 0x0000018000107812 */ /* 0x000fe200078efcff */
[----:B------:R0:W-:Y:S01]  /*2e280*/  @P1 STG.E.U16 desc[UR16][R2.64], R11 ;  /* 0x0000000b02001986 */ /* 0x0001e2000c101510 */
[----:B------:R-:W4:Y:S02]  /*2e290*/  LDCU UR6, c[0x0][0x39c] ;  /* 0x00007380ff0677ac */ /* 0x000f240008000800 */
[----:B-1----:R-:W-:Y:S01]  /*2e2a0*/  ISETP.LT.AND P1, PT, R16, UR5, !P0 ;  /* 0x0000000510007c0c */ /* 0x002fe2000c721270 */
[----:B------:R1:W-:Y:S01]  /*2e2b0*/  @P5 STG.E.U16 desc[UR16][R8.64], R30 ;  /* 0x0000001e08005986 */ /* 0x0003e2000c101510 */
[----:B------:R-:W-:Y:S01]  /*2e2c0*/  LEA R10, P5, R19, R82, 0x1 ;  /* 0x00000052130a7211 */ /* 0x000fe200078a08ff */
[----:B------:R-:W5:Y:S01]  /*2e2d0*/  LDCU UR5, c[0x0][0x39c] ;  /* 0x00007380ff0577ac */ /* 0x000f620008000800 */
[----:B------:R-:W-:-:S02]  /*2e2e0*/  LOP3.LUT R16, R0, 0x184, RZ, 0xfc, !PT ;  /* 0x0000018400107812 */ /* 0x000fc400078efcff */
[----:B0-----:R-:W-:Y:S02]  /*2e2f0*/  LEA.HI.X.SX32 R11, R19, R24, 0x1, P5 ;  /* 0x00000018130b7211 */ /* 0x001fe400028f0eff */
[----:B------:R-:W-:Y:S02]  /*2e300*/  PRMT R3, R30, 0x7632, R3 ;  /* 0x000076321e037816 */ /* 0x000fe40000000003 */
[----:B------:R-:W-:-:S03]  /*2e310*/  LEA R2, P6, R17, R82, 0x1 ;  /* 0x0000005211027211 */ /* 0x000fc600078c08ff */
[----:B------:R0:W-:Y:S01]  /*2e320*/  @P4 STG.E.U16 desc[UR16][R10.64], R3 ;  /* 0x000000030a004986 */ /* 0x0001e2000c101510 */
[----:B---3--:R-:W-:Y:S01]  /*2e330*/  ISETP.LT.AND P5, PT, R16, UR4, !P0 ;  /* 0x0000000410007c0c */ /* 0x008fe2000c7a1270 */
[----:B------:R-:W3:Y:S01]  /*2e340*/  LDCU UR4, c[0x0][0x39c] ;  /* 0x00007380ff0477ac */ /* 0x000ee20008000800 */
[----:B-1----:R-:W-:Y:S02]  /*2e350*/  LOP3.LUT R9, R0, 0x18c, RZ, 0xfc, !PT ;  /* 0x0000018c00097812 */ /* 0x002fe400078efcff */
[----:B0-----:R-:W-:Y:S01]  /*2e360*/  LEA.HI.X.SX32 R3, R17, R24, 0x1, P6 ;  /* 0x0000001811037211 */ /* 0x001fe200030f0eff */
[----:B------:R-:W-:-:S04]  /*2e370*/  IMAD R17, R81, 0x4, R17 ;  /* 0x0000000451117824 */ /* 0x000fc800078e0211 */
[----:B------:R-:W-:Y:S01]  /*2e380*/  IMAD R19, R81, 0x4, R17 ;  /* 0x0000000451137824 */ /* 0x000fe200078e0211 */
[----:B------:R-:W-:Y:S01]  /*2e390*/  LEA R8, P6, R17, R82, 0x1 ;  /* 0x0000005211087211 */ /* 0x000fe200078c08ff */
[----:B------:R0:W-:Y:S01]  /*2e3a0*/  @P3 STG.E.U16 desc[UR16][R2.64], R31 ;  /* 0x0000001f02003986 */ /* 0x0001e2000c101510 */
[----:B-----5:R-:W-:Y:S01]  /*2e3b0*/  ISETP.LT.AND P3, PT, R9, UR5, !P0 ;  /* 0x0000000509007c0c */ /* 0x020fe2000c761270 */
[----:B------:R-:W1:Y:S01]  /*2e3c0*/  LDCU UR5, c[0x0][0x39c] ;  /* 0x00007380ff0577ac */ /* 0x000e620008000800 */
        /* <DEDUP_REMOVED lines=11> */
[----:B---3--:R-:W-:Y:S01]  /*2e480*/  ISETP.LT.AND P2, PT, R16, UR4, !P0 ;  /* 0x0000000410007c0c */ /* 0x008fe2000c741270 */
        /* <DEDUP_REMOVED lines=8> */
[----:B-1----:R-:W-:Y:S01]  /*2e510*/  ISETP.LT.AND P1, PT, R16, UR5, !P0 ;  /* 0x0000000510007c0c */ /* 0x002fe2000c721270 */
[----:B------:R-:W1:Y:S01]  /*2e520*/  LDCU UR5, c[0x0][0x39c] ;  /* 0x00007380ff0577ac */ /* 0x000e620008000800 */
[----:B---3--:R-:W-:Y:S02]  /*2e530*/  LOP3.LUT R11, R0, 0x19c, RZ, 0xfc, !PT ;  /* 0x0000019c000b7812 */ /* 0x008fe400078efcff */
[----:B0-----:R-:W-:Y:S01]  /*2e540*/  LEA.HI.X.SX32 R9, R17, R24, 0x1, P6 ;  /* 0x0000001811097211 */ /* 0x001fe200030f0eff */
[----:B------:R-:W-:-:S04]  /*2e550*/  IMAD R17, R81, 0x4, R17 ;  /* 0x0000000451117824 */ /* 0x000fc800078e0211 */
[----:B------:R-:W-:Y:S01]  /*2e560*/  IMAD R19, R81, 0x4, R17 ;  /* 0x0000000451137824 */ /* 0x000fe200078e0211 */
[----:B------:R-:W-:Y:S01]  /*2e570*/  LEA R10, P6, R17, R82, 0x1 ;  /* 0x00000052110a7211 */ /* 0x000fe200078c08ff */
[----:B------:R0:W-:Y:S01]  /*2e580*/  @P4 STG.E.U16 desc[UR16][R8.64], R53 ;  /* 0x0000003508004986 */ /* 0x0001e2000c101510 */
[----:B-----5:R-:W-:Y:S01]  /*2e590*/  ISETP.LT.AND P4, PT, R11, UR4, !P0 ;  /* 0x000000040b007c0c */ /* 0x020fe2000c781270 */
        /* <DEDUP_REMOVED lines=19> */
[C---:B------:R-:W-:Y:S02]  /*2e6d0*/  LEA R10, P6, R17.reuse, R82, 0x1 ;  /* 0x00000052110a7211 */ /* 0x040fe400078c08ff */
[----:B---3--:R-:W-:Y:S01]  /*2e6e0*/  ISETP.LT.AND P2, PT, R16, UR4, !P0 ;  /* 0x0000000410007c0c */ /* 0x008fe2000c741270 */
[----:B------:R0:W-:Y:S01]  /*2e6f0*/  @P1 STG.E.U16 desc[UR16][R8.64], R11 ;  /* 0x0000000b08001986 */ /* 0x0001e2000c101510 */
        /* <DEDUP_REMOVED lines=9> */
[----:B------:R-:W-:Y:S02]  /*2e790*/  LOP3.LUT R16, R0, 0x1a8, RZ, 0xfc, !PT ;  /* 0x000001a800107812 */ /* 0x000fe400078efcff */
[----:B------:R-:W-:Y:S02]  /*2e7a0*/  LEA.HI.X.SX32 R3, R17, R24, 0x1, P6 ;  /* 0x0000001811037211 */ /* 0x000fe400030f0eff */
[----:B------:R-:W-:Y:S02]  /*2e7b0*/  LEA R8, P6, R19, R82, 0x1 ;  /* 0x0000005213087211 */ /* 0x000fe400078c08ff */
[----:B----4-:R-:W-:Y:S01]  /*2e7c0*/  ISETP.LT.AND P1, PT, R16, UR6, !P0 ;  /* 0x0000000610007c0c */ /* 0x010fe2000c721270 */
[----:B------:R-:W4:Y:S01]  /*2e7d0*/  LDCU UR6, c[0x0][0x39c] ;  /* 0x00007380ff0677ac */ /* 0x000f220008000800 */
[----:B0-----:R-:W-:-:S02]  /*2e7e0*/  PRMT R11, R55, 0x7632, R11 ;  /* 0x00007632370b7816 */ /* 0x001fc4000000000b */
[----:B------:R-:W-:Y:S02]  /*2e7f0*/  LOP3.LUT R16, R0, 0x1b0, RZ, 0xfc, !PT ;  /* 0x000001b000107812 */ /* 0x000fe400078efcff */
[----:B------:R-:W-:Y:S01]  /*2e800*/  LEA.HI.X.SX32 R9, R19, R24, 0x1, P6 ;  /* 0x0000001813097211 */ /* 0x000fe200030f0eff */
[----:B------:R-:W-:Y:S01]  /*2e810*/  IMAD R19, R81, 0x4, R19 ;  /* 0x0000000451137824 */ /* 0x000fe200078e0213 */
[----:B------:R0:W-:Y:S01]  /*2e820*/  @P4 STG.E.U16 desc[UR16][R2.64], R11 ;  /* 0x0000000b02004986 */ /* 0x0001e2000c101510 */
[----:B---3--:R-:W-:Y:S01]  /*2e830*/  ISETP.LT.AND P4, PT, R16, UR4, !P0 ;  /* 0x0000000410007c0c */ /* 0x008fe2000c781270 */
[----:B------:R-:W3:Y:S02]  /*2e840*/  LDCU UR4, c[0x0][0x39c] ;  /* 0x00007380ff0477ac */ /* 0x000ee40008000800 */
[----:B------:R5:W-:Y:S01]  /*2e850*/  @P3 STG.E.U16 desc[UR16][R8.64], R4 ;  /* 0x0000000408003986 */ /* 0x000be2000c101510 */
[----:B------:R-:W-:Y:S01]  /*2e860*/  LEA R10, P3, R19, R82, 0x1 ;  /* 0x00000052130a7211 */ /* 0x000fe200078608ff */
[----:B------:R-:W-:Y:S01]  /*2e870*/  IMAD R17, R81, 0x4, R19 ;  /* 0x0000000451117824 */ /* 0x000fe200078e0213 */
[----:B------:R-:W-:-:S02]  /*2e880*/  LOP3.LUT R16, R0, 0x1b4, RZ, 0xfc, !PT ;  /* 0x000001b400107812 */ /* 0x000fc400078efcff */
[----:B0-----:R-:W-:Y:S02]  /*2e890*/  LEA.HI.X.SX32 R11, R19, R24, 0x1, P3 ;  /* 0x00000018130b7211 */ /* 0x001fe400018f0eff */
[----:B------:R-:W-:Y:S02]  /*2e8a0*/  PRMT R3, R4, 0x7632, R3 ;  /* 0x0000763204037816 */ /* 0x000fe40000000003 */
[C---:B------:R-:W-:Y:S02]  /*2e8b0*/  LEA R2, P6, R17.reuse, R82, 0x1 ;  /* 0x0000005211027211 */ /* 0x040fe400078c08ff */
[----:B-1----:R-:W-:Y:S01]  /*2e8c0*/  ISETP.LT.AND P3, PT, R16, UR5, !P0 ;  /* 0x0000000510007c0c */ /* 0x002fe2000c761270 */
[----:B------:R0:W-:Y:S01]  /*2e8d0*/  @P2 STG.E.U16 desc[UR16][R10.64], R3 ;  /* 0x000000030a002986 */ /* 0x0001e2000c101510 */
[----:B------:R-:W1:Y:S01]  /*2e8e0*/  LDCU UR5, c[0x0][0x39c] ;  /* 0x00007380ff0577ac */ /* 0x000e620008000800 */
[----:B-----5:R-:W-:Y:S02]  /*2e8f0*/  LOP3.LUT R4, R0, 0x1bc, RZ, 0xfc, !PT ;  /* 0x000001bc00047812 */ /* 0x020fe400078efcff */
[----:B0-----:R-:W-:Y:S01]  /*2e900*/  LEA.HI.X.SX32 R3, R17, R24, 0x1, P6 ;  /* 0x0000001811037211 */ /* 0x001fe200030f0eff */
[----:B------:R-:W-:-:S04]  /*2e910*/  IMAD R17, R81, 0x4, R17 ;  /* 0x0000000451117824 */ /* 0x000fc800078e0211 */
[----:B------:R0:W-:Y:S01]  /*2e920*/  @P1 STG.E.U16 desc[UR16][R2.64], R5 ;  /* 0x0000000502001986 */ /* 0x0001e2000c101510 */
[----:B------:R-:W-:Y:S01]  /*2e930*/  LEA R8, P6, R17, R82, 0x1 ;  /* 0x0000005211087211 */ /* 0x000fe200078c08ff */
[----:B------:R-:W-:Y:S01]  /*2e940*/  IMAD R19, R81, 0x4, R17 ;  /* 0x0000000451137824 */ /* 0x000fe200078e0211 */
[----:B---3--:R-:W-:Y:S01]  /*2e950*/  ISETP.LT.AND P1, PT, R4, UR4, !P0 ;  /* 0x0000000404007c0c */ /* 0x008fe2000c721270 */
[----:B------:R-:W3:Y:S01]  /*2e960*/  LDCU UR4, c[0x0][0x39c] ;  /* 0x00007380ff0477ac */ /* 0x000ee20008000800 */
[----:B------:R-:W-:Y:S02]  /*2e970*/  LEA.HI.X.SX32 R9, R17, R24, 0x1, P6 ;  /* 0x0000001811097211 */ /* 0x000fe400030f0eff */
[----:B------:R-:W-:Y:S02]  /*2e980*/  LEA R10, P6, R19, R82, 0x1 ;  /* 0x00000052130a7211 */ /* 0x000fe400078c08ff */
[----:B------:R-:W-:Y:S02]  /*2e990*/  LOP3.LUT R16, R0, 0x1b8, RZ, 0xfc, !PT ;  /* 0x000001b800107812 */ /* 0x000fe400078efcff */
[----:B0-----:R-:W-:-:S02]  /*2e9a0*/  PRMT R3, R5, 0x7632, R3 ;  /* 0x0000763205037816 */ /* 0x001fc40000000003 */
[----:B------:R-:W-:Y:S02]  /*2e9b0*/  LOP3.LUT R4, R0, 0x1c0, RZ, 0xfc, !PT ;  /* 0x000001c000047812 */ /* 0x000fe400078efcff */
[----:B------:R-:W-:Y:S01]  /*2e9c0*/  LEA.HI.X.SX32 R11, R19, R24, 0x1, P6 ;  /* 0x00000018130b7211 */ /* 0x000fe200030f0eff */
[----:B------:R-:W-:Y:S01]  /*2e9d0*/  IMAD R19, R81, 0x4, R19 ;  /* 0x0000000451137824 */ /* 0x000fe200078e0213 */
[----:B----4-:R-:W-:Y:S01]  /*2e9e0*/  ISETP.LT.AND P2, PT, R16, UR6, !P0 ;  /* 0x0000000610007c0c */ /* 0x010fe2000c741270 */
[----:B------:R-:W0:Y:S01]  /*2e9f0*/  LDCU UR6, c[0x0][0x39c] ;  /* 0x00007380ff0677ac */ /* 0x000e220008000800 */
[----:B------:R4:W-:Y:S01]  /*2ea00*/  @P5 STG.E.U16 desc[UR16][R8.64], R3 ;  /* 0x0000000308005986 */ /* 0x0009e2000c101510 */
[----:B-1----:R-:W-:Y:S01]  /*2ea10*/  ISETP.LT.AND P5, PT, R4, UR5, !P0 ;  /* 0x0000000504007c0c */ /* 0x002fe2000c7a1270 */
[----:B------:R-:W1:Y:S02]  /*2ea20*/  LDCU UR5, c[0x0][0x39c] ;  /* 0x00007380ff0577ac */ /* 0x000e640008000800 */
[----:B------:R5:W-:Y:S01]  /*2ea30*/  @P4 STG.E.U16 desc[UR16][R10.64], R6 ;  /* 0x000000060a004986 */ /* 0x000be2000c101510 */
[----:B------:R-:W-:Y:S01]  /*2ea40*/  LEA R2, P4, R19, R82, 0x1 ;  /* 0x0000005213027211 */ /* 0x000fe200078808ff */
[----:B------:R-:W-:Y:S01]  /*2ea50*/  IMAD R17, R81, 0x4, R19 ;  /* 0x0000000451117824 */ /* 0x000fe200078e0213 */
[----:B------:R-:W-:-:S02]  /*2ea60*/  LOP3.LUT R4, R0, 0x1c4, RZ, 0xfc, !PT ;  /* 0x000001c400047812 */ /* 0x000fc400078efcff */
[----:B------:R-:W-:Y:S02]  /*2ea70*/  PRMT R5, R6, 0x7632, R5 ;  /* 0x0000763206057816 */ /* 0x000fe40000000005 */
[----:B----4-:R-:W-:Y:S02]  /*2ea80*/  LEA.HI.X.SX32 R3, R19, R24, 0x1, P4 ;  /* 0x0000001813037211 */ /* 0x010fe400020f0eff */
[----:B---3--:R-:W-:Y:S01]  /*2ea90*/  ISETP.LT.AND P4, PT, R4, UR4, !P0 ;  /* 0x0000000404007c0c */ /* 0x008fe2000c781270 */
[----:B------:R-:W3:Y:S01]  /*2eaa0*/  LDCU UR4, c[0x0][0x39c] ;  /* 0x00007380ff0477ac */ /* 0x000ee20008000800 */
[----:B------:R-:W-:Y:S01]  /*2eab0*/  LEA R4, P6, R17, R82, 0x1 ;  /* 0x0000005211047211 */ /* 0x000fe200078c08ff */
[----:B------:R4:W-:Y:S01]  /*2eac0*/  @P3 STG.E.U16 desc[UR16][R2.64], R5 ;  /* 0x0000000502003986 */ /* 0x0009e2000c101510 */
[C---:B------:R-:W-:Y:S02]  /*2ead0*/  LOP3.LUT R8, R0.reuse, 0x1c8, RZ, 0xfc, !PT ;  /* 0x000001c800087812 */ /* 0x040fe400078efcff */
[----:B-----5:R-:W-:-:S02]  /*2eae0*/  LOP3.LUT R6, R0, 0x1cc, RZ, 0xfc, !PT ;  /* 0x000001cc00067812 */ /* 0x020fc400078efcff */
[----:B0-----:R-:W-:Y:S01]  /*2eaf0*/  ISETP.LT.AND P3, PT, R8, UR6, !P0 ;  /* 0x0000000608007c0c */ /* 0x001fe2000c761270 */
[----:B------:R-:W0:Y:S01]  /*2eb00*/  LDCU UR6, c[0x0][0x39c] ;  /* 0x00007380ff0677ac */ /* 0x000e220008000800 */
[----:B----4-:R-:W-:Y:S01]  /*2eb10*/  LEA.HI.X.SX32 R5, R17, R24, 0x1, P6 ;  /* 0x0000001811057211 */ /* 0x010fe200030f0eff */
[----:B------:R-:W-:-:S04]  /*2eb20*/  IMAD R17, R81, 0x4, R17 ;  /* 0x0000000451117824 */ /* 0x000fc800078e0211 */
[----:B------:R4:W-:Y:S01]  /*2eb30*/  @P2 STG.E.U16 desc[UR16][R4.64], R7 ;  /* 0x0000000704002986 */ /* 0x0009e2000c101510 */
[----:B------:R-:W-:Y:S01]  /*2eb40*/  LEA R8, P6, R17, R82, 0x1 ;  /* 0x0000005211087211 */ /* 0x000fe200078c08ff */
[----:B------:R-:W-:Y:S01]  /*2eb50*/  IMAD R11, R81, 0x4, R17 ;  /* 0x00000004510b7824 */ /* 0x000fe200078e0211 */
[----:B-1----:R-:W-:Y:S01]  /*2eb60*/  ISETP.LT.AND P2, PT, R6, UR5, !P0 ;  /* 0x0000000506007c0c */ /* 0x002fe2000c741270 */
[----:B------:R-:W1:Y:S01]  /*2eb70*/  LDCU UR5, c[0x0][0x39c] ;  /* 0x00007380ff0577ac */ /* 0x000e620008000800 */
[----:B------:R-:W-:Y:S02]  /*2eb80*/  LEA.HI.X.SX32 R9, R17, R24, 0x1, P6 ;  /* 0x0000001811097211 */ /* 0x000fe400030f0eff */
[C---:B------:R-:W-:Y:S02]  /*2eb90*/  LEA R2, P6, R11.reuse, R82, 0x1 ;  /* 0x000000520b027211 */ /* 0x040fe400078c08ff */
[----:B------:R-:W-:Y:S02]  /*2eba0*/  LOP3.LUT R6, R0, 0x1d0, RZ, 0xfc, !PT ;  /* 0x000001d000067812 */ /* 0x000fe400078efcff */
[----:B------:R-:W-:-:S02]  /*2ebb0*/  LEA.HI.X.SX32 R3, R11, R24, 0x1, P6 ;  /* 0x000000180b037211 */ /* 0x000fc400030f0eff */
[----:B----4-:R-:W-:Y:S01]  /*2ebc0*/  PRMT R5, R7, 0x7632, R5 ;  /* 0x0000763207057816 */ /* 0x010fe20000000005 */
[----:B------:R-:W-:-:S04]  /*2ebd0*/  IMAD R11, R81, 0x4, R11 ;  /* 0x00000004510b7824 */ /* 0x000fc800078e020b */
[----:B------:R4:W-:Y:S01]  /*2ebe0*/  @P1 STG.E.U16 desc[UR16][R8.64], R5 ;  /* 0x0000000508001986 */ /* 0x0009e2000c101510 */
[----:B---3--:R-:W-:Y:S01]  /*2ebf0*/  ISETP.LT.AND P1, PT, R6, UR4, !P0 ;  /* 0x0000000406007c0c */ /* 0x008fe2000c721270 */
[----:B------:R-:W3:Y:S02]  /*2ec00*/  LDCU UR4, c[0x0][0x39c] ;  /* 0x00007380ff0477ac */ /* 0x000ee40008000800 */
[----:B------:R5:W-:Y:S01]  /*2ec10*/  @P5 STG.E.U16 desc[UR16][R2.64], R12 ;  /* 0x0000000c02005986 */ /* 0x000be2000c101510 */
[----:B------:R-:W-:Y:S01]  /*2ec20*/  LEA R4, P5, R11, R82, 0x1 ;  /* 0x000000520b047211 */ /* 0x000fe200078a08ff */
[----:B------:R-:W-:Y:S01]  /*2ec30*/  IMAD R17, R81, 0x4, R11 ;  /* 0x0000000451117824 */ /* 0x000fe200078e020b */
[----:B------:R-:W-:Y:S02]  /*2ec40*/  LOP3.LUT R6, R0, 0x1d4, RZ, 0xfc, !PT ;  /* 0x000001d400067812 */ /* 0x000fe400078efcff */
[----:B------:R-:W-:Y:S02]  /*2ec50*/  PRMT R7, R12, 0x7632, R7 ;  /* 0x000076320c077816 */ /* 0x000fe40000000007 */
[----:B----4-:R-:W-:-:S02]  /*2ec60*/  LEA.HI.X.SX32 R5, R11, R24, 0x1, P5 ;  /* 0x000000180b057211 */ /* 0x010fc400028f0eff */
[----:B-1----:R-:W-:Y:S01]  /*2ec70*/  ISETP.LT.AND P5, PT, R6, UR5, !P0 ;  /* 0x0000000506007c0c */ /* 0x002fe2000c7a1270 */
[----:B------:R-:W1:Y:S01]  /*2ec80*/  LDCU UR5, c[0x0][0x39c] ;  /* 0x00007380ff0577ac */ /* 0x000e620008000800 */
[C---:B------:R-:W-:Y:S01]  /*2ec90*/  LEA R6, P6, R17.reuse, R82, 0x1 ;  /* 0x0000005211067211 */ /* 0x040fe200078c08ff */
[----:B------:R4:W-:Y:S01]  /*2eca0*/  @P4 STG.E.U16 desc[UR16][R4.64], R7 ;  /* 0x0000000704004986 */ /* 0x0009e2000c101510 */
[----:B-----5:R-:W-:Y:S02]  /*2ecb0*/  LOP3.LUT R3, R0, 0x1dc, RZ, 0xfc, !PT ;  /* 0x000001dc00037812 */ /* 0x020fe400078efcff */
[----:B----4-:R-:W-:Y:S01]  /*2ecc0*/  LEA.HI.X.SX32 R7, R17, R24, 0x1, P6 ;  /* 0x0000001811077211 */ /* 0x010fe200030f0eff */
[----:B------:R-:W-:-:S04]  /*2ecd0*/  IMAD R17, R81, 0x4, R17 ;  /* 0x0000000451117824 */ /* 0x000fc800078e0211 */
[----:B------:R-:W-:Y:S01]  /*2ece0*/  IMAD R9, R81, 0x4, R17 ;  /* 0x0000000451097824 */ /* 0x000fe200078e0211 */
[----:B------:R-:W-:Y:S01]  /*2ecf0*/  LEA R2, P6, R17, R82, 0x1 ;  /* 0x0000005211027211 */ /* 0x000fe200078c08ff */
[----:B------:R4:W-:Y:S01]  /*2ed00*/  @P3 STG.E.U16 desc[UR16][R6.64], R13 ;  /* 0x0000000d06003986 */ /* 0x0009e2000c101510 */
[----:B---3--:R-:W-:Y:S01]  /*2ed10*/  ISETP.LT.AND P3, PT, R3, UR4, !P0 ;  /* 0x0000000403007c0c */ /* 0x008fe2000c761270 */
[----:B------:R-:W3:Y:S01]  /*2ed20*/  LDCU UR4, c[0x0][0x39c] ;  /* 0x00007380ff0477ac */ /* 0x000ee20008000800 */
[----:B------:R-:W-:Y:S02]  /*2ed30*/  LEA.HI.X.SX32 R3, R17, R24, 0x1, P6 ;  /* 0x0000001811037211 */ /* 0x000fe400030f0eff */
[----:B------:R-:W-:Y:S02]  /*2ed40*/  LEA R4, P6, R9, R82, 0x1 ;  /* 0x0000005209047211 */ /* 0x000fe400078c08ff */
[----:B------:R-:W-:Y:S02]  /*2ed50*/  LOP3.LUT R8, R0, 0x1d8, RZ, 0xfc, !PT ;  /* 0x000001d800087812 */ /* 0x000fe400078efcff */
[----:B------:R-:W-:-:S02]  /*2ed60*/  PRMT R10, R13, 0x7632, R10 ;  /* 0x000076320d0a7816 */ /* 0x000fc4000000000a */
[----:B------:R-:W-:Y:S01]  /*2ed70*/  LEA.HI.X.SX32 R5, R9, R24, 0x1, P6 ;  /* 0x0000001809057211 */ /* 0x000fe200030f0eff */
[C---:B------:R-:W-:Y:S01]  /*2ed80*/  IMAD R9, R81.reuse, 0x4, R9 ;  /* 0x0000000451097824 */ /* 0x040fe200078e0209 */
[----:B0-----:R-:W-:Y:S01]  /*2ed90*/  ISETP.LT.AND P4, PT, R8, UR6, !P0 ;  /* 0x0000000608007c0c */ /* 0x001fe2000c781270 */
[----:B------:R0:W-:Y:S01]  /*2eda0*/  @P2 STG.E.U16 desc[UR16][R2.64], R10 ;  /* 0x0000000a02002986 */ /* 0x0001e2000c101510 */
[----:B------:R-:W-:Y:S01]  /*2edb0*/  LOP3.LUT R8, R0, 0x1e0, RZ, 0xfc, !PT ;  /* 0x000001e000087812 */ /* 0x000fe200078efcff */
[----:B------:R-:W-:Y:S01]  /*2edc0*/  IMAD R11, R81, 0x4, R9 ;  /* 0x00000004510b7824 */ /* 0x000fe200078e0209 */
[----:B------:R-:W5:Y:S01]  /*2edd0*/  LDCU UR6, c[0x0][0x39c] ;  /* 0x00007380ff0677ac */ /* 0x000f620008000800 */
[----:B------:R2:W-:Y:S01]  /*2ede0*/  @P1 STG.E.U16 desc[UR16][R4.64], R14 ;  /* 0x0000000e04001986 */ /* 0x0005e2000c101510 */
[----:B-1----:R-:W-:Y:S02]  /*2edf0*/  ISETP.LT.AND P2, PT, R8, UR5, !P0 ;  /* 0x0000000508007c0c */ /* 0x002fe4000c741270 */
[C---:B----4-:R-:W-:Y:S01]  /*2ee00*/  LEA R6, P1, R9.reuse, R82, 0x1 ;  /* 0x0000005209067211 */ /* 0x050fe200078208ff */
[----:B------:R-:W1:Y:S03]  /*2ee10*/  LDCU UR5, c[0x0][0x39c] ;  /* 0x00007380ff0577ac */ /* 0x000e660008000800 */
[----:B------:R-:W-:-:S02]  /*2ee20*/  LEA.HI.X.SX32 R7, R9, R24, 0x1, P1 ;  /* 0x0000001809077211 */ /* 0x000fc400008f0eff */
[----:B0-----:R-:W-:Y:S02]  /*2ee30*/  PRMT R3, R14, 0x7632, R3 ;  /* 0x000076320e037816 */ /* 0x001fe40000000003 */
[----:B------:R-:W-:-:S03]  /*2ee40*/  LEA R2, P6, R11, R82, 0x1 ;  /* 0x000000520b027211 */ /* 0x000fc600078c08ff */
[----:B------:R0:W-:Y:S01]  /*2ee50*/  @P5 STG.E.U16 desc[UR16][R6.64], R3 ;  /* 0x0000000306005986 */ /* 0x0001e2000c101510 */
[C---:B--2---:R-:W-:Y:S02]  /*2ee60*/  LOP3.LUT R5, R0.reuse, 0x1ec, RZ, 0xfc, !PT ;  /* 0x000001ec00057812 */ /* 0x044fe400078efcff */
[----:B------:R-:W-:Y:S02]  /*2ee70*/  LOP3.LUT R8, R0, 0x1e4, RZ, 0xfc, !PT ;  /* 0x000001e400087812 */ /* 0x000fe400078efcff */
[----:B0-----:R-:W-:Y:S01]  /*2ee80*/  LEA.HI.X.SX32 R3, R11, R24, 0x1, P6 ;  /* 0x000000180b037211 */ /* 0x001fe200030f0eff */
[----:B------:R-:W-:-:S04]  /*2ee90*/  IMAD R11, R81, 0x4, R11 ;  /* 0x00000004510b7824 */ /* 0x000fc800078e020b */
[----:B------:R-:W-:Y:S01]  /*2eea0*/  IMAD R9, R81, 0x4, R11 ;  /* 0x0000000451097824 */ /* 0x000fe200078e020b */
[----:B------:R-:W-:Y:S01]  /*2eeb0*/  LEA R4, P6, R11, R82, 0x1 ;  /* 0x000000520b047211 */ /* 0x000fe200078c08ff */
[----:B------:R0:W-:Y:S01]  /*2eec0*/  @P4 STG.E.U16 desc[UR16][R2.64], R15 ;  /* 0x0000000f02004986 */ /* 0x0001e2000c101510 */
[----:B-1----:R-:W-:Y:S01]  /*2eed0*/  ISETP.LT.AND P4, PT, R5, UR5, !P0 ;  /* 0x0000000505007c0c */ /* 0x002fe2000c781270 */
[----:B------:R-:W1:Y:S01]  /*2eee0*/  LDCU UR5, c[0x0][0x39c] ;  /* 0x00007380ff0577ac */ /* 0x000e620008000800 */
[----:B------:R-:W-:Y:S02]  /*2eef0*/  LEA.HI.X.SX32 R5, R11, R24, 0x1, P6 ;  /* 0x000000180b057211 */ /* 0x000fe400030f0eff */
[----:B---3--:R-:W-:Y:S01]  /*2ef00*/  ISETP.LT.AND P1, PT, R8, UR4, !P0 ;  /* 0x0000000408007c0c */ /* 0x008fe2000c721270 */
[----:B------:R-:W2:Y:S01]  /*2ef10*/  LDCU UR4, c[0x0][0x39c] ;  /* 0x00007380ff0477ac */ /* 0x000ea20008000800 */
[----:B------:R-:W-:Y:S01]  /*2ef20*/  LEA R6, P6, R9, R82, 0x1 ;  /* 0x0000005209067211 */ /* 0x000fe200078c08ff */
[----:B------:R-:W-:-:S03]  /*2ef30*/  IMAD R11, R81, 0x4, R9 ;  /* 0x00000004510b7824 */ /* 0x000fc600078e0209 */
[----:B------:R-:W-:Y:S02]  /*2ef40*/  LEA.HI.X.SX32 R7, R9, R24, 0x1, P6 ;  /* 0x0000001809077211 */ /* 0x000fe400030f0eff */
[----:B0-----:R-:W-:Y:S01]  /*2ef50*/  PRMT R3, R15, 0x7632, R3 ;  /* 0x000076320f037816 */ /* 0x001fe20000000003 */
[----:B------:R-:W-:Y:S01]  /*2ef60*/  IMAD R9, R81, 0x4, R11 ;  /* 0x0000000451097824 */ /* 0x000fe200078e020b */
[----:B------:R-:W-:-:S03]  /*2ef70*/  LOP3.LUT R8, R0, 0x1e8, RZ, 0xfc, !PT ;  /* 0x000001e800087812 */ /* 0x000fc600078efcff */
[----:B------:R0:W-:Y:S01]  /*2ef80*/  @P3 STG.E.U16 desc[UR16][R4.64], R3 ;  /* 0x0000000304003986 */ /* 0x0001e2000c101510 */
[----:B------:R-:W-:-:S03]  /*2ef90*/  IMAD R13, R81, 0x4, R9 ;  /* 0x00000004510d7824 */ /* 0x000fc600078e0209 */
[----:B------:R-:W-:Y:S01]  /*2efa0*/  @P2 STG.E.U16 desc[UR16][R6.64], R20 ;  /* 0x0000001406002986 */ /* 0x000fe2000c101510 */
[C---:B------:R-:W-:Y:S02]  /*2efb0*/  LEA R2, P2, R11.reuse, R82, 0x1 ;  /* 0x000000520b027211 */ /* 0x040fe400078408ff */
[----:B-----5:R-:W-:Y:S01]  /*2efc0*/  ISETP.LT.AND P5, PT, R8, UR6, !P0 ;  /* 0x0000000608007c0c */ /* 0x020fe2000c7a1270 */
[----:B------:R-:W3:Y:S01]  /*2efd0*/  LDCU UR6, c[0x0][0x39c] ;  /* 0x00007380ff0677ac */ /* 0x000ee20008000800 */
[----:B------:R-:W-:Y:S02]  /*2efe0*/  LOP3.LUT R8, R0, 0x1f0, RZ, 0xfc, !PT ;  /* 0x000001f000087812 */ /* 0x000fe400078efcff */
[----:B0-----:R-:W-:Y:S01]  /*2eff0*/  LEA.HI.X.SX32 R3, R11, R24, 0x1, P2 ;  /* 0x000000180b037211 */ /* 0x001fe200010f0eff */
[C---:B------:R-:W-:Y:S01]  /*2f000*/  IMAD R11, R81.reuse, 0x4, R13 ;  /* 0x00000004510b7824 */ /* 0x040fe200078e020d */
[----:B------:R-:W-:Y:S02]  /*2f010*/  PRMT R5, R20, 0x7632, R5 ;  /* 0x0000763214057816 */ /* 0x000fe40000000005 */
[----:B--2---:R-:W-:Y:S01]  /*2f020*/  ISETP.LT.AND P3, PT, R8, UR4, !P0 ;  /* 0x0000000408007c0c */ /* 0x004fe2000c761270 */
[C---:B------:R-:W-:Y:S01]  /*2f030*/  IMAD R15, R81.reuse, 0x4, R11 ;  /* 0x00000004510f7824 */ /* 0x040fe200078e020b */
[----:B------:R-:W0:Y:S01]  /*2f040*/  LDCU UR4, c[0x0][0x39c] ;  /* 0x00007380ff0477ac */ /* 0x000e220008000800 */
[----:B------:R2:W-:Y:S01]  /*2f050*/  @P1 STG.E.U16 desc[UR16][R2.64], R5 ;  /* 0x0000000502001986 */ /* 0x0005e2000c101510 */
[----:B------:R-:W-:Y:S01]  /*2f060*/  LOP3.LUT R8, R0, 0x1f4, RZ, 0xfc, !PT ;  /* 0x000001f400087812 */ /* 0x000fe200078efcff */
[----:B------:R-:W-:Y:S01]  /*2f070*/  IMAD R17, R81, 0x4, R15 ;  /* 0x0000000451117824 */ /* 0x000fe200078e020f */
[----:B------:R-:W-:-:S02]  /*2f080*/  LEA R4, P1, R9, R82, 0x1 ;  /* 0x0000005209047211 */ /* 0x000fc400078208ff */
[----:B-1----:R-:W-:Y:S01]  /*2f090*/  ISETP.LT.AND P2, PT, R8, UR5, !P0 ;  /* 0x0000000508007c0c */ /* 0x002fe2000c741270 */
[----:B------:R-:W-:Y:S01]  /*2f0a0*/  IMAD R81, R81, 0x4, R17 ;  /* 0x0000000451517824 */ /* 0x000fe200078e0211 */
[----:B--2---:R-:W-:Y:S02]  /*2f0b0*/  LEA.HI.X.SX32 R5, R9, R24, 0x1, P1 ;  /* 0x0000001809057211 */ /* 0x004fe400008f0eff */
[-C--:B------:R-:W-:Y:S02]  /*2f0c0*/  LEA R8, P1, R11, R82.reuse, 0x1 ;  /* 0x000000520b087211 */ /* 0x080fe400078208ff */
[----:B------:R-:W-:Y:S02]  /*2f0d0*/  LEA R6, P6, R13, R82, 0x1 ;  /* 0x000000520d067211 */ /* 0x000fe400078c08ff */
[----:B------:R-:W-:Y:S02]  /*2f0e0*/  LEA.HI.X.SX32 R9, R11, R24, 0x1, P1 ;  /* 0x000000180b097211 */ /* 0x000fe400008f0eff */
[----:B------:R-:W-:-:S02]  /*2f0f0*/  LEA R2, P1, R81, R82, 0x1 ;  /* 0x0000005251027211 */ /* 0x000fc400078208ff */
[C---:B------:R-:W-:Y:S02]  /*2f100*/  LOP3.LUT R12, R0.reuse, 0x1fc, RZ, 0xfc, !PT ;  /* 0x000001fc000c7812 */ /* 0x040fe400078efcff */
[----:B------:R-:W-:Y:S02]  /*2f110*/  LOP3.LUT R0, R0, 0x1f8, RZ, 0xfc, !PT ;  /* 0x000001f800007812 */ /* 0x000fe400078efcff */
[-C--:B------:R-:W-:Y:S02]  /*2f120*/  LEA.HI.X.SX32 R7, R13, R24.reuse, 0x1, P6 ;  /* 0x000000180d077211 */ /* 0x080fe400030f0eff */
[----:B------:R-:W-:Y:S02]  /*2f130*/  LEA.HI.X.SX32 R3, R81, R24, 0x1, P1 ;  /* 0x0000001851037211 */ /* 0x000fe400008f0eff */
[----:B------:R-:W-:Y:S02]  /*2f140*/  LEA R10, P6, R15, R82, 0x1 ;  /* 0x000000520f0a7211 */ /* 0x000fe400078c08ff */
[----:B---3--:R-:W-:-:S02]  /*2f150*/  ISETP.LT.AND P1, PT, R12, UR6, !P0 ;  /* 0x000000060c007c0c */ /* 0x008fc4000c721270 */
[----:B0-----:R-:W-:Y:S02]  /*2f160*/  ISETP.LT.AND P0, PT, R0, UR4, !P0 ;  /* 0x0000000400007c0c */ /* 0x001fe4000c701270 */
[----:B------:R-:W-:Y:S02]  /*2f170*/  LEA.HI.X.SX32 R11, R15, R24, 0x1, P6 ;  /* 0x000000180f0b7211 */ /* 0x000fe400030f0eff */
[----:B------:R-:W-:Y:S02]  /*2f180*/  PRMT R0, R21, 0x7632, R0 ;  /* 0x0000763215007816 */ /* 0x000fe40000000000 */
[C---:B------:R-:W-:Y:S01]  /*2f190*/  LEA R82, P6, R17.reuse, R82, 0x1 ;  /* 0x0000005211527211 */ /* 0x040fe200078c08ff */
[----:B------:R0:W-:Y:S03]  /*2f1a0*/  @P5 STG.E.U16 desc[UR16][R4.64], R21 ;  /* 0x0000001504005986 */ /* 0x0001e6000c101510 */
[----:B------:R-:W-:Y:S01]  /*2f1b0*/  LEA.HI.X.SX32 R83, R17, R24, 0x1, P6 ;  /* 0x0000001811537211 */ /* 0x000fe200030f0eff */
[----:B------:R1:W-:Y:S04]  /*2f1c0*/  @P4 STG.E.U16 desc[UR16][R6.64], R0 ;  /* 0x0000000006004986 */ /* 0x0003e8000c101510 */
[----:B------:R2:W-:Y:S01]  /*2f1d0*/  @P3 STG.E.U16 desc[UR16][R8.64], R22 ;  /* 0x0000001608003986 */ /* 0x0005e2000c101510 */
[----:B0-----:R-:W-:-:S02]  /*2f1e0*/  PRMT R5, R22, 0x7632, R5 ;  /* 0x0000763216057816 */ /* 0x001fc40000000005 */
[----:B-1----:R-:W-:-:S03]  /*2f1f0*/  PRMT R7, R23, 0x7632, R7 ;  /* 0x0000763217077816 */ /* 0x002fc60000000007 */
[----:B------:R2:W-:Y:S04]  /*2f200*/  @P2 STG.E.U16 desc[UR16][R10.64], R5 ;  /* 0x000000050a002986 */ /* 0x0005e8000c101510 */
[----:B------:R2:W-:Y:S04]  /*2f210*/  @P0 STG.E.U16 desc[UR16][R82.64], R23 ;  /* 0x0000001752000986 */ /* 0x0005e8000c101510 */
[----:B------:R2:W-:Y:S01]  /*2f220*/  @P1 STG.E.U16 desc[UR16][R2.64], R7 ;  /* 0x0000000702001986 */ /* 0x0005e2000c101510 */
[----:B------:R-:W-:Y:S06]  /*2f230*/  BAR.SYNC.DEFER_BLOCKING 0x0 ;  /* 0x0000000000007b1d */ /* 0x000fec0000010000 */
[----:B------:R-:W-:Y:S05]  /*2f240*/  BRA.U UP0, `(.L_x_13) ;  /* 0x0000000100a07547 */ /* 0x000fea000b800000 */
[----:B------:R-:W0:Y:S01]  /*2f250*/  S2UR UR5, SR_CgaCtaId ;  /* 0x00000000000579c3 */ /* 0x000e220000008800 */
[----:B------:R-:W-:Y:S01]  /*2f260*/  NOP ;  /* 0x0000000000007918 */ /* 0x000fe20000000000 */
[----:B------:R-:W-:Y:S01]  /*2f270*/  UMOV UR4, 0x50 ;  /* 0x0000005000047882 */ /* 0x000fe20000000000 */
[----:B------:R-:W-:Y:S02]  /*2f280*/  IMAD.U32 R0, RZ, RZ, UR9 ;  /* 0x00000009ff007e24 */ /* 0x000fe4000f8e00ff */
[----:B--2---:R-:W-:Y:S02]  /*2f290*/  IMAD.MOV.U32 R3, RZ, RZ, 0xff ;  /* 0x000000ffff037424 */ /* 0x004fe400078e00ff */
[----:B------:R-:W-:Y:S01]  /*2f2a0*/  IMAD.MOV.U32 R7, RZ, RZ, 0x1 ;  /* 0x00000001ff077424 */ /* 0x000fe200078e00ff */
[----:B------:R-:W-:-:S04]  /*2f2b0*/  LOP3.LUT R0, R0, 0xffff, RZ, 0xc0, !PT ;  /* 0x0000ffff00007812 */ /* 0x000fc800078ec0ff */
[----:B------:R-:W-:-:S05]  /*2f2c0*/  SHF.R.U32.HI R0, RZ, 0x5, R0 ;  /* 0x00000005ff007819 */ /* 0x000fca0000011600 */
[----:B------:R-:W-:Y:S01]  /*2f2d0*/  VIADD R2, R0, 0x10 ;  /* 0x0000001000027836 */ /* 0x000fe20000000000 */
[----:B------:R-:W-:Y:S01]  /*2f2e0*/  SHF.L.U32 R0, R3, R0, RZ ;  /* 0x0000000003007219 */ /* 0x000fe200000006ff */
[----:B0-----:R-:W-:-:S03]  /*2f2f0*/  ULEA UR6, UR5, UR4, 0x18 ;  /* 0x0000000405067291 */ /* 0x001fc6000f8ec0ff */
[----:B------:R-:W-:-:S04]  /*2f300*/  SHF.L.U32 R3, R7, R2, RZ ;  /* 0x0000000207037219 */ /* 0x000fc800000006ff */
[----:B------:R-:W-:Y:S02]  /*2f310*/  LOP3.LUT R0, R3, R0, RZ, 0xfc, !PT ;  /* 0x0000000003007212 */ /* 0x000fe400078efcff */
[----:B------:R-:W0:Y:S02]  /*2f320*/  LDS R5, [UR6] ;  /* 0x00000006ff057984 */ /* 0x000e240008000800 */
[C---:B------:R-:W-:Y:S02]  /*2f330*/  LOP3.LUT R2, R0.reuse, 0xffff, RZ, 0xc0, !PT ;  /* 0x0000ffff00027812 */ /* 0x040fe400078ec0ff */
[----:B0-----:R-:W-:-:S04]  /*2f340*/  LOP3.LUT R3, R0, 0xffff, R5, 0x80, !PT ;  /* 0x0000ffff00037812 */ /* 0x001fc800078e8005 */
[----:B------:R-:W-:-:S13]  /*2f350*/  ISETP.NE.AND P0, PT, R3, R2, PT ;  /* 0x000000020300720c */ /* 0x000fda0003f05270 */
[----:B------:R-:W-:Y:S05]  /*2f360*/  @P0 BRA `(.L_x_14) ;  /* 0x0000000000500947 */ /* 0x000fea0003800000 */
[----:B------:R-:W-:Y:S02]  /*2f370*/  SHF.R.U32.HI R5, RZ, 0x10, R5 ;  /* 0x00000010ff057819 */ /* 0x000fe40000011605 */
[----:B------:R-:W-:-:S04]  /*2f380*/  SHF.R.U32.HI R2, RZ, 0x10, R0 ;  /* 0x00000010ff027819 */ /* 0x000fc80000011600 */
[----:B------:R-:W-:-:S04]  /*2f390*/  LOP3.LUT R5, R5, R2, RZ, 0xc0, !PT ;  /* 0x0000000205057212 */ /* 0x000fc800078ec0ff */
[----:B------:R-:W-:-:S13]  /*2f3a0*/  ISETP.NE.AND P0, PT, R5, R2, PT ;  /* 0x000000020500720c */ /* 0x000fda0003f05270 */
[----:B------:R-:W-:Y:S05]  /*2f3b0*/  @P0 BRA `(.L_x_15) ;  /* 0x0000000000300947 */ /* 0x000fea0003800000 */
[----:B------:R-:W-:Y:S01]  /*2f3c0*/  R2UR UR4, R0 ;  /* 0x00000000000472ca */ /* 0x000fe200000e0000 */
[----:B------:R-:W-:Y:S01]  /*2f3d0*/  VOTEU.ANY UR5, UPT, PT ;  /* 0x0000000000057886 */ /* 0x000fe200038e0100 */
[----:B------:R-:W0:Y:S01]  /*2f3e0*/  S2R R0, SR_LANEID ;  /* 0x0000000000007919 */ /* 0x000e220000000000 */
[----:B------:R-:W-:-:S10]  /*2f3f0*/  UFLO.U32 UR5, UR5 ;  /* 0x00000005000572bd */ /* 0x000fd400080e0000 */
[----:B------:R-:W-:-:S06]  /*2f400*/  ULOP3.LUT UR4, URZ, UR4, URZ, 0x33, !UPT ;  /* 0x00000004ff047292 */ /* 0x000fcc000f8e33ff */
[----:B------:R-:W-:-:S04]  /*2f410*/  IMAD.U32 R2, RZ, RZ, UR4 ;  /* 0x00000004ff027e24 */ /* 0x000fc8000f8e00ff */
[----:B------:R-:W1:Y:S02]  /*2f420*/  REDUX UR7, R2 ;  /* 0x00000000020773c4 */ /* 0x000e640000000000 */
[----:B------:R3:W-:Y:S01]  /*2f430*/  UTCATOMSWS.AND URZ, UR4 ;  /* 0x0000000400ff79e3 */ /* 0x0007e20008000000 */
[----:B0-----:R-:W-:Y:S01]  /*2f440*/  ISETP.EQ.U32.AND P0, PT, R0, UR5, PT ;  /* 0x0000000500007c0c */ /* 0x001fe2000bf02070 */
[----:B-1----:R-:W-:-:S12]  /*2f450*/  IMAD.U32 R0, RZ, RZ, UR7 ;  /* 0x00000007ff007e24 */ /* 0x002fd8000f8e00ff */
[----:B------:R3:W-:Y:S01]  /*2f460*/  @P0 ATOMS.AND RZ, [UR6], R0 ;  /* 0x00000000ffff098c */ /* 0x0007e2000a800006 */
[----:B------:R-:W-:Y:S05]  /*2f470*/  BRA `(.L_x_13) ;  /* 0x0000000000147947 */ /* 0x000fea0003800000 */
.L_x_15:
[----:B------:R-:W-:-:S07]  /*2f480*/  MOV R2, 0x2f4a0 ;  /* 0x0002f4a000027802 */ /* 0x000fce0000000f00 */
[----:B------:R-:W-:Y:S05]  /*2f490*/  CALL.REL.NOINC `($__internal_0_$__cuda_sm10x_tcgen05_guardrail_trap_col_being_dealloced_not_returned_by_alloc) ;  /* 0x00000000002c7944 */ /* 0x000fea0003c00000 */
[----:B------:R-:W-:Y:S05]  /*2f4a0*/  BRA `(.L_x_13) ;  /* 0x0000000000087947 */ /* 0x000fea0003800000 */
.L_x_14:
[----:B------:R-:W-:-:S07]  /*2f4b0*/  MOV R2, 0x2f4d0 ;  /* 0x0002f4d000027802 */ /* 0x000fce0000000f00 */
[----:B------:R-:W-:Y:S05]  /*2f4c0*/  CALL.REL.NOINC `($__internal_2_$__cuda_sm10x_tcgen05_guardrail_trap_unallocated_columns_being_dealloced) ;  /* 0x0000000000387944 */ /* 0x000fea0003c00000 */
.L_x_13:
[----:B------:R-:W-:Y:S01]  /*2f4d0*/  NOP ;  /* 0x0000000000007918 */ /* 0x000fe20000000000 */
[----:B---3--:R-:W-:Y:S05]  /*2f4e0*/  EXIT ;  /* 0x000000000000794d */ /* 0x008fea0003800000 */
.L_x_8:
[----:B------:R-:W0:Y:S02]  /*2f4f0*/  SYNCS.PHASECHK.TRANS64.TRYWAIT P3, [UR4], R71 ;  /* 0x00000047ff0075a7 */ /* 0x000e240008061104 */
[----:B0-----:R-:W-:Y:S05]  /*2f500*/  @!P3 BRA `(.L_x_8) ;  /* 0xfffffffc00f8b947 */ /* 0x001fea000383ffff */
[----:B------:R-:W-:Y:S05]  /*2f510*/  BRA `(.L_x_16) ;  /* 0xffffff3400047947 */ /* 0x000fea000383ffff */
.L_x_12:
[----:B------:R-:W0:Y:S02]  /*2f520*/  SYNCS.PHASECHK.TRANS64.TRYWAIT P1, [UR4], R4 ;  /* 0x00000004ff0075a7 */ /* 0x000e240008021104 */
[----:B0-----:R-:W-:Y:S05]  /*2f530*/  @!P1 BRA `(.L_x_12) ;  /* 0xfffffffc00f89947 */ /* 0x001fea000383ffff */
[----:B------:R-:W-:Y:S05]  /*2f540*/  BRA `(.L_x_11) ;  /* 0xffffffb800b87947 */ /* 0x000fea000383ffff */
        .weak           $__internal_0_$__cuda_sm10x_tcgen05_guardrail_trap_col_being_dealloced_not_returned_by_alloc
        .type           $__internal_0_$__cuda_sm10x_tcgen05_guardrail_trap_col_being_dealloced_not_returned_by_alloc,@function
        .size           $__internal_0_$__cuda_sm10x_tcgen05_guardrail_trap_col_being_dealloced_not_returned_by_alloc,($__internal_1_$__cuda_sm10x_tcgen05_guardrail_trap_phase_invalid_during_alloc - $__internal_0_$__cuda_sm10x_tcgen05_guardrail_trap_col_being_dealloced_not_returned_by_alloc)
$__internal_0_$__cuda_sm10x_tcgen05_guardrail_trap_col_being_dealloced_not_returned_by_alloc:
[----:B------:R-:W-:Y:S05]  /*2f550*/  BPT.TRAP 0x1 ;  /* 0x000000040000795c */ /* 0x000fea0000300000 */
[----:B------:R-:W-:-:S04]  /*2f560*/  IMAD.MOV.U32 R3, RZ, RZ, 0x0 ;  /* 0x00000000ff037424 */ /* 0x000fc800078e00ff */
[----:B------:R-:W-:Y:S05]  /*2f570*/  RET.REL.NODEC R2 `(matmul_kernel) ;  /* 0xfffffd0802a07950 */ /* 0x000fea0003c3ffff */
        .weak           $__internal_1_$__cuda_sm10x_tcgen05_guardrail_trap_phase_invalid_during_alloc
        .type           $__internal_1_$__cuda_sm10x_tcgen05_guardrail_trap_phase_invalid_during_alloc,@function
        .size           $__internal_1_$__cuda_sm10x_tcgen05_guardrail_trap_phase_invalid_during_alloc,($__internal_2_$__cuda_sm10x_tcgen05_guardrail_trap_unallocated_columns_being_dealloced - $__internal_1_$__cuda_sm10x_tcgen05_guardrail_trap_phase_invalid_during_alloc)
$__internal_1_$__cuda_sm10x_tcgen05_guardrail_trap_phase_invalid_during_alloc:
[----:B------:R-:W-:Y:S05]  /*2f580*/  BPT.TRAP 0x1 ;  /* 0x000000040000795c */ /* 0x000fea0000300000 */
[----:B------:R-:W-:-:S04]  /*2f590*/  IMAD.MOV.U32 R3, RZ, RZ, 0x0 ;  /* 0x00000000ff037424 */ /* 0x000fc800078e00ff */
[----:B------:R-:W-:Y:S05]  /*2f5a0*/  RET.REL.NODEC R2 `(matmul_kernel) ;  /* 0xfffffd0802947950 */ /* 0x000fea0003c3ffff */
        .weak           $__internal_2_$__cuda_sm10x_tcgen05_guardrail_trap_unallocated_columns_being_dealloced
        .type           $__internal_2_$__cuda_sm10x_tcgen05_guardrail_trap_unallocated_columns_being_dealloced,@function
        .size           $__internal_2_$__cuda_sm10x_tcgen05_guardrail_trap_unallocated_columns_being_dealloced,(.L_x_20 - $__internal_2_$__cuda_sm10x_tcgen05_guardrail_trap_unallocated_columns_being_dealloced)
$__internal_2_$__cuda_sm10x_tcgen05_guardrail_trap_unallocated_columns_being_dealloced:
[----:B------:R-:W-:Y:S05]  /*2f5b0*/  BPT.TRAP 0x1 ;  /* 0x000000040000795c */ /* 0x000fea0000300000 */
[----:B------:R-:W-:-:S04]  /*2f5c0*/  IMAD.MOV.U32 R3, RZ, RZ, 0x0 ;  /* 0x00000000ff037424 */ /* 0x000fc800078e00ff */
[----:B------:R-:W-:Y:S05]  /*2f5d0*/  RET.REL.NODEC R2 `(matmul_kernel) ;  /* 0xfffffd0802887950 */ /* 0x000fea0003c3ffff */
.L_x_17:
[----:B------:R-:W-:-:S00]  /*2f5e0*/  BRA `(.L_x_17) ;  /* 0xfffffffc00fc7947 */ /* 0x000fc0000383ffff */
[----:B------:R-:W-:-:S00]  /*2f5f0*/  NOP ;  /* 0x0000000000007918 */ /* 0x000fc00000000000 */
        /* <DEDUP_REMOVED lines=8> */
.L_x_20:


//--------------------- .nv.shared.matmul_kernel  --------------------------
	.section	.nv.shared.matmul_kernel,"aw",@nobits
	.sectionflags	@""
	.align	16
	.zero		1024


//--------------------- .nv.shared.reserved.0     --------------------------
	.section	.nv.shared.reserved.0,"aw",@nobits
	.align	8
	.weak		__nv_reservedSMEM_offset_0_alias
	.size		__nv_reservedSMEM_offset_0_alias, 0, 64
	.other		__nv_reservedSMEM_offset_0_alias,@"STO_CUDA_RESERVED_SHARED STV_DEFAULT"
__nv_reservedSMEM_offset_0_alias:
	.zero		0
.nv.shared.reserved.0:
	.zero		64
	.weak		__nv_reservedSMEM_allocation_phase
	.type		__nv_reservedSMEM_allocation_phase,@object
	.size		__nv_reservedSMEM_allocation_phase,(.L_0 - __nv_reservedSMEM_allocation_phase)
__nv_reservedSMEM_allocation_phase:
	.zero		1
.L_0:
	.zero		7
	.weak		__nv_reservedSMEM_devtool_atexit_pc
	.type		__nv_reservedSMEM_devtool_atexit_pc,@object
	.size		__nv_reservedSMEM_devtool_atexit_pc,(__nv_reservedSMEM_allocation_mask - __nv_reservedSMEM_devtool_atexit_pc)
__nv_reservedSMEM_devtool_atexit_pc:
	.zero		8
	.weak		__nv_reservedSMEM_allocation_mask
	.type		__nv_reservedSMEM_allocation_mask,@object
	.size		__nv_reservedSMEM_allocation_mask,(.L_2 - __nv_reservedSMEM_allocation_mask)
__nv_reservedSMEM_allocation_mask:
	.zero		4
.L_2:


//--------------------- .nv.constant0.matmul_kernel --------------------------
	.section	.nv.constant0.matmul_kernel,"a",@progbits
	.sectionflags	@""
	.align	4
.nv.constant0.matmul_kernel:
	.zero		976


//--------------------- SYMBOLS --------------------------

	.type		.nv.reservedSmem.offset0,@object
	.size		.nv.reservedSmem.offset0,0x4
	.type		.nv.reservedSmem.cap,@object
	.size		.nv.reservedSmem.cap,0x4
